//
// Generated by NVIDIA NVVM Compiler
//
// Compiler Build ID: CL-36424714
// Cuda compilation tools, release 13.0, V13.0.88
// Based on NVVM 20.0.0
//

.version 9.0
.target sm_100
.address_size 64

	// .globl	_ZN3cub18CUB_300001_SM_10006detail11EmptyKernelIvEEvv
// _ZZN3cub18CUB_300001_SM_10006detail6reduce28DeviceReduceSingleTileKernelINS2_10policy_hubI4Userj13Addition_funcE10Policy1000EN6thrust24THRUST_300001_SM_1000_NS6detail15normal_iteratorINSA_10device_ptrIS5_EEEEPS5_jS6_S5_S5_N4cuda3std3__410__identityEEEvT0_T1_T2_T3_T4_T6_E12temp_storage has been demoted
// _ZZN3cub18CUB_300001_SM_10006detail6reduce18DeviceReduceKernelINS2_10policy_hubI4Userj13Addition_funcE10Policy1000EN6thrust24THRUST_300001_SM_1000_NS6detail15normal_iteratorINSA_10device_ptrIS5_EEEEjS6_S5_N4cuda3std3__410__identityEEEvT0_PT3_T1_NS0_13GridEvenShareISN_EET2_T4_E12temp_storage has been demoted
// _ZZN3cub18CUB_300001_SM_10006detail6reduce28DeviceReduceSingleTileKernelINS2_10policy_hubI4Userj13Addition_funcE10Policy1000EPS5_S9_iS6_S5_S5_N4cuda3std3__410__identityEEEvT0_T1_T2_T3_T4_T6_E12temp_storage has been demoted
// _ZZN3cub18CUB_300001_SM_10006detail6reduce28DeviceReduceSingleTileKernelINS2_10policy_hubI4Usery13Addition_funcE10Policy1000EN6thrust24THRUST_300001_SM_1000_NS6detail15normal_iteratorINSA_10device_ptrIS5_EEEEPS5_yS6_S5_S5_N4cuda3std3__410__identityEEEvT0_T1_T2_T3_T4_T6_E12temp_storage has been demoted
// _ZZN3cub18CUB_300001_SM_10006detail6reduce18DeviceReduceKernelINS2_10policy_hubI4Usery13Addition_funcE10Policy1000EN6thrust24THRUST_300001_SM_1000_NS6detail15normal_iteratorINSA_10device_ptrIS5_EEEEyS6_S5_N4cuda3std3__410__identityEEEvT0_PT3_T1_NS0_13GridEvenShareISN_EET2_T4_E12temp_storage has been demoted
// _ZZN3cub18CUB_300001_SM_10006detail6reduce28DeviceReduceSingleTileKernelINS2_10policy_hubI4Usery13Addition_funcE10Policy1000EPS5_S9_iS6_S5_S5_N4cuda3std3__410__identityEEEvT0_T1_T2_T3_T4_T6_E12temp_storage has been demoted
.global .align 1 .b8 _ZN34_INTERNAL_4ff4c3a0_4_k_cu_b43ba1ed4cuda3std3__45__cpo5beginE[1];
.global .align 1 .b8 _ZN34_INTERNAL_4ff4c3a0_4_k_cu_b43ba1ed4cuda3std3__45__cpo3endE[1];
.global .align 1 .b8 _ZN34_INTERNAL_4ff4c3a0_4_k_cu_b43ba1ed4cuda3std3__45__cpo6cbeginE[1];
.global .align 1 .b8 _ZN34_INTERNAL_4ff4c3a0_4_k_cu_b43ba1ed4cuda3std3__45__cpo4cendE[1];
.global .align 1 .b8 _ZN34_INTERNAL_4ff4c3a0_4_k_cu_b43ba1ed4cuda3std3__45__cpo6rbeginE[1];
.global .align 1 .b8 _ZN34_INTERNAL_4ff4c3a0_4_k_cu_b43ba1ed4cuda3std3__45__cpo4rendE[1];
.global .align 1 .b8 _ZN34_INTERNAL_4ff4c3a0_4_k_cu_b43ba1ed4cuda3std3__45__cpo7crbeginE[1];
.global .align 1 .b8 _ZN34_INTERNAL_4ff4c3a0_4_k_cu_b43ba1ed4cuda3std3__45__cpo5crendE[1];
.global .align 1 .b8 _ZN34_INTERNAL_4ff4c3a0_4_k_cu_b43ba1ed4cuda3std3__436_GLOBAL__N__4ff4c3a0_4_k_cu_b43ba1ed6ignoreE[1];
.global .align 1 .b8 _ZN34_INTERNAL_4ff4c3a0_4_k_cu_b43ba1ed4cuda3std3__419piecewise_constructE[1];
.global .align 1 .b8 _ZN34_INTERNAL_4ff4c3a0_4_k_cu_b43ba1ed4cuda3std3__48in_placeE[1];
.global .align 1 .b8 _ZN34_INTERNAL_4ff4c3a0_4_k_cu_b43ba1ed4cuda3std3__420unreachable_sentinelE[1];
.global .align 1 .b8 _ZN34_INTERNAL_4ff4c3a0_4_k_cu_b43ba1ed4cuda3std3__47nulloptE[1];
.global .align 1 .b8 _ZN34_INTERNAL_4ff4c3a0_4_k_cu_b43ba1ed4cuda3std3__48unexpectE[1];
.global .align 1 .b8 _ZN34_INTERNAL_4ff4c3a0_4_k_cu_b43ba1ed4cuda3std6ranges3__45__cpo4swapE[1];
.global .align 1 .b8 _ZN34_INTERNAL_4ff4c3a0_4_k_cu_b43ba1ed4cuda3std6ranges3__45__cpo9iter_moveE[1];
.global .align 1 .b8 _ZN34_INTERNAL_4ff4c3a0_4_k_cu_b43ba1ed4cuda3std6ranges3__45__cpo5beginE[1];
.global .align 1 .b8 _ZN34_INTERNAL_4ff4c3a0_4_k_cu_b43ba1ed4cuda3std6ranges3__45__cpo3endE[1];
.global .align 1 .b8 _ZN34_INTERNAL_4ff4c3a0_4_k_cu_b43ba1ed4cuda3std6ranges3__45__cpo6cbeginE[1];
.global .align 1 .b8 _ZN34_INTERNAL_4ff4c3a0_4_k_cu_b43ba1ed4cuda3std6ranges3__45__cpo4cendE[1];
.global .align 1 .b8 _ZN34_INTERNAL_4ff4c3a0_4_k_cu_b43ba1ed4cuda3std6ranges3__45__cpo7advanceE[1];
.global .align 1 .b8 _ZN34_INTERNAL_4ff4c3a0_4_k_cu_b43ba1ed4cuda3std6ranges3__45__cpo9iter_swapE[1];
.global .align 1 .b8 _ZN34_INTERNAL_4ff4c3a0_4_k_cu_b43ba1ed4cuda3std6ranges3__45__cpo4nextE[1];
.global .align 1 .b8 _ZN34_INTERNAL_4ff4c3a0_4_k_cu_b43ba1ed4cuda3std6ranges3__45__cpo4prevE[1];
.global .align 1 .b8 _ZN34_INTERNAL_4ff4c3a0_4_k_cu_b43ba1ed4cuda3std6ranges3__45__cpo4dataE[1];
.global .align 1 .b8 _ZN34_INTERNAL_4ff4c3a0_4_k_cu_b43ba1ed4cuda3std6ranges3__45__cpo5cdataE[1];
.global .align 1 .b8 _ZN34_INTERNAL_4ff4c3a0_4_k_cu_b43ba1ed4cuda3std6ranges3__45__cpo4sizeE[1];
.global .align 1 .b8 _ZN34_INTERNAL_4ff4c3a0_4_k_cu_b43ba1ed4cuda3std6ranges3__45__cpo5ssizeE[1];
.global .align 1 .b8 _ZN34_INTERNAL_4ff4c3a0_4_k_cu_b43ba1ed4cuda3std6ranges3__45__cpo8distanceE[1];
.global .align 1 .b8 _ZN34_INTERNAL_4ff4c3a0_4_k_cu_b43ba1ed6thrust24THRUST_300001_SM_1000_NS8cuda_cub3parE[1];
.global .align 1 .b8 _ZN34_INTERNAL_4ff4c3a0_4_k_cu_b43ba1ed6thrust24THRUST_300001_SM_1000_NS8cuda_cub10par_nosyncE[1];
.global .align 1 .b8 _ZN34_INTERNAL_4ff4c3a0_4_k_cu_b43ba1ed6thrust24THRUST_300001_SM_1000_NS6system6detail10sequential3seqE[1];
.global .align 1 .b8 _ZN34_INTERNAL_4ff4c3a0_4_k_cu_b43ba1ed6thrust24THRUST_300001_SM_1000_NS12placeholders2_1E[1];
.global .align 1 .b8 _ZN34_INTERNAL_4ff4c3a0_4_k_cu_b43ba1ed6thrust24THRUST_300001_SM_1000_NS12placeholders2_2E[1];
.global .align 1 .b8 _ZN34_INTERNAL_4ff4c3a0_4_k_cu_b43ba1ed6thrust24THRUST_300001_SM_1000_NS12placeholders2_3E[1];
.global .align 1 .b8 _ZN34_INTERNAL_4ff4c3a0_4_k_cu_b43ba1ed6thrust24THRUST_300001_SM_1000_NS12placeholders2_4E[1];
.global .align 1 .b8 _ZN34_INTERNAL_4ff4c3a0_4_k_cu_b43ba1ed6thrust24THRUST_300001_SM_1000_NS12placeholders2_5E[1];
.global .align 1 .b8 _ZN34_INTERNAL_4ff4c3a0_4_k_cu_b43ba1ed6thrust24THRUST_300001_SM_1000_NS12placeholders2_6E[1];
.global .align 1 .b8 _ZN34_INTERNAL_4ff4c3a0_4_k_cu_b43ba1ed6thrust24THRUST_300001_SM_1000_NS12placeholders2_7E[1];
.global .align 1 .b8 _ZN34_INTERNAL_4ff4c3a0_4_k_cu_b43ba1ed6thrust24THRUST_300001_SM_1000_NS12placeholders2_8E[1];
.global .align 1 .b8 _ZN34_INTERNAL_4ff4c3a0_4_k_cu_b43ba1ed6thrust24THRUST_300001_SM_1000_NS12placeholders2_9E[1];
.global .align 1 .b8 _ZN34_INTERNAL_4ff4c3a0_4_k_cu_b43ba1ed6thrust24THRUST_300001_SM_1000_NS12placeholders3_10E[1];
.global .align 1 .b8 _ZN34_INTERNAL_4ff4c3a0_4_k_cu_b43ba1ed6thrust24THRUST_300001_SM_1000_NS3seqE[1];

.visible .entry _ZN3cub18CUB_300001_SM_10006detail11EmptyKernelIvEEvv()
{


	ret;

}
	// .globl	_ZN3cub18CUB_300001_SM_10006detail6reduce28DeviceReduceSingleTileKernelINS2_10policy_hubI4Userj13Addition_funcE10Policy1000EN6thrust24THRUST_300001_SM_1000_NS6detail15normal_iteratorINSA_10device_ptrIS5_EEEEPS5_jS6_S5_S5_N4cuda3std3__410__identityEEEvT0_T1_T2_T3_T4_T6_
.visible .entry _ZN3cub18CUB_300001_SM_10006detail6reduce28DeviceReduceSingleTileKernelINS2_10policy_hubI4Userj13Addition_funcE10Policy1000EN6thrust24THRUST_300001_SM_1000_NS6detail15normal_iteratorINSA_10device_ptrIS5_EEEEPS5_jS6_S5_S5_N4cuda3std3__410__identityEEEvT0_T1_T2_T3_T4_T6_(
	.param .align 8 .b8 _ZN3cub18CUB_300001_SM_10006detail6reduce28DeviceReduceSingleTileKernelINS2_10policy_hubI4Userj13Addition_funcE10Policy1000EN6thrust24THRUST_300001_SM_1000_NS6detail15normal_iteratorINSA_10device_ptrIS5_EEEEPS5_jS6_S5_S5_N4cuda3std3__410__identityEEEvT0_T1_T2_T3_T4_T6__param_0[8],
	.param .u64 .ptr .align 1 _ZN3cub18CUB_300001_SM_10006detail6reduce28DeviceReduceSingleTileKernelINS2_10policy_hubI4Userj13Addition_funcE10Policy1000EN6thrust24THRUST_300001_SM_1000_NS6detail15normal_iteratorINSA_10device_ptrIS5_EEEEPS5_jS6_S5_S5_N4cuda3std3__410__identityEEEvT0_T1_T2_T3_T4_T6__param_1,
	.param .u32 _ZN3cub18CUB_300001_SM_10006detail6reduce28DeviceReduceSingleTileKernelINS2_10policy_hubI4Userj13Addition_funcE10Policy1000EN6thrust24THRUST_300001_SM_1000_NS6detail15normal_iteratorINSA_10device_ptrIS5_EEEEPS5_jS6_S5_S5_N4cuda3std3__410__identityEEEvT0_T1_T2_T3_T4_T6__param_2,
	.param .align 1 .b8 _ZN3cub18CUB_300001_SM_10006detail6reduce28DeviceReduceSingleTileKernelINS2_10policy_hubI4Userj13Addition_funcE10Policy1000EN6thrust24THRUST_300001_SM_1000_NS6detail15normal_iteratorINSA_10device_ptrIS5_EEEEPS5_jS6_S5_S5_N4cuda3std3__410__identityEEEvT0_T1_T2_T3_T4_T6__param_3[1],
	.param .align 8 .b8 _ZN3cub18CUB_300001_SM_10006detail6reduce28DeviceReduceSingleTileKernelINS2_10policy_hubI4Userj13Addition_funcE10Policy1000EN6thrust24THRUST_300001_SM_1000_NS6detail15normal_iteratorINSA_10device_ptrIS5_EEEEPS5_jS6_S5_S5_N4cuda3std3__410__identityEEEvT0_T1_T2_T3_T4_T6__param_4[48],
	.param .align 1 .b8 _ZN3cub18CUB_300001_SM_10006detail6reduce28DeviceReduceSingleTileKernelINS2_10policy_hubI4Userj13Addition_funcE10Policy1000EN6thrust24THRUST_300001_SM_1000_NS6detail15normal_iteratorINSA_10device_ptrIS5_EEEEPS5_jS6_S5_S5_N4cuda3std3__410__identityEEEvT0_T1_T2_T3_T4_T6__param_5[1]
)
.maxntid 256
.minnctapersm 1
{
	.local .align 8 .b8 	__local_depot1[96];
	.reg .b64 	%SP;
	.reg .b64 	%SPL;
	.reg .pred 	%p<121>;
	.reg .b16 	%rs<2469>;
	.reg .b32 	%r<4560>;
	.reg .b64 	%rd<325>;
	.reg .b64 	%fd<124>;
	// demoted variable
	.shared .align 8 .b8 _ZZN3cub18CUB_300001_SM_10006detail6reduce28DeviceReduceSingleTileKernelINS2_10policy_hubI4Userj13Addition_funcE10Policy1000EN6thrust24THRUST_300001_SM_1000_NS6detail15normal_iteratorINSA_10device_ptrIS5_EEEEPS5_jS6_S5_S5_N4cuda3std3__410__identityEEEvT0_T1_T2_T3_T4_T6_E12temp_storage[440];
	mov.u64 	%SPL, __local_depot1;
	cvta.local.u64 	%SP, %SPL;
	ld.param.u32 	%r456, [_ZN3cub18CUB_300001_SM_10006detail6reduce28DeviceReduceSingleTileKernelINS2_10policy_hubI4Userj13Addition_funcE10Policy1000EN6thrust24THRUST_300001_SM_1000_NS6detail15normal_iteratorINSA_10device_ptrIS5_EEEEPS5_jS6_S5_S5_N4cuda3std3__410__identityEEEvT0_T1_T2_T3_T4_T6__param_4+28];
	bfe.u32 	%r457, %r456, 24, 8;
	cvt.u16.u32 	%rs1550, %r457;
	bfe.u32 	%r458, %r456, 16, 8;
	cvt.u16.u32 	%rs1549, %r458;
	bfe.u32 	%r459, %r456, 8, 8;
	cvt.u16.u32 	%rs1548, %r459;
	bfe.u32 	%r460, %r456, 0, 8;
	cvt.u16.u32 	%rs1547, %r460;
	ld.param.u32 	%r461, [_ZN3cub18CUB_300001_SM_10006detail6reduce28DeviceReduceSingleTileKernelINS2_10policy_hubI4Userj13Addition_funcE10Policy1000EN6thrust24THRUST_300001_SM_1000_NS6detail15normal_iteratorINSA_10device_ptrIS5_EEEEPS5_jS6_S5_S5_N4cuda3std3__410__identityEEEvT0_T1_T2_T3_T4_T6__param_4+24];
	bfe.u32 	%r462, %r461, 24, 8;
	cvt.u16.u32 	%rs1546, %r462;
	bfe.u32 	%r463, %r461, 16, 8;
	cvt.u16.u32 	%rs1545, %r463;
	bfe.u32 	%r464, %r461, 8, 8;
	cvt.u16.u32 	%rs1544, %r464;
	bfe.u32 	%r465, %r461, 0, 8;
	cvt.u16.u32 	%rs1543, %r465;
	ld.param.u32 	%r466, [_ZN3cub18CUB_300001_SM_10006detail6reduce28DeviceReduceSingleTileKernelINS2_10policy_hubI4Userj13Addition_funcE10Policy1000EN6thrust24THRUST_300001_SM_1000_NS6detail15normal_iteratorINSA_10device_ptrIS5_EEEEPS5_jS6_S5_S5_N4cuda3std3__410__identityEEEvT0_T1_T2_T3_T4_T6__param_4+20];
	bfe.u32 	%r467, %r466, 24, 8;
	cvt.u16.u32 	%rs1542, %r467;
	bfe.u32 	%r468, %r466, 16, 8;
	cvt.u16.u32 	%rs1541, %r468;
	bfe.u32 	%r469, %r466, 8, 8;
	cvt.u16.u32 	%rs1540, %r469;
	bfe.u32 	%r470, %r466, 0, 8;
	cvt.u16.u32 	%rs1539, %r470;
	ld.param.u32 	%r471, [_ZN3cub18CUB_300001_SM_10006detail6reduce28DeviceReduceSingleTileKernelINS2_10policy_hubI4Userj13Addition_funcE10Policy1000EN6thrust24THRUST_300001_SM_1000_NS6detail15normal_iteratorINSA_10device_ptrIS5_EEEEPS5_jS6_S5_S5_N4cuda3std3__410__identityEEEvT0_T1_T2_T3_T4_T6__param_4+16];
	bfe.u32 	%r472, %r471, 24, 8;
	cvt.u16.u32 	%rs1538, %r472;
	bfe.u32 	%r473, %r471, 16, 8;
	cvt.u16.u32 	%rs1537, %r473;
	bfe.u32 	%r474, %r471, 8, 8;
	cvt.u16.u32 	%rs1536, %r474;
	bfe.u32 	%r475, %r471, 0, 8;
	cvt.u16.u32 	%rs1535, %r475;
	ld.param.u32 	%r476, [_ZN3cub18CUB_300001_SM_10006detail6reduce28DeviceReduceSingleTileKernelINS2_10policy_hubI4Userj13Addition_funcE10Policy1000EN6thrust24THRUST_300001_SM_1000_NS6detail15normal_iteratorINSA_10device_ptrIS5_EEEEPS5_jS6_S5_S5_N4cuda3std3__410__identityEEEvT0_T1_T2_T3_T4_T6__param_4+12];
	bfe.u32 	%r477, %r476, 24, 8;
	cvt.u16.u32 	%rs1534, %r477;
	bfe.u32 	%r478, %r476, 16, 8;
	cvt.u16.u32 	%rs1533, %r478;
	bfe.u32 	%r479, %r476, 8, 8;
	cvt.u16.u32 	%rs1532, %r479;
	bfe.u32 	%r480, %r476, 0, 8;
	cvt.u16.u32 	%rs1531, %r480;
	ld.param.u32 	%r481, [_ZN3cub18CUB_300001_SM_10006detail6reduce28DeviceReduceSingleTileKernelINS2_10policy_hubI4Userj13Addition_funcE10Policy1000EN6thrust24THRUST_300001_SM_1000_NS6detail15normal_iteratorINSA_10device_ptrIS5_EEEEPS5_jS6_S5_S5_N4cuda3std3__410__identityEEEvT0_T1_T2_T3_T4_T6__param_4+8];
	bfe.u32 	%r482, %r481, 24, 8;
	cvt.u16.u32 	%rs1530, %r482;
	bfe.u32 	%r483, %r481, 16, 8;
	cvt.u16.u32 	%rs1529, %r483;
	bfe.u32 	%r484, %r481, 8, 8;
	cvt.u16.u32 	%rs1528, %r484;
	bfe.u32 	%r485, %r481, 0, 8;
	cvt.u16.u32 	%rs1527, %r485;
	ld.param.u32 	%r486, [_ZN3cub18CUB_300001_SM_10006detail6reduce28DeviceReduceSingleTileKernelINS2_10policy_hubI4Userj13Addition_funcE10Policy1000EN6thrust24THRUST_300001_SM_1000_NS6detail15normal_iteratorINSA_10device_ptrIS5_EEEEPS5_jS6_S5_S5_N4cuda3std3__410__identityEEEvT0_T1_T2_T3_T4_T6__param_4+4];
	bfe.u32 	%r487, %r486, 24, 8;
	cvt.u16.u32 	%rs1526, %r487;
	bfe.u32 	%r488, %r486, 16, 8;
	cvt.u16.u32 	%rs1525, %r488;
	bfe.u32 	%r489, %r486, 8, 8;
	cvt.u16.u32 	%rs1524, %r489;
	bfe.u32 	%r490, %r486, 0, 8;
	cvt.u16.u32 	%rs1523, %r490;
	ld.param.u32 	%r491, [_ZN3cub18CUB_300001_SM_10006detail6reduce28DeviceReduceSingleTileKernelINS2_10policy_hubI4Userj13Addition_funcE10Policy1000EN6thrust24THRUST_300001_SM_1000_NS6detail15normal_iteratorINSA_10device_ptrIS5_EEEEPS5_jS6_S5_S5_N4cuda3std3__410__identityEEEvT0_T1_T2_T3_T4_T6__param_4];
	bfe.u32 	%r492, %r491, 24, 8;
	cvt.u16.u32 	%rs1522, %r492;
	bfe.u32 	%r493, %r491, 16, 8;
	cvt.u16.u32 	%rs1521, %r493;
	bfe.u32 	%r494, %r491, 8, 8;
	cvt.u16.u32 	%rs1520, %r494;
	bfe.u32 	%r495, %r491, 0, 8;
	cvt.u16.u32 	%rs1519, %r495;
	ld.param.f64 	%fd69, [_ZN3cub18CUB_300001_SM_10006detail6reduce28DeviceReduceSingleTileKernelINS2_10policy_hubI4Userj13Addition_funcE10Policy1000EN6thrust24THRUST_300001_SM_1000_NS6detail15normal_iteratorINSA_10device_ptrIS5_EEEEPS5_jS6_S5_S5_N4cuda3std3__410__identityEEEvT0_T1_T2_T3_T4_T6__param_4+40];
	ld.param.u32 	%r455, [_ZN3cub18CUB_300001_SM_10006detail6reduce28DeviceReduceSingleTileKernelINS2_10policy_hubI4Userj13Addition_funcE10Policy1000EN6thrust24THRUST_300001_SM_1000_NS6detail15normal_iteratorINSA_10device_ptrIS5_EEEEPS5_jS6_S5_S5_N4cuda3std3__410__identityEEEvT0_T1_T2_T3_T4_T6__param_4+36];
	ld.param.u64 	%rd37, [_ZN3cub18CUB_300001_SM_10006detail6reduce28DeviceReduceSingleTileKernelINS2_10policy_hubI4Userj13Addition_funcE10Policy1000EN6thrust24THRUST_300001_SM_1000_NS6detail15normal_iteratorINSA_10device_ptrIS5_EEEEPS5_jS6_S5_S5_N4cuda3std3__410__identityEEEvT0_T1_T2_T3_T4_T6__param_0];
	ld.param.u64 	%rd38, [_ZN3cub18CUB_300001_SM_10006detail6reduce28DeviceReduceSingleTileKernelINS2_10policy_hubI4Userj13Addition_funcE10Policy1000EN6thrust24THRUST_300001_SM_1000_NS6detail15normal_iteratorINSA_10device_ptrIS5_EEEEPS5_jS6_S5_S5_N4cuda3std3__410__identityEEEvT0_T1_T2_T3_T4_T6__param_1];
	ld.param.u32 	%r454, [_ZN3cub18CUB_300001_SM_10006detail6reduce28DeviceReduceSingleTileKernelINS2_10policy_hubI4Userj13Addition_funcE10Policy1000EN6thrust24THRUST_300001_SM_1000_NS6detail15normal_iteratorINSA_10device_ptrIS5_EEEEPS5_jS6_S5_S5_N4cuda3std3__410__identityEEEvT0_T1_T2_T3_T4_T6__param_2];
	ld.param.u8 	%rs1553, [_ZN3cub18CUB_300001_SM_10006detail6reduce28DeviceReduceSingleTileKernelINS2_10policy_hubI4Userj13Addition_funcE10Policy1000EN6thrust24THRUST_300001_SM_1000_NS6detail15normal_iteratorINSA_10device_ptrIS5_EEEEPS5_jS6_S5_S5_N4cuda3std3__410__identityEEEvT0_T1_T2_T3_T4_T6__param_4+34];
	ld.param.v2.u8 	{%rs1551, %rs1552}, [_ZN3cub18CUB_300001_SM_10006detail6reduce28DeviceReduceSingleTileKernelINS2_10policy_hubI4Userj13Addition_funcE10Policy1000EN6thrust24THRUST_300001_SM_1000_NS6detail15normal_iteratorINSA_10device_ptrIS5_EEEEPS5_jS6_S5_S5_N4cuda3std3__410__identityEEEvT0_T1_T2_T3_T4_T6__param_4+32];
	cvta.to.global.u64 	%rd1, %rd38;
	setp.ne.s32 	%p1, %r454, 0;
	@%p1 bra 	$L__BB1_3;
	mov.u32 	%r4368, %tid.x;
	setp.ne.s32 	%p120, %r4368, 0;
	@%p120 bra 	$L__BB1_192;
	cvt.u32.u16 	%r4369, %rs1519;
	cvt.u32.u16 	%r4370, %rs1520;
	prmt.b32 	%r4371, %r4369, %r4370, 0x3340U;
	cvt.u32.u16 	%r4372, %rs1521;
	cvt.u32.u16 	%r4373, %rs1522;
	prmt.b32 	%r4374, %r4372, %r4373, 0x3340U;
	prmt.b32 	%r4375, %r4371, %r4374, 0x5410U;
	cvt.u32.u16 	%r4376, %rs1523;
	cvt.u32.u16 	%r4377, %rs1524;
	prmt.b32 	%r4378, %r4376, %r4377, 0x3340U;
	cvt.u32.u16 	%r4379, %rs1525;
	cvt.u32.u16 	%r4380, %rs1526;
	prmt.b32 	%r4381, %r4379, %r4380, 0x3340U;
	prmt.b32 	%r4382, %r4378, %r4381, 0x5410U;
	st.global.v2.b32 	[%rd1], {%r4375, %r4382};
	cvt.u32.u16 	%r4383, %rs1527;
	cvt.u32.u16 	%r4384, %rs1528;
	prmt.b32 	%r4385, %r4383, %r4384, 0x3340U;
	cvt.u32.u16 	%r4386, %rs1529;
	cvt.u32.u16 	%r4387, %rs1530;
	prmt.b32 	%r4388, %r4386, %r4387, 0x3340U;
	prmt.b32 	%r4389, %r4385, %r4388, 0x5410U;
	cvt.u32.u16 	%r4390, %rs1531;
	cvt.u32.u16 	%r4391, %rs1532;
	prmt.b32 	%r4392, %r4390, %r4391, 0x3340U;
	cvt.u32.u16 	%r4393, %rs1533;
	cvt.u32.u16 	%r4394, %rs1534;
	prmt.b32 	%r4395, %r4393, %r4394, 0x3340U;
	prmt.b32 	%r4396, %r4392, %r4395, 0x5410U;
	st.global.v2.b32 	[%rd1+8], {%r4389, %r4396};
	cvt.u32.u16 	%r4397, %rs1535;
	cvt.u32.u16 	%r4398, %rs1536;
	prmt.b32 	%r4399, %r4397, %r4398, 0x3340U;
	cvt.u32.u16 	%r4400, %rs1537;
	cvt.u32.u16 	%r4401, %rs1538;
	prmt.b32 	%r4402, %r4400, %r4401, 0x3340U;
	prmt.b32 	%r4403, %r4399, %r4402, 0x5410U;
	cvt.u32.u16 	%r4404, %rs1539;
	cvt.u32.u16 	%r4405, %rs1540;
	prmt.b32 	%r4406, %r4404, %r4405, 0x3340U;
	cvt.u32.u16 	%r4407, %rs1541;
	cvt.u32.u16 	%r4408, %rs1542;
	prmt.b32 	%r4409, %r4407, %r4408, 0x3340U;
	prmt.b32 	%r4410, %r4406, %r4409, 0x5410U;
	st.global.v2.b32 	[%rd1+16], {%r4403, %r4410};
	cvt.u32.u16 	%r4411, %rs1543;
	cvt.u32.u16 	%r4412, %rs1544;
	prmt.b32 	%r4413, %r4411, %r4412, 0x3340U;
	cvt.u32.u16 	%r4414, %rs1545;
	cvt.u32.u16 	%r4415, %rs1546;
	prmt.b32 	%r4416, %r4414, %r4415, 0x3340U;
	prmt.b32 	%r4417, %r4413, %r4416, 0x5410U;
	cvt.u32.u16 	%r4418, %rs1547;
	cvt.u32.u16 	%r4419, %rs1548;
	prmt.b32 	%r4420, %r4418, %r4419, 0x3340U;
	cvt.u32.u16 	%r4421, %rs1549;
	cvt.u32.u16 	%r4422, %rs1550;
	prmt.b32 	%r4423, %r4421, %r4422, 0x3340U;
	prmt.b32 	%r4424, %r4420, %r4423, 0x5410U;
	st.global.v2.b32 	[%rd1+24], {%r4417, %r4424};
	st.global.v2.u8 	[%rd1+32], {%rs1551, %rs1552};
	st.global.u8 	[%rd1+34], %rs1553;
	st.global.u32 	[%rd1+36], %r455;
	st.global.f64 	[%rd1+40], %fd69;
	bra.uni 	$L__BB1_192;
$L__BB1_3:
	cvta.to.global.u64 	%rd2, %rd37;
	setp.gt.u32 	%p2, %r454, 255;
	@%p2 bra 	$L__BB1_94;
	mov.u32 	%r1, %tid.x;
	setp.ge.u32 	%p58, %r1, %r454;
	mov.b16 	%rs1882, 0;
	mov.b32 	%r4433, 0;
	mov.f64 	%fd108, 0d0000000000000000;
	mov.u16 	%rs1883, %rs1882;
	mov.u16 	%rs1884, %rs1882;
	mov.u16 	%rs1885, %rs1882;
	mov.u16 	%rs1886, %rs1882;
	mov.u16 	%rs1887, %rs1882;
	mov.u16 	%rs1888, %rs1882;
	mov.u16 	%rs1889, %rs1882;
	mov.u16 	%rs1890, %rs1882;
	mov.u16 	%rs1891, %rs1882;
	mov.u16 	%rs1892, %rs1882;
	mov.u16 	%rs1893, %rs1882;
	mov.u16 	%rs1894, %rs1882;
	mov.u16 	%rs1895, %rs1882;
	mov.u16 	%rs1896, %rs1882;
	mov.u16 	%rs1897, %rs1882;
	mov.u16 	%rs1898, %rs1882;
	mov.u16 	%rs1899, %rs1882;
	mov.u16 	%rs1900, %rs1882;
	mov.u16 	%rs1901, %rs1882;
	mov.u16 	%rs1902, %rs1882;
	mov.u16 	%rs1903, %rs1882;
	mov.u16 	%rs1904, %rs1882;
	mov.u16 	%rs1905, %rs1882;
	mov.u16 	%rs1906, %rs1882;
	mov.u16 	%rs1907, %rs1882;
	mov.u16 	%rs1908, %rs1882;
	mov.u16 	%rs1909, %rs1882;
	mov.u16 	%rs1910, %rs1882;
	mov.u16 	%rs1911, %rs1882;
	mov.u16 	%rs1912, %rs1882;
	mov.u16 	%rs1913, %rs1882;
	mov.u16 	%rs1914, %rs1882;
	mov.u16 	%rs1915, %rs1882;
	mov.u16 	%rs1916, %rs1882;
	mov.u32 	%r4427, %r1;
	@%p58 bra 	$L__BB1_6;
	mul.wide.u32 	%rd183, %r1, 48;
	add.s64 	%rd184, %rd2, %rd183;
	ld.global.v2.b32 	{%r2324, %r2325}, [%rd184];
	bfe.u32 	%r2326, %r2324, 0, 8;
	cvt.u16.u32 	%rs1916, %r2326;
	bfe.u32 	%r2327, %r2324, 8, 8;
	cvt.u16.u32 	%rs1915, %r2327;
	bfe.u32 	%r2328, %r2324, 16, 8;
	cvt.u16.u32 	%rs1914, %r2328;
	bfe.u32 	%r2329, %r2324, 24, 8;
	cvt.u16.u32 	%rs1913, %r2329;
	bfe.u32 	%r2330, %r2325, 0, 8;
	cvt.u16.u32 	%rs1912, %r2330;
	bfe.u32 	%r2331, %r2325, 8, 8;
	cvt.u16.u32 	%rs1911, %r2331;
	bfe.u32 	%r2332, %r2325, 16, 8;
	cvt.u16.u32 	%rs1910, %r2332;
	bfe.u32 	%r2333, %r2325, 24, 8;
	cvt.u16.u32 	%rs1909, %r2333;
	ld.global.v2.b32 	{%r2334, %r2335}, [%rd184+8];
	bfe.u32 	%r2336, %r2334, 0, 8;
	cvt.u16.u32 	%rs1908, %r2336;
	bfe.u32 	%r2337, %r2334, 8, 8;
	cvt.u16.u32 	%rs1907, %r2337;
	bfe.u32 	%r2338, %r2334, 16, 8;
	cvt.u16.u32 	%rs1906, %r2338;
	bfe.u32 	%r2339, %r2334, 24, 8;
	cvt.u16.u32 	%rs1905, %r2339;
	bfe.u32 	%r2340, %r2335, 0, 8;
	cvt.u16.u32 	%rs1904, %r2340;
	bfe.u32 	%r2341, %r2335, 8, 8;
	cvt.u16.u32 	%rs1903, %r2341;
	bfe.u32 	%r2342, %r2335, 16, 8;
	cvt.u16.u32 	%rs1902, %r2342;
	bfe.u32 	%r2343, %r2335, 24, 8;
	cvt.u16.u32 	%rs1901, %r2343;
	ld.global.v2.b32 	{%r2344, %r2345}, [%rd184+16];
	bfe.u32 	%r2346, %r2344, 0, 8;
	cvt.u16.u32 	%rs1900, %r2346;
	bfe.u32 	%r2347, %r2344, 8, 8;
	cvt.u16.u32 	%rs1899, %r2347;
	bfe.u32 	%r2348, %r2344, 16, 8;
	cvt.u16.u32 	%rs1898, %r2348;
	bfe.u32 	%r2349, %r2344, 24, 8;
	cvt.u16.u32 	%rs1897, %r2349;
	bfe.u32 	%r2350, %r2345, 0, 8;
	cvt.u16.u32 	%rs1896, %r2350;
	bfe.u32 	%r2351, %r2345, 8, 8;
	cvt.u16.u32 	%rs1895, %r2351;
	bfe.u32 	%r2352, %r2345, 16, 8;
	cvt.u16.u32 	%rs1894, %r2352;
	bfe.u32 	%r2353, %r2345, 24, 8;
	cvt.u16.u32 	%rs1893, %r2353;
	ld.global.v2.b32 	{%r2354, %r2355}, [%rd184+24];
	bfe.u32 	%r2356, %r2354, 0, 8;
	cvt.u16.u32 	%rs1892, %r2356;
	bfe.u32 	%r2357, %r2354, 8, 8;
	cvt.u16.u32 	%rs1891, %r2357;
	bfe.u32 	%r2358, %r2354, 16, 8;
	cvt.u16.u32 	%rs1890, %r2358;
	bfe.u32 	%r2359, %r2354, 24, 8;
	cvt.u16.u32 	%rs1889, %r2359;
	bfe.u32 	%r2360, %r2355, 0, 8;
	cvt.u16.u32 	%rs1888, %r2360;
	bfe.u32 	%r2361, %r2355, 8, 8;
	cvt.u16.u32 	%rs1887, %r2361;
	bfe.u32 	%r2362, %r2355, 16, 8;
	cvt.u16.u32 	%rs1886, %r2362;
	bfe.u32 	%r2363, %r2355, 24, 8;
	cvt.u16.u32 	%rs1885, %r2363;
	.pragma "used_bytes_mask 7";
	ld.global.u32 	%r2364, [%rd184+32];
	bfe.u32 	%r2365, %r2364, 0, 8;
	cvt.u16.u32 	%rs1884, %r2365;
	bfe.u32 	%r2366, %r2364, 8, 8;
	cvt.u16.u32 	%rs1883, %r2366;
	bfe.u32 	%r2367, %r2364, 16, 8;
	cvt.u16.u32 	%rs1882, %r2367;
	ld.global.u32 	%r4433, [%rd184+36];
	ld.global.f64 	%fd108, [%rd184+40];
	add.s32 	%r4427, %r1, 256;
$L__BB1_6:
	setp.ge.u32 	%p59, %r4427, %r454;
	@%p59 bra 	$L__BB1_14;
	add.u64 	%rd3, %SPL, 0;
	add.u64 	%rd4, %SPL, 48;
$L__BB1_8:
	mul.wide.u32 	%rd187, %r4427, 48;
	add.s64 	%rd188, %rd2, %rd187;
	ld.global.v2.b32 	{%r2369, %r2370}, [%rd188];
	bfe.u32 	%r2371, %r2369, 0, 8;
	cvt.u16.u32 	%rs1881, %r2371;
	ld.global.v2.b32 	{%r2372, %r2373}, [%rd188+8];
	ld.global.v2.b32 	{%r2374, %r2375}, [%rd188+16];
	ld.global.v2.b32 	{%r2376, %r2377}, [%rd188+24];
	.pragma "used_bytes_mask 7";
	ld.global.u32 	%r2378, [%rd188+32];
	bfe.u32 	%r2379, %r2378, 16, 8;
	ld.global.u32 	%r8, [%rd188+36];
	ld.global.f64 	%fd4, [%rd188+40];
	cvt.u32.u16 	%r2380, %rs1909;
	cvt.u32.u16 	%r2381, %rs1910;
	prmt.b32 	%r2382, %r2381, %r2380, 0x3340U;
	cvt.u32.u16 	%r2383, %rs1911;
	cvt.u32.u16 	%r2384, %rs1912;
	prmt.b32 	%r2385, %r2384, %r2383, 0x3340U;
	prmt.b32 	%r2386, %r2385, %r2382, 0x5410U;
	cvt.u32.u16 	%r2387, %rs1913;
	cvt.u32.u16 	%r2388, %rs1914;
	prmt.b32 	%r2389, %r2388, %r2387, 0x3340U;
	cvt.u32.u16 	%r2390, %rs1915;
	cvt.u32.u16 	%r2391, %rs1916;
	prmt.b32 	%r2392, %r2391, %r2390, 0x3340U;
	prmt.b32 	%r2393, %r2392, %r2389, 0x5410U;
	st.local.v2.b32 	[%rd3], {%r2393, %r2386};
	cvt.u32.u16 	%r2394, %rs1901;
	cvt.u32.u16 	%r2395, %rs1902;
	prmt.b32 	%r2396, %r2395, %r2394, 0x3340U;
	cvt.u32.u16 	%r2397, %rs1903;
	cvt.u32.u16 	%r2398, %rs1904;
	prmt.b32 	%r2399, %r2398, %r2397, 0x3340U;
	prmt.b32 	%r2400, %r2399, %r2396, 0x5410U;
	cvt.u32.u16 	%r2401, %rs1905;
	cvt.u32.u16 	%r2402, %rs1906;
	prmt.b32 	%r2403, %r2402, %r2401, 0x3340U;
	cvt.u32.u16 	%r2404, %rs1907;
	cvt.u32.u16 	%r2405, %rs1908;
	prmt.b32 	%r2406, %r2405, %r2404, 0x3340U;
	prmt.b32 	%r2407, %r2406, %r2403, 0x5410U;
	st.local.v2.b32 	[%rd3+8], {%r2407, %r2400};
	cvt.u32.u16 	%r2408, %rs1893;
	cvt.u32.u16 	%r2409, %rs1894;
	prmt.b32 	%r2410, %r2409, %r2408, 0x3340U;
	cvt.u32.u16 	%r2411, %rs1895;
	cvt.u32.u16 	%r2412, %rs1896;
	prmt.b32 	%r2413, %r2412, %r2411, 0x3340U;
	prmt.b32 	%r2414, %r2413, %r2410, 0x5410U;
	cvt.u32.u16 	%r2415, %rs1897;
	cvt.u32.u16 	%r2416, %rs1898;
	prmt.b32 	%r2417, %r2416, %r2415, 0x3340U;
	cvt.u32.u16 	%r2418, %rs1899;
	cvt.u32.u16 	%r2419, %rs1900;
	prmt.b32 	%r2420, %r2419, %r2418, 0x3340U;
	prmt.b32 	%r2421, %r2420, %r2417, 0x5410U;
	st.local.v2.b32 	[%rd3+16], {%r2421, %r2414};
	cvt.u32.u16 	%r2422, %rs1885;
	cvt.u32.u16 	%r2423, %rs1886;
	prmt.b32 	%r2424, %r2423, %r2422, 0x3340U;
	cvt.u32.u16 	%r2425, %rs1887;
	cvt.u32.u16 	%r2426, %rs1888;
	prmt.b32 	%r2427, %r2426, %r2425, 0x3340U;
	prmt.b32 	%r2428, %r2427, %r2424, 0x5410U;
	cvt.u32.u16 	%r2429, %rs1889;
	cvt.u32.u16 	%r2430, %rs1890;
	prmt.b32 	%r2431, %r2430, %r2429, 0x3340U;
	cvt.u32.u16 	%r2432, %rs1891;
	cvt.u32.u16 	%r2433, %rs1892;
	prmt.b32 	%r2434, %r2433, %r2432, 0x3340U;
	prmt.b32 	%r2435, %r2434, %r2431, 0x5410U;
	st.local.v2.b32 	[%rd3+24], {%r2435, %r2428};
	st.local.v2.u8 	[%rd3+32], {%rs1884, %rs1883};
	st.local.u8 	[%rd3+34], %rs1882;
	st.local.u32 	[%rd3+36], %r4433;
	st.local.f64 	[%rd3+40], %fd108;
	st.local.v2.b32 	[%rd4], {%r2369, %r2370};
	st.local.v2.b32 	[%rd4+8], {%r2372, %r2373};
	st.local.v2.b32 	[%rd4+16], {%r2374, %r2375};
	st.local.v2.b32 	[%rd4+24], {%r2376, %r2377};
	bfe.u32 	%r2436, %r2378, 8, 8;
	cvt.u16.u32 	%rs1684, %r2436;
	bfe.u32 	%r2437, %r2378, 0, 8;
	cvt.u16.u32 	%rs1685, %r2437;
	st.local.v2.u8 	[%rd4+32], {%rs1685, %rs1684};
	st.local.u8 	[%rd4+34], %r2379;
	st.local.u32 	[%rd4+36], %r8;
	st.local.f64 	[%rd4+40], %fd4;
	mov.b32 	%r4429, 0;
$L__BB1_9:
	mov.u32 	%r4432, %r4429;
	cvt.u64.u32 	%rd189, %r4432;
	add.s64 	%rd190, %rd3, %rd189;
	ld.local.u8 	%rs1686, [%rd190];
	setp.ne.s16 	%p60, %rs1686, 0;
	add.s32 	%r4429, %r4432, 1;
	@%p60 bra 	$L__BB1_9;
	and.b16  	%rs1687, %rs1881, 255;
	setp.eq.s16 	%p61, %rs1687, 0;
	@%p61 bra 	$L__BB1_13;
	mov.b32 	%r4430, 0;
$L__BB1_12:
	cvt.u64.u32 	%rd191, %r4432;
	add.s64 	%rd192, %rd3, %rd191;
	st.local.u8 	[%rd192], %rs1881;
	add.s32 	%r4432, %r4432, 1;
	add.s32 	%r14, %r4430, 1;
	cvt.u64.u32 	%rd193, %r4430;
	add.s64 	%rd194, %rd4, %rd193;
	ld.local.u8 	%rs1881, [%rd194+1];
	setp.ne.s16 	%p62, %rs1881, 0;
	mov.u32 	%r4430, %r14;
	@%p62 bra 	$L__BB1_12;
$L__BB1_13:
	cvt.u64.u32 	%rd195, %r4432;
	add.s64 	%rd196, %rd3, %rd195;
	mov.b16 	%rs1688, 0;
	st.local.u8 	[%rd196], %rs1688;
	ld.local.u32 	%r2439, [%rd3+36];
	add.s32 	%r4433, %r2439, %r8;
	ld.local.f64 	%fd91, [%rd3+40];
	add.f64 	%fd108, %fd4, %fd91;
	ld.local.v2.b32 	{%r2440, %r2441}, [%rd3];
	bfe.u32 	%r2442, %r2440, 0, 8;
	cvt.u16.u32 	%rs1916, %r2442;
	bfe.u32 	%r2443, %r2440, 8, 8;
	cvt.u16.u32 	%rs1915, %r2443;
	bfe.u32 	%r2444, %r2440, 16, 8;
	cvt.u16.u32 	%rs1914, %r2444;
	bfe.u32 	%r2445, %r2440, 24, 8;
	cvt.u16.u32 	%rs1913, %r2445;
	bfe.u32 	%r2446, %r2441, 0, 8;
	cvt.u16.u32 	%rs1912, %r2446;
	bfe.u32 	%r2447, %r2441, 8, 8;
	cvt.u16.u32 	%rs1911, %r2447;
	bfe.u32 	%r2448, %r2441, 16, 8;
	cvt.u16.u32 	%rs1910, %r2448;
	bfe.u32 	%r2449, %r2441, 24, 8;
	cvt.u16.u32 	%rs1909, %r2449;
	ld.local.v2.b32 	{%r2450, %r2451}, [%rd3+8];
	bfe.u32 	%r2452, %r2450, 0, 8;
	cvt.u16.u32 	%rs1908, %r2452;
	bfe.u32 	%r2453, %r2450, 8, 8;
	cvt.u16.u32 	%rs1907, %r2453;
	bfe.u32 	%r2454, %r2450, 16, 8;
	cvt.u16.u32 	%rs1906, %r2454;
	bfe.u32 	%r2455, %r2450, 24, 8;
	cvt.u16.u32 	%rs1905, %r2455;
	bfe.u32 	%r2456, %r2451, 0, 8;
	cvt.u16.u32 	%rs1904, %r2456;
	bfe.u32 	%r2457, %r2451, 8, 8;
	cvt.u16.u32 	%rs1903, %r2457;
	bfe.u32 	%r2458, %r2451, 16, 8;
	cvt.u16.u32 	%rs1902, %r2458;
	bfe.u32 	%r2459, %r2451, 24, 8;
	cvt.u16.u32 	%rs1901, %r2459;
	ld.local.v2.b32 	{%r2460, %r2461}, [%rd3+16];
	bfe.u32 	%r2462, %r2460, 0, 8;
	cvt.u16.u32 	%rs1900, %r2462;
	bfe.u32 	%r2463, %r2460, 8, 8;
	cvt.u16.u32 	%rs1899, %r2463;
	bfe.u32 	%r2464, %r2460, 16, 8;
	cvt.u16.u32 	%rs1898, %r2464;
	bfe.u32 	%r2465, %r2460, 24, 8;
	cvt.u16.u32 	%rs1897, %r2465;
	bfe.u32 	%r2466, %r2461, 0, 8;
	cvt.u16.u32 	%rs1896, %r2466;
	bfe.u32 	%r2467, %r2461, 8, 8;
	cvt.u16.u32 	%rs1895, %r2467;
	bfe.u32 	%r2468, %r2461, 16, 8;
	cvt.u16.u32 	%rs1894, %r2468;
	bfe.u32 	%r2469, %r2461, 24, 8;
	cvt.u16.u32 	%rs1893, %r2469;
	ld.local.v2.b32 	{%r2470, %r2471}, [%rd3+24];
	bfe.u32 	%r2472, %r2470, 0, 8;
	cvt.u16.u32 	%rs1892, %r2472;
	bfe.u32 	%r2473, %r2470, 8, 8;
	cvt.u16.u32 	%rs1891, %r2473;
	bfe.u32 	%r2474, %r2470, 16, 8;
	cvt.u16.u32 	%rs1890, %r2474;
	bfe.u32 	%r2475, %r2470, 24, 8;
	cvt.u16.u32 	%rs1889, %r2475;
	bfe.u32 	%r2476, %r2471, 0, 8;
	cvt.u16.u32 	%rs1888, %r2476;
	bfe.u32 	%r2477, %r2471, 8, 8;
	cvt.u16.u32 	%rs1887, %r2477;
	bfe.u32 	%r2478, %r2471, 16, 8;
	cvt.u16.u32 	%rs1886, %r2478;
	bfe.u32 	%r2479, %r2471, 24, 8;
	cvt.u16.u32 	%rs1885, %r2479;
	.pragma "used_bytes_mask 7";
	ld.local.u32 	%r2480, [%rd3+32];
	bfe.u32 	%r2481, %r2480, 0, 8;
	cvt.u16.u32 	%rs1884, %r2481;
	bfe.u32 	%r2482, %r2480, 8, 8;
	cvt.u16.u32 	%rs1883, %r2482;
	bfe.u32 	%r2483, %r2480, 16, 8;
	cvt.u16.u32 	%rs1882, %r2483;
	add.s32 	%r4427, %r4427, 256;
	setp.lt.s32 	%p63, %r4427, %r454;
	@%p63 bra 	$L__BB1_8;
$L__BB1_14:
	// begin inline asm
	mov.u32 %r2484, %laneid;
	// end inline asm
	and.b32  	%r2545, %r1, 992;
	add.s32 	%r2546, %r2545, 32;
	setp.gt.s32 	%p64, %r2546, %r454;
	not.b32 	%r2547, %r2545;
	add.s32 	%r2548, %r454, %r2547;
	selp.b32 	%r2543, %r2548, 31, %p64;
	cvt.u32.u16 	%r2549, %rs1916;
	and.b32  	%r2550, %r2549, 255;
	and.b16  	%rs1689, %rs1915, 255;
	mul.wide.u16 	%r2551, %rs1689, 256;
	or.b32  	%r2552, %r2551, %r2550;
	cvt.u32.u16 	%r2553, %rs1914;
	shl.b32 	%r2554, %r2553, 16;
	and.b32  	%r2555, %r2554, 16711680;
	or.b32  	%r2556, %r2552, %r2555;
	cvt.u32.u16 	%r2557, %rs1913;
	shl.b32 	%r2558, %r2557, 24;
	or.b32  	%r2486, %r2556, %r2558;
	cvt.u32.u16 	%r2559, %rs1912;
	and.b32  	%r2560, %r2559, 255;
	and.b16  	%rs1690, %rs1911, 255;
	mul.wide.u16 	%r2561, %rs1690, 256;
	or.b32  	%r2562, %r2561, %r2560;
	cvt.u32.u16 	%r2563, %rs1910;
	shl.b32 	%r2564, %r2563, 16;
	and.b32  	%r2565, %r2564, 16711680;
	or.b32  	%r2566, %r2562, %r2565;
	cvt.u32.u16 	%r2567, %rs1909;
	shl.b32 	%r2568, %r2567, 24;
	or.b32  	%r2491, %r2566, %r2568;
	cvt.u32.u16 	%r2569, %rs1908;
	and.b32  	%r2570, %r2569, 255;
	and.b16  	%rs1691, %rs1907, 255;
	mul.wide.u16 	%r2571, %rs1691, 256;
	or.b32  	%r2572, %r2571, %r2570;
	cvt.u32.u16 	%r2573, %rs1906;
	shl.b32 	%r2574, %r2573, 16;
	and.b32  	%r2575, %r2574, 16711680;
	or.b32  	%r2576, %r2572, %r2575;
	cvt.u32.u16 	%r2577, %rs1905;
	shl.b32 	%r2578, %r2577, 24;
	or.b32  	%r2496, %r2576, %r2578;
	cvt.u32.u16 	%r2579, %rs1904;
	and.b32  	%r2580, %r2579, 255;
	and.b16  	%rs1692, %rs1903, 255;
	mul.wide.u16 	%r2581, %rs1692, 256;
	or.b32  	%r2582, %r2581, %r2580;
	cvt.u32.u16 	%r2583, %rs1902;
	shl.b32 	%r2584, %r2583, 16;
	and.b32  	%r2585, %r2584, 16711680;
	or.b32  	%r2586, %r2582, %r2585;
	cvt.u32.u16 	%r2587, %rs1901;
	shl.b32 	%r2588, %r2587, 24;
	or.b32  	%r2501, %r2586, %r2588;
	cvt.u32.u16 	%r2589, %rs1900;
	and.b32  	%r2590, %r2589, 255;
	and.b16  	%rs1693, %rs1899, 255;
	mul.wide.u16 	%r2591, %rs1693, 256;
	or.b32  	%r2592, %r2591, %r2590;
	cvt.u32.u16 	%r2593, %rs1898;
	shl.b32 	%r2594, %r2593, 16;
	and.b32  	%r2595, %r2594, 16711680;
	or.b32  	%r2596, %r2592, %r2595;
	cvt.u32.u16 	%r2597, %rs1897;
	shl.b32 	%r2598, %r2597, 24;
	or.b32  	%r2506, %r2596, %r2598;
	cvt.u32.u16 	%r2599, %rs1896;
	and.b32  	%r2600, %r2599, 255;
	and.b16  	%rs1694, %rs1895, 255;
	mul.wide.u16 	%r2601, %rs1694, 256;
	or.b32  	%r2602, %r2601, %r2600;
	cvt.u32.u16 	%r2603, %rs1894;
	shl.b32 	%r2604, %r2603, 16;
	and.b32  	%r2605, %r2604, 16711680;
	or.b32  	%r2606, %r2602, %r2605;
	cvt.u32.u16 	%r2607, %rs1893;
	shl.b32 	%r2608, %r2607, 24;
	or.b32  	%r2511, %r2606, %r2608;
	cvt.u32.u16 	%r2609, %rs1892;
	and.b32  	%r2610, %r2609, 255;
	and.b16  	%rs1695, %rs1891, 255;
	mul.wide.u16 	%r2611, %rs1695, 256;
	or.b32  	%r2612, %r2611, %r2610;
	cvt.u32.u16 	%r2613, %rs1890;
	shl.b32 	%r2614, %r2613, 16;
	and.b32  	%r2615, %r2614, 16711680;
	or.b32  	%r2616, %r2612, %r2615;
	cvt.u32.u16 	%r2617, %rs1889;
	shl.b32 	%r2618, %r2617, 24;
	or.b32  	%r2516, %r2616, %r2618;
	cvt.u32.u16 	%r2619, %rs1888;
	and.b32  	%r2620, %r2619, 255;
	and.b16  	%rs1696, %rs1887, 255;
	mul.wide.u16 	%r2621, %rs1696, 256;
	or.b32  	%r2622, %r2621, %r2620;
	cvt.u32.u16 	%r2623, %rs1886;
	shl.b32 	%r2624, %r2623, 16;
	and.b32  	%r2625, %r2624, 16711680;
	or.b32  	%r2626, %r2622, %r2625;
	cvt.u32.u16 	%r2627, %rs1885;
	shl.b32 	%r2628, %r2627, 24;
	or.b32  	%r2521, %r2626, %r2628;
	cvt.u32.u16 	%r2629, %rs1884;
	and.b32  	%r2630, %r2629, 255;
	and.b16  	%rs1697, %rs1883, 255;
	mul.wide.u16 	%r2631, %rs1697, 256;
	or.b32  	%r2632, %r2631, %r2630;
	cvt.u32.u16 	%r2633, %rs1882;
	shl.b32 	%r2634, %r2633, 16;
	and.b32  	%r2635, %r2634, 16711680;
	or.b32  	%r2526, %r2632, %r2635;
	mov.b32 	%r2542, 1;
	mov.b32 	%r2544, -1;
	// begin inline asm
	shfl.sync.down.b32 %r2485, %r2486, %r2542, %r2543, %r2544;
	// end inline asm
	// begin inline asm
	shfl.sync.down.b32 %r2490, %r2491, %r2542, %r2543, %r2544;
	// end inline asm
	// begin inline asm
	shfl.sync.down.b32 %r2495, %r2496, %r2542, %r2543, %r2544;
	// end inline asm
	// begin inline asm
	shfl.sync.down.b32 %r2500, %r2501, %r2542, %r2543, %r2544;
	// end inline asm
	// begin inline asm
	shfl.sync.down.b32 %r2505, %r2506, %r2542, %r2543, %r2544;
	// end inline asm
	// begin inline asm
	shfl.sync.down.b32 %r2510, %r2511, %r2542, %r2543, %r2544;
	// end inline asm
	// begin inline asm
	shfl.sync.down.b32 %r2515, %r2516, %r2542, %r2543, %r2544;
	// end inline asm
	// begin inline asm
	shfl.sync.down.b32 %r2520, %r2521, %r2542, %r2543, %r2544;
	// end inline asm
	// begin inline asm
	shfl.sync.down.b32 %r2525, %r2526, %r2542, %r2543, %r2544;
	// end inline asm
	// begin inline asm
	shfl.sync.down.b32 %r2530, %r4433, %r2542, %r2543, %r2544;
	// end inline asm
	mov.b64 	%rd197, %fd108;
	mov.b64 	{%r2536, %r2541}, %rd197;
	// begin inline asm
	shfl.sync.down.b32 %r2535, %r2536, %r2542, %r2543, %r2544;
	// end inline asm
	// begin inline asm
	shfl.sync.down.b32 %r2540, %r2541, %r2542, %r2543, %r2544;
	// end inline asm
	setp.ge.s32 	%p65, %r2484, %r2543;
	@%p65 bra 	$L__BB1_21;
	shr.u32 	%r2637, %r2525, 16;
	shr.u32 	%r2638, %r2525, 8;
	cvt.u16.u32 	%rs1698, %r2638;
	cvt.u16.u32 	%rs1699, %r2525;
	cvt.u16.u32 	%rs1917, %r2485;
	mov.b64 	%rd198, {%r2535, %r2540};
	mov.b64 	%fd7, %rd198;
	add.u64 	%rd5, %SPL, 0;
	add.u64 	%rd6, %SPL, 48;
	prmt.b32 	%r2641, %r2563, %r2567, 0x3340U;
	cvt.u32.u16 	%r2642, %rs1911;
	prmt.b32 	%r2644, %r2559, %r2642, 0x3340U;
	prmt.b32 	%r2645, %r2644, %r2641, 0x5410U;
	prmt.b32 	%r2648, %r2553, %r2557, 0x3340U;
	cvt.u32.u16 	%r2649, %rs1915;
	prmt.b32 	%r2651, %r2549, %r2649, 0x3340U;
	prmt.b32 	%r2652, %r2651, %r2648, 0x5410U;
	st.local.v2.b32 	[%rd5], {%r2652, %r2645};
	prmt.b32 	%r2655, %r2583, %r2587, 0x3340U;
	cvt.u32.u16 	%r2656, %rs1903;
	prmt.b32 	%r2658, %r2579, %r2656, 0x3340U;
	prmt.b32 	%r2659, %r2658, %r2655, 0x5410U;
	prmt.b32 	%r2662, %r2573, %r2577, 0x3340U;
	cvt.u32.u16 	%r2663, %rs1907;
	prmt.b32 	%r2665, %r2569, %r2663, 0x3340U;
	prmt.b32 	%r2666, %r2665, %r2662, 0x5410U;
	st.local.v2.b32 	[%rd5+8], {%r2666, %r2659};
	prmt.b32 	%r2669, %r2603, %r2607, 0x3340U;
	cvt.u32.u16 	%r2670, %rs1895;
	prmt.b32 	%r2672, %r2599, %r2670, 0x3340U;
	prmt.b32 	%r2673, %r2672, %r2669, 0x5410U;
	prmt.b32 	%r2676, %r2593, %r2597, 0x3340U;
	cvt.u32.u16 	%r2677, %rs1899;
	prmt.b32 	%r2679, %r2589, %r2677, 0x3340U;
	prmt.b32 	%r2680, %r2679, %r2676, 0x5410U;
	st.local.v2.b32 	[%rd5+16], {%r2680, %r2673};
	prmt.b32 	%r2683, %r2623, %r2627, 0x3340U;
	cvt.u32.u16 	%r2684, %rs1887;
	prmt.b32 	%r2686, %r2619, %r2684, 0x3340U;
	prmt.b32 	%r2687, %r2686, %r2683, 0x5410U;
	prmt.b32 	%r2690, %r2613, %r2617, 0x3340U;
	cvt.u32.u16 	%r2691, %rs1891;
	prmt.b32 	%r2693, %r2609, %r2691, 0x3340U;
	prmt.b32 	%r2694, %r2693, %r2690, 0x5410U;
	st.local.v2.b32 	[%rd5+24], {%r2694, %r2687};
	st.local.v2.u8 	[%rd5+32], {%rs1884, %rs1883};
	st.local.u8 	[%rd5+34], %rs1882;
	st.local.u32 	[%rd5+36], %r4433;
	st.local.f64 	[%rd5+40], %fd108;
	st.local.v2.b32 	[%rd6], {%r2485, %r2490};
	st.local.v2.b32 	[%rd6+8], {%r2495, %r2500};
	st.local.v2.b32 	[%rd6+16], {%r2505, %r2510};
	st.local.v2.b32 	[%rd6+24], {%r2515, %r2520};
	st.local.v2.u8 	[%rd6+32], {%rs1699, %rs1698};
	st.local.u8 	[%rd6+34], %r2637;
	st.local.u32 	[%rd6+36], %r2530;
	st.local.v2.u32 	[%rd6+40], {%r2535, %r2540};
	mov.b32 	%r4434, 0;
$L__BB1_16:
	mov.u32 	%r4437, %r4434;
	cvt.u64.u32 	%rd201, %r4437;
	add.s64 	%rd202, %rd5, %rd201;
	ld.local.u8 	%rs1700, [%rd202];
	setp.ne.s16 	%p66, %rs1700, 0;
	add.s32 	%r4434, %r4437, 1;
	@%p66 bra 	$L__BB1_16;
	and.b16  	%rs1701, %rs1917, 255;
	setp.eq.s16 	%p67, %rs1701, 0;
	@%p67 bra 	$L__BB1_20;
	mov.b32 	%r4435, 0;
$L__BB1_19:
	cvt.u64.u32 	%rd203, %r4437;
	add.s64 	%rd204, %rd5, %rd203;
	st.local.u8 	[%rd204], %rs1917;
	add.s32 	%r4437, %r4437, 1;
	add.s32 	%r38, %r4435, 1;
	cvt.u64.u32 	%rd205, %r4435;
	add.s64 	%rd206, %rd6, %rd205;
	ld.local.u8 	%rs1917, [%rd206+1];
	setp.ne.s16 	%p68, %rs1917, 0;
	mov.u32 	%r4435, %r38;
	@%p68 bra 	$L__BB1_19;
$L__BB1_20:
	cvt.u64.u32 	%rd207, %r4437;
	add.s64 	%rd208, %rd5, %rd207;
	mov.b16 	%rs1702, 0;
	st.local.u8 	[%rd208], %rs1702;
	ld.local.u32 	%r2696, [%rd5+36];
	add.s32 	%r4433, %r2696, %r2530;
	ld.local.f64 	%fd92, [%rd5+40];
	add.f64 	%fd108, %fd92, %fd7;
	ld.local.v2.b32 	{%r2697, %r2698}, [%rd5];
	bfe.u32 	%r2699, %r2697, 0, 8;
	cvt.u16.u32 	%rs1916, %r2699;
	bfe.u32 	%r2700, %r2697, 8, 8;
	cvt.u16.u32 	%rs1915, %r2700;
	bfe.u32 	%r2701, %r2697, 16, 8;
	cvt.u16.u32 	%rs1914, %r2701;
	bfe.u32 	%r2702, %r2697, 24, 8;
	cvt.u16.u32 	%rs1913, %r2702;
	bfe.u32 	%r2703, %r2698, 0, 8;
	cvt.u16.u32 	%rs1912, %r2703;
	bfe.u32 	%r2704, %r2698, 8, 8;
	cvt.u16.u32 	%rs1911, %r2704;
	bfe.u32 	%r2705, %r2698, 16, 8;
	cvt.u16.u32 	%rs1910, %r2705;
	bfe.u32 	%r2706, %r2698, 24, 8;
	cvt.u16.u32 	%rs1909, %r2706;
	ld.local.v2.b32 	{%r2707, %r2708}, [%rd5+8];
	bfe.u32 	%r2709, %r2707, 0, 8;
	cvt.u16.u32 	%rs1908, %r2709;
	bfe.u32 	%r2710, %r2707, 8, 8;
	cvt.u16.u32 	%rs1907, %r2710;
	bfe.u32 	%r2711, %r2707, 16, 8;
	cvt.u16.u32 	%rs1906, %r2711;
	bfe.u32 	%r2712, %r2707, 24, 8;
	cvt.u16.u32 	%rs1905, %r2712;
	bfe.u32 	%r2713, %r2708, 0, 8;
	cvt.u16.u32 	%rs1904, %r2713;
	bfe.u32 	%r2714, %r2708, 8, 8;
	cvt.u16.u32 	%rs1903, %r2714;
	bfe.u32 	%r2715, %r2708, 16, 8;
	cvt.u16.u32 	%rs1902, %r2715;
	bfe.u32 	%r2716, %r2708, 24, 8;
	cvt.u16.u32 	%rs1901, %r2716;
	ld.local.v2.b32 	{%r2717, %r2718}, [%rd5+16];
	bfe.u32 	%r2719, %r2717, 0, 8;
	cvt.u16.u32 	%rs1900, %r2719;
	bfe.u32 	%r2720, %r2717, 8, 8;
	cvt.u16.u32 	%rs1899, %r2720;
	bfe.u32 	%r2721, %r2717, 16, 8;
	cvt.u16.u32 	%rs1898, %r2721;
	bfe.u32 	%r2722, %r2717, 24, 8;
	cvt.u16.u32 	%rs1897, %r2722;
	bfe.u32 	%r2723, %r2718, 0, 8;
	cvt.u16.u32 	%rs1896, %r2723;
	bfe.u32 	%r2724, %r2718, 8, 8;
	cvt.u16.u32 	%rs1895, %r2724;
	bfe.u32 	%r2725, %r2718, 16, 8;
	cvt.u16.u32 	%rs1894, %r2725;
	bfe.u32 	%r2726, %r2718, 24, 8;
	cvt.u16.u32 	%rs1893, %r2726;
	ld.local.v2.b32 	{%r2727, %r2728}, [%rd5+24];
	bfe.u32 	%r2729, %r2727, 0, 8;
	cvt.u16.u32 	%rs1892, %r2729;
	bfe.u32 	%r2730, %r2727, 8, 8;
	cvt.u16.u32 	%rs1891, %r2730;
	bfe.u32 	%r2731, %r2727, 16, 8;
	cvt.u16.u32 	%rs1890, %r2731;
	bfe.u32 	%r2732, %r2727, 24, 8;
	cvt.u16.u32 	%rs1889, %r2732;
	bfe.u32 	%r2733, %r2728, 0, 8;
	cvt.u16.u32 	%rs1888, %r2733;
	bfe.u32 	%r2734, %r2728, 8, 8;
	cvt.u16.u32 	%rs1887, %r2734;
	bfe.u32 	%r2735, %r2728, 16, 8;
	cvt.u16.u32 	%rs1886, %r2735;
	bfe.u32 	%r2736, %r2728, 24, 8;
	cvt.u16.u32 	%rs1885, %r2736;
	.pragma "used_bytes_mask 7";
	ld.local.u32 	%r2737, [%rd5+32];
	bfe.u32 	%r2738, %r2737, 0, 8;
	cvt.u16.u32 	%rs1884, %r2738;
	bfe.u32 	%r2739, %r2737, 8, 8;
	cvt.u16.u32 	%rs1883, %r2739;
	bfe.u32 	%r2740, %r2737, 16, 8;
	cvt.u16.u32 	%rs1882, %r2740;
$L__BB1_21:
	cvt.u32.u16 	%r2801, %rs1916;
	and.b32  	%r2802, %r2801, 255;
	and.b16  	%rs1703, %rs1915, 255;
	mul.wide.u16 	%r2803, %rs1703, 256;
	or.b32  	%r2804, %r2803, %r2802;
	cvt.u32.u16 	%r2805, %rs1914;
	shl.b32 	%r2806, %r2805, 16;
	and.b32  	%r2807, %r2806, 16711680;
	or.b32  	%r2808, %r2804, %r2807;
	cvt.u32.u16 	%r2809, %rs1913;
	shl.b32 	%r2810, %r2809, 24;
	or.b32  	%r2742, %r2808, %r2810;
	cvt.u32.u16 	%r2811, %rs1912;
	and.b32  	%r2812, %r2811, 255;
	and.b16  	%rs1704, %rs1911, 255;
	mul.wide.u16 	%r2813, %rs1704, 256;
	or.b32  	%r2814, %r2813, %r2812;
	cvt.u32.u16 	%r2815, %rs1910;
	shl.b32 	%r2816, %r2815, 16;
	and.b32  	%r2817, %r2816, 16711680;
	or.b32  	%r2818, %r2814, %r2817;
	cvt.u32.u16 	%r2819, %rs1909;
	shl.b32 	%r2820, %r2819, 24;
	or.b32  	%r2747, %r2818, %r2820;
	cvt.u32.u16 	%r2821, %rs1908;
	and.b32  	%r2822, %r2821, 255;
	and.b16  	%rs1705, %rs1907, 255;
	mul.wide.u16 	%r2823, %rs1705, 256;
	or.b32  	%r2824, %r2823, %r2822;
	cvt.u32.u16 	%r2825, %rs1906;
	shl.b32 	%r2826, %r2825, 16;
	and.b32  	%r2827, %r2826, 16711680;
	or.b32  	%r2828, %r2824, %r2827;
	cvt.u32.u16 	%r2829, %rs1905;
	shl.b32 	%r2830, %r2829, 24;
	or.b32  	%r2752, %r2828, %r2830;
	cvt.u32.u16 	%r2831, %rs1904;
	and.b32  	%r2832, %r2831, 255;
	and.b16  	%rs1706, %rs1903, 255;
	mul.wide.u16 	%r2833, %rs1706, 256;
	or.b32  	%r2834, %r2833, %r2832;
	cvt.u32.u16 	%r2835, %rs1902;
	shl.b32 	%r2836, %r2835, 16;
	and.b32  	%r2837, %r2836, 16711680;
	or.b32  	%r2838, %r2834, %r2837;
	cvt.u32.u16 	%r2839, %rs1901;
	shl.b32 	%r2840, %r2839, 24;
	or.b32  	%r2757, %r2838, %r2840;
	cvt.u32.u16 	%r2841, %rs1900;
	and.b32  	%r2842, %r2841, 255;
	and.b16  	%rs1707, %rs1899, 255;
	mul.wide.u16 	%r2843, %rs1707, 256;
	or.b32  	%r2844, %r2843, %r2842;
	cvt.u32.u16 	%r2845, %rs1898;
	shl.b32 	%r2846, %r2845, 16;
	and.b32  	%r2847, %r2846, 16711680;
	or.b32  	%r2848, %r2844, %r2847;
	cvt.u32.u16 	%r2849, %rs1897;
	shl.b32 	%r2850, %r2849, 24;
	or.b32  	%r2762, %r2848, %r2850;
	cvt.u32.u16 	%r2851, %rs1896;
	and.b32  	%r2852, %r2851, 255;
	and.b16  	%rs1708, %rs1895, 255;
	mul.wide.u16 	%r2853, %rs1708, 256;
	or.b32  	%r2854, %r2853, %r2852;
	cvt.u32.u16 	%r2855, %rs1894;
	shl.b32 	%r2856, %r2855, 16;
	and.b32  	%r2857, %r2856, 16711680;
	or.b32  	%r2858, %r2854, %r2857;
	cvt.u32.u16 	%r2859, %rs1893;
	shl.b32 	%r2860, %r2859, 24;
	or.b32  	%r2767, %r2858, %r2860;
	cvt.u32.u16 	%r2861, %rs1892;
	and.b32  	%r2862, %r2861, 255;
	and.b16  	%rs1709, %rs1891, 255;
	mul.wide.u16 	%r2863, %rs1709, 256;
	or.b32  	%r2864, %r2863, %r2862;
	cvt.u32.u16 	%r2865, %rs1890;
	shl.b32 	%r2866, %r2865, 16;
	and.b32  	%r2867, %r2866, 16711680;
	or.b32  	%r2868, %r2864, %r2867;
	cvt.u32.u16 	%r2869, %rs1889;
	shl.b32 	%r2870, %r2869, 24;
	or.b32  	%r2772, %r2868, %r2870;
	cvt.u32.u16 	%r2871, %rs1888;
	and.b32  	%r2872, %r2871, 255;
	and.b16  	%rs1710, %rs1887, 255;
	mul.wide.u16 	%r2873, %rs1710, 256;
	or.b32  	%r2874, %r2873, %r2872;
	cvt.u32.u16 	%r2875, %rs1886;
	shl.b32 	%r2876, %r2875, 16;
	and.b32  	%r2877, %r2876, 16711680;
	or.b32  	%r2878, %r2874, %r2877;
	cvt.u32.u16 	%r2879, %rs1885;
	shl.b32 	%r2880, %r2879, 24;
	or.b32  	%r2777, %r2878, %r2880;
	cvt.u32.u16 	%r2881, %rs1884;
	and.b32  	%r2882, %r2881, 255;
	and.b16  	%rs1711, %rs1883, 255;
	mul.wide.u16 	%r2883, %rs1711, 256;
	or.b32  	%r2884, %r2883, %r2882;
	cvt.u32.u16 	%r2885, %rs1882;
	shl.b32 	%r2886, %r2885, 16;
	and.b32  	%r2887, %r2886, 16711680;
	or.b32  	%r2782, %r2884, %r2887;
	mov.b32 	%r2798, 2;
	mov.b32 	%r2800, -1;
	// begin inline asm
	shfl.sync.down.b32 %r2741, %r2742, %r2798, %r2543, %r2800;
	// end inline asm
	// begin inline asm
	shfl.sync.down.b32 %r2746, %r2747, %r2798, %r2543, %r2800;
	// end inline asm
	// begin inline asm
	shfl.sync.down.b32 %r2751, %r2752, %r2798, %r2543, %r2800;
	// end inline asm
	// begin inline asm
	shfl.sync.down.b32 %r2756, %r2757, %r2798, %r2543, %r2800;
	// end inline asm
	// begin inline asm
	shfl.sync.down.b32 %r2761, %r2762, %r2798, %r2543, %r2800;
	// end inline asm
	// begin inline asm
	shfl.sync.down.b32 %r2766, %r2767, %r2798, %r2543, %r2800;
	// end inline asm
	// begin inline asm
	shfl.sync.down.b32 %r2771, %r2772, %r2798, %r2543, %r2800;
	// end inline asm
	// begin inline asm
	shfl.sync.down.b32 %r2776, %r2777, %r2798, %r2543, %r2800;
	// end inline asm
	// begin inline asm
	shfl.sync.down.b32 %r2781, %r2782, %r2798, %r2543, %r2800;
	// end inline asm
	// begin inline asm
	shfl.sync.down.b32 %r2786, %r4433, %r2798, %r2543, %r2800;
	// end inline asm
	mov.b64 	%rd209, %fd108;
	mov.b64 	{%r2792, %r2797}, %rd209;
	// begin inline asm
	shfl.sync.down.b32 %r2791, %r2792, %r2798, %r2543, %r2800;
	// end inline asm
	// begin inline asm
	shfl.sync.down.b32 %r2796, %r2797, %r2798, %r2543, %r2800;
	// end inline asm
	add.s32 	%r2888, %r2484, 2;
	setp.gt.s32 	%p69, %r2888, %r2543;
	@%p69 bra 	$L__BB1_28;
	shr.u32 	%r2890, %r2781, 16;
	shr.u32 	%r2891, %r2781, 8;
	cvt.u16.u32 	%rs1712, %r2891;
	cvt.u16.u32 	%rs1713, %r2781;
	cvt.u16.u32 	%rs1953, %r2741;
	mov.b64 	%rd210, {%r2791, %r2796};
	mov.b64 	%fd10, %rd210;
	add.u64 	%rd7, %SPL, 0;
	add.u64 	%rd8, %SPL, 48;
	prmt.b32 	%r2894, %r2815, %r2819, 0x3340U;
	cvt.u32.u16 	%r2895, %rs1911;
	prmt.b32 	%r2897, %r2811, %r2895, 0x3340U;
	prmt.b32 	%r2898, %r2897, %r2894, 0x5410U;
	prmt.b32 	%r2901, %r2805, %r2809, 0x3340U;
	cvt.u32.u16 	%r2902, %rs1915;
	prmt.b32 	%r2904, %r2801, %r2902, 0x3340U;
	prmt.b32 	%r2905, %r2904, %r2901, 0x5410U;
	st.local.v2.b32 	[%rd7], {%r2905, %r2898};
	prmt.b32 	%r2908, %r2835, %r2839, 0x3340U;
	cvt.u32.u16 	%r2909, %rs1903;
	prmt.b32 	%r2911, %r2831, %r2909, 0x3340U;
	prmt.b32 	%r2912, %r2911, %r2908, 0x5410U;
	prmt.b32 	%r2915, %r2825, %r2829, 0x3340U;
	cvt.u32.u16 	%r2916, %rs1907;
	prmt.b32 	%r2918, %r2821, %r2916, 0x3340U;
	prmt.b32 	%r2919, %r2918, %r2915, 0x5410U;
	st.local.v2.b32 	[%rd7+8], {%r2919, %r2912};
	prmt.b32 	%r2922, %r2855, %r2859, 0x3340U;
	cvt.u32.u16 	%r2923, %rs1895;
	prmt.b32 	%r2925, %r2851, %r2923, 0x3340U;
	prmt.b32 	%r2926, %r2925, %r2922, 0x5410U;
	prmt.b32 	%r2929, %r2845, %r2849, 0x3340U;
	cvt.u32.u16 	%r2930, %rs1899;
	prmt.b32 	%r2932, %r2841, %r2930, 0x3340U;
	prmt.b32 	%r2933, %r2932, %r2929, 0x5410U;
	st.local.v2.b32 	[%rd7+16], {%r2933, %r2926};
	prmt.b32 	%r2936, %r2875, %r2879, 0x3340U;
	cvt.u32.u16 	%r2937, %rs1887;
	prmt.b32 	%r2939, %r2871, %r2937, 0x3340U;
	prmt.b32 	%r2940, %r2939, %r2936, 0x5410U;
	prmt.b32 	%r2943, %r2865, %r2869, 0x3340U;
	cvt.u32.u16 	%r2944, %rs1891;
	prmt.b32 	%r2946, %r2861, %r2944, 0x3340U;
	prmt.b32 	%r2947, %r2946, %r2943, 0x5410U;
	st.local.v2.b32 	[%rd7+24], {%r2947, %r2940};
	st.local.v2.u8 	[%rd7+32], {%rs1884, %rs1883};
	st.local.u8 	[%rd7+34], %rs1882;
	st.local.u32 	[%rd7+36], %r4433;
	st.local.f64 	[%rd7+40], %fd108;
	st.local.v2.b32 	[%rd8], {%r2741, %r2746};
	st.local.v2.b32 	[%rd8+8], {%r2751, %r2756};
	st.local.v2.b32 	[%rd8+16], {%r2761, %r2766};
	st.local.v2.b32 	[%rd8+24], {%r2771, %r2776};
	st.local.v2.u8 	[%rd8+32], {%rs1713, %rs1712};
	st.local.u8 	[%rd8+34], %r2890;
	st.local.u32 	[%rd8+36], %r2786;
	st.local.v2.u32 	[%rd8+40], {%r2791, %r2796};
	mov.b32 	%r4439, 0;
$L__BB1_23:
	mov.u32 	%r4442, %r4439;
	cvt.u64.u32 	%rd213, %r4442;
	add.s64 	%rd214, %rd7, %rd213;
	ld.local.u8 	%rs1714, [%rd214];
	setp.ne.s16 	%p70, %rs1714, 0;
	add.s32 	%r4439, %r4442, 1;
	@%p70 bra 	$L__BB1_23;
	and.b16  	%rs1715, %rs1953, 255;
	setp.eq.s16 	%p71, %rs1715, 0;
	@%p71 bra 	$L__BB1_27;
	mov.b32 	%r4440, 0;
$L__BB1_26:
	cvt.u64.u32 	%rd215, %r4442;
	add.s64 	%rd216, %rd7, %rd215;
	st.local.u8 	[%rd216], %rs1953;
	add.s32 	%r4442, %r4442, 1;
	add.s32 	%r59, %r4440, 1;
	cvt.u64.u32 	%rd217, %r4440;
	add.s64 	%rd218, %rd8, %rd217;
	ld.local.u8 	%rs1953, [%rd218+1];
	setp.ne.s16 	%p72, %rs1953, 0;
	mov.u32 	%r4440, %r59;
	@%p72 bra 	$L__BB1_26;
$L__BB1_27:
	cvt.u64.u32 	%rd219, %r4442;
	add.s64 	%rd220, %rd7, %rd219;
	mov.b16 	%rs1716, 0;
	st.local.u8 	[%rd220], %rs1716;
	ld.local.u32 	%r2949, [%rd7+36];
	add.s32 	%r4433, %r2949, %r2786;
	ld.local.f64 	%fd93, [%rd7+40];
	add.f64 	%fd108, %fd93, %fd10;
	ld.local.v2.b32 	{%r2950, %r2951}, [%rd7];
	bfe.u32 	%r2952, %r2950, 0, 8;
	cvt.u16.u32 	%rs1916, %r2952;
	bfe.u32 	%r2953, %r2950, 8, 8;
	cvt.u16.u32 	%rs1915, %r2953;
	bfe.u32 	%r2954, %r2950, 16, 8;
	cvt.u16.u32 	%rs1914, %r2954;
	bfe.u32 	%r2955, %r2950, 24, 8;
	cvt.u16.u32 	%rs1913, %r2955;
	bfe.u32 	%r2956, %r2951, 0, 8;
	cvt.u16.u32 	%rs1912, %r2956;
	bfe.u32 	%r2957, %r2951, 8, 8;
	cvt.u16.u32 	%rs1911, %r2957;
	bfe.u32 	%r2958, %r2951, 16, 8;
	cvt.u16.u32 	%rs1910, %r2958;
	bfe.u32 	%r2959, %r2951, 24, 8;
	cvt.u16.u32 	%rs1909, %r2959;
	ld.local.v2.b32 	{%r2960, %r2961}, [%rd7+8];
	bfe.u32 	%r2962, %r2960, 0, 8;
	cvt.u16.u32 	%rs1908, %r2962;
	bfe.u32 	%r2963, %r2960, 8, 8;
	cvt.u16.u32 	%rs1907, %r2963;
	bfe.u32 	%r2964, %r2960, 16, 8;
	cvt.u16.u32 	%rs1906, %r2964;
	bfe.u32 	%r2965, %r2960, 24, 8;
	cvt.u16.u32 	%rs1905, %r2965;
	bfe.u32 	%r2966, %r2961, 0, 8;
	cvt.u16.u32 	%rs1904, %r2966;
	bfe.u32 	%r2967, %r2961, 8, 8;
	cvt.u16.u32 	%rs1903, %r2967;
	bfe.u32 	%r2968, %r2961, 16, 8;
	cvt.u16.u32 	%rs1902, %r2968;
	bfe.u32 	%r2969, %r2961, 24, 8;
	cvt.u16.u32 	%rs1901, %r2969;
	ld.local.v2.b32 	{%r2970, %r2971}, [%rd7+16];
	bfe.u32 	%r2972, %r2970, 0, 8;
	cvt.u16.u32 	%rs1900, %r2972;
	bfe.u32 	%r2973, %r2970, 8, 8;
	cvt.u16.u32 	%rs1899, %r2973;
	bfe.u32 	%r2974, %r2970, 16, 8;
	cvt.u16.u32 	%rs1898, %r2974;
	bfe.u32 	%r2975, %r2970, 24, 8;
	cvt.u16.u32 	%rs1897, %r2975;
	bfe.u32 	%r2976, %r2971, 0, 8;
	cvt.u16.u32 	%rs1896, %r2976;
	bfe.u32 	%r2977, %r2971, 8, 8;
	cvt.u16.u32 	%rs1895, %r2977;
	bfe.u32 	%r2978, %r2971, 16, 8;
	cvt.u16.u32 	%rs1894, %r2978;
	bfe.u32 	%r2979, %r2971, 24, 8;
	cvt.u16.u32 	%rs1893, %r2979;
	ld.local.v2.b32 	{%r2980, %r2981}, [%rd7+24];
	bfe.u32 	%r2982, %r2980, 0, 8;
	cvt.u16.u32 	%rs1892, %r2982;
	bfe.u32 	%r2983, %r2980, 8, 8;
	cvt.u16.u32 	%rs1891, %r2983;
	bfe.u32 	%r2984, %r2980, 16, 8;
	cvt.u16.u32 	%rs1890, %r2984;
	bfe.u32 	%r2985, %r2980, 24, 8;
	cvt.u16.u32 	%rs1889, %r2985;
	bfe.u32 	%r2986, %r2981, 0, 8;
	cvt.u16.u32 	%rs1888, %r2986;
	bfe.u32 	%r2987, %r2981, 8, 8;
	cvt.u16.u32 	%rs1887, %r2987;
	bfe.u32 	%r2988, %r2981, 16, 8;
	cvt.u16.u32 	%rs1886, %r2988;
	bfe.u32 	%r2989, %r2981, 24, 8;
	cvt.u16.u32 	%rs1885, %r2989;
	.pragma "used_bytes_mask 7";
	ld.local.u32 	%r2990, [%rd7+32];
	bfe.u32 	%r2991, %r2990, 0, 8;
	cvt.u16.u32 	%rs1884, %r2991;
	bfe.u32 	%r2992, %r2990, 8, 8;
	cvt.u16.u32 	%rs1883, %r2992;
	bfe.u32 	%r2993, %r2990, 16, 8;
	cvt.u16.u32 	%rs1882, %r2993;
$L__BB1_28:
	cvt.u32.u16 	%r3054, %rs1916;
	and.b32  	%r3055, %r3054, 255;
	and.b16  	%rs1717, %rs1915, 255;
	mul.wide.u16 	%r3056, %rs1717, 256;
	or.b32  	%r3057, %r3056, %r3055;
	cvt.u32.u16 	%r3058, %rs1914;
	shl.b32 	%r3059, %r3058, 16;
	and.b32  	%r3060, %r3059, 16711680;
	or.b32  	%r3061, %r3057, %r3060;
	cvt.u32.u16 	%r3062, %rs1913;
	shl.b32 	%r3063, %r3062, 24;
	or.b32  	%r2995, %r3061, %r3063;
	cvt.u32.u16 	%r3064, %rs1912;
	and.b32  	%r3065, %r3064, 255;
	and.b16  	%rs1718, %rs1911, 255;
	mul.wide.u16 	%r3066, %rs1718, 256;
	or.b32  	%r3067, %r3066, %r3065;
	cvt.u32.u16 	%r3068, %rs1910;
	shl.b32 	%r3069, %r3068, 16;
	and.b32  	%r3070, %r3069, 16711680;
	or.b32  	%r3071, %r3067, %r3070;
	cvt.u32.u16 	%r3072, %rs1909;
	shl.b32 	%r3073, %r3072, 24;
	or.b32  	%r3000, %r3071, %r3073;
	cvt.u32.u16 	%r3074, %rs1908;
	and.b32  	%r3075, %r3074, 255;
	and.b16  	%rs1719, %rs1907, 255;
	mul.wide.u16 	%r3076, %rs1719, 256;
	or.b32  	%r3077, %r3076, %r3075;
	cvt.u32.u16 	%r3078, %rs1906;
	shl.b32 	%r3079, %r3078, 16;
	and.b32  	%r3080, %r3079, 16711680;
	or.b32  	%r3081, %r3077, %r3080;
	cvt.u32.u16 	%r3082, %rs1905;
	shl.b32 	%r3083, %r3082, 24;
	or.b32  	%r3005, %r3081, %r3083;
	cvt.u32.u16 	%r3084, %rs1904;
	and.b32  	%r3085, %r3084, 255;
	and.b16  	%rs1720, %rs1903, 255;
	mul.wide.u16 	%r3086, %rs1720, 256;
	or.b32  	%r3087, %r3086, %r3085;
	cvt.u32.u16 	%r3088, %rs1902;
	shl.b32 	%r3089, %r3088, 16;
	and.b32  	%r3090, %r3089, 16711680;
	or.b32  	%r3091, %r3087, %r3090;
	cvt.u32.u16 	%r3092, %rs1901;
	shl.b32 	%r3093, %r3092, 24;
	or.b32  	%r3010, %r3091, %r3093;
	cvt.u32.u16 	%r3094, %rs1900;
	and.b32  	%r3095, %r3094, 255;
	and.b16  	%rs1721, %rs1899, 255;
	mul.wide.u16 	%r3096, %rs1721, 256;
	or.b32  	%r3097, %r3096, %r3095;
	cvt.u32.u16 	%r3098, %rs1898;
	shl.b32 	%r3099, %r3098, 16;
	and.b32  	%r3100, %r3099, 16711680;
	or.b32  	%r3101, %r3097, %r3100;
	cvt.u32.u16 	%r3102, %rs1897;
	shl.b32 	%r3103, %r3102, 24;
	or.b32  	%r3015, %r3101, %r3103;
	cvt.u32.u16 	%r3104, %rs1896;
	and.b32  	%r3105, %r3104, 255;
	and.b16  	%rs1722, %rs1895, 255;
	mul.wide.u16 	%r3106, %rs1722, 256;
	or.b32  	%r3107, %r3106, %r3105;
	cvt.u32.u16 	%r3108, %rs1894;
	shl.b32 	%r3109, %r3108, 16;
	and.b32  	%r3110, %r3109, 16711680;
	or.b32  	%r3111, %r3107, %r3110;
	cvt.u32.u16 	%r3112, %rs1893;
	shl.b32 	%r3113, %r3112, 24;
	or.b32  	%r3020, %r3111, %r3113;
	cvt.u32.u16 	%r3114, %rs1892;
	and.b32  	%r3115, %r3114, 255;
	and.b16  	%rs1723, %rs1891, 255;
	mul.wide.u16 	%r3116, %rs1723, 256;
	or.b32  	%r3117, %r3116, %r3115;
	cvt.u32.u16 	%r3118, %rs1890;
	shl.b32 	%r3119, %r3118, 16;
	and.b32  	%r3120, %r3119, 16711680;
	or.b32  	%r3121, %r3117, %r3120;
	cvt.u32.u16 	%r3122, %rs1889;
	shl.b32 	%r3123, %r3122, 24;
	or.b32  	%r3025, %r3121, %r3123;
	cvt.u32.u16 	%r3124, %rs1888;
	and.b32  	%r3125, %r3124, 255;
	and.b16  	%rs1724, %rs1887, 255;
	mul.wide.u16 	%r3126, %rs1724, 256;
	or.b32  	%r3127, %r3126, %r3125;
	cvt.u32.u16 	%r3128, %rs1886;
	shl.b32 	%r3129, %r3128, 16;
	and.b32  	%r3130, %r3129, 16711680;
	or.b32  	%r3131, %r3127, %r3130;
	cvt.u32.u16 	%r3132, %rs1885;
	shl.b32 	%r3133, %r3132, 24;
	or.b32  	%r3030, %r3131, %r3133;
	cvt.u32.u16 	%r3134, %rs1884;
	and.b32  	%r3135, %r3134, 255;
	and.b16  	%rs1725, %rs1883, 255;
	mul.wide.u16 	%r3136, %rs1725, 256;
	or.b32  	%r3137, %r3136, %r3135;
	cvt.u32.u16 	%r3138, %rs1882;
	shl.b32 	%r3139, %r3138, 16;
	and.b32  	%r3140, %r3139, 16711680;
	or.b32  	%r3035, %r3137, %r3140;
	mov.b32 	%r3051, 4;
	mov.b32 	%r3053, -1;
	// begin inline asm
	shfl.sync.down.b32 %r2994, %r2995, %r3051, %r2543, %r3053;
	// end inline asm
	// begin inline asm
	shfl.sync.down.b32 %r2999, %r3000, %r3051, %r2543, %r3053;
	// end inline asm
	// begin inline asm
	shfl.sync.down.b32 %r3004, %r3005, %r3051, %r2543, %r3053;
	// end inline asm
	// begin inline asm
	shfl.sync.down.b32 %r3009, %r3010, %r3051, %r2543, %r3053;
	// end inline asm
	// begin inline asm
	shfl.sync.down.b32 %r3014, %r3015, %r3051, %r2543, %r3053;
	// end inline asm
	// begin inline asm
	shfl.sync.down.b32 %r3019, %r3020, %r3051, %r2543, %r3053;
	// end inline asm
	// begin inline asm
	shfl.sync.down.b32 %r3024, %r3025, %r3051, %r2543, %r3053;
	// end inline asm
	// begin inline asm
	shfl.sync.down.b32 %r3029, %r3030, %r3051, %r2543, %r3053;
	// end inline asm
	// begin inline asm
	shfl.sync.down.b32 %r3034, %r3035, %r3051, %r2543, %r3053;
	// end inline asm
	// begin inline asm
	shfl.sync.down.b32 %r3039, %r4433, %r3051, %r2543, %r3053;
	// end inline asm
	mov.b64 	%rd221, %fd108;
	mov.b64 	{%r3045, %r3050}, %rd221;
	// begin inline asm
	shfl.sync.down.b32 %r3044, %r3045, %r3051, %r2543, %r3053;
	// end inline asm
	// begin inline asm
	shfl.sync.down.b32 %r3049, %r3050, %r3051, %r2543, %r3053;
	// end inline asm
	add.s32 	%r3141, %r2484, 4;
	setp.gt.s32 	%p73, %r3141, %r2543;
	@%p73 bra 	$L__BB1_35;
	shr.u32 	%r3143, %r3034, 16;
	shr.u32 	%r3144, %r3034, 8;
	cvt.u16.u32 	%rs1726, %r3144;
	cvt.u16.u32 	%rs1727, %r3034;
	cvt.u16.u32 	%rs1989, %r2994;
	mov.b64 	%rd222, {%r3044, %r3049};
	mov.b64 	%fd13, %rd222;
	add.u64 	%rd9, %SPL, 0;
	add.u64 	%rd10, %SPL, 48;
	prmt.b32 	%r3147, %r3068, %r3072, 0x3340U;
	cvt.u32.u16 	%r3148, %rs1911;
	prmt.b32 	%r3150, %r3064, %r3148, 0x3340U;
	prmt.b32 	%r3151, %r3150, %r3147, 0x5410U;
	prmt.b32 	%r3154, %r3058, %r3062, 0x3340U;
	cvt.u32.u16 	%r3155, %rs1915;
	prmt.b32 	%r3157, %r3054, %r3155, 0x3340U;
	prmt.b32 	%r3158, %r3157, %r3154, 0x5410U;
	st.local.v2.b32 	[%rd9], {%r3158, %r3151};
	prmt.b32 	%r3161, %r3088, %r3092, 0x3340U;
	cvt.u32.u16 	%r3162, %rs1903;
	prmt.b32 	%r3164, %r3084, %r3162, 0x3340U;
	prmt.b32 	%r3165, %r3164, %r3161, 0x5410U;
	prmt.b32 	%r3168, %r3078, %r3082, 0x3340U;
	cvt.u32.u16 	%r3169, %rs1907;
	prmt.b32 	%r3171, %r3074, %r3169, 0x3340U;
	prmt.b32 	%r3172, %r3171, %r3168, 0x5410U;
	st.local.v2.b32 	[%rd9+8], {%r3172, %r3165};
	prmt.b32 	%r3175, %r3108, %r3112, 0x3340U;
	cvt.u32.u16 	%r3176, %rs1895;
	prmt.b32 	%r3178, %r3104, %r3176, 0x3340U;
	prmt.b32 	%r3179, %r3178, %r3175, 0x5410U;
	prmt.b32 	%r3182, %r3098, %r3102, 0x3340U;
	cvt.u32.u16 	%r3183, %rs1899;
	prmt.b32 	%r3185, %r3094, %r3183, 0x3340U;
	prmt.b32 	%r3186, %r3185, %r3182, 0x5410U;
	st.local.v2.b32 	[%rd9+16], {%r3186, %r3179};
	prmt.b32 	%r3189, %r3128, %r3132, 0x3340U;
	cvt.u32.u16 	%r3190, %rs1887;
	prmt.b32 	%r3192, %r3124, %r3190, 0x3340U;
	prmt.b32 	%r3193, %r3192, %r3189, 0x5410U;
	prmt.b32 	%r3196, %r3118, %r3122, 0x3340U;
	cvt.u32.u16 	%r3197, %rs1891;
	prmt.b32 	%r3199, %r3114, %r3197, 0x3340U;
	prmt.b32 	%r3200, %r3199, %r3196, 0x5410U;
	st.local.v2.b32 	[%rd9+24], {%r3200, %r3193};
	st.local.v2.u8 	[%rd9+32], {%rs1884, %rs1883};
	st.local.u8 	[%rd9+34], %rs1882;
	st.local.u32 	[%rd9+36], %r4433;
	st.local.f64 	[%rd9+40], %fd108;
	st.local.v2.b32 	[%rd10], {%r2994, %r2999};
	st.local.v2.b32 	[%rd10+8], {%r3004, %r3009};
	st.local.v2.b32 	[%rd10+16], {%r3014, %r3019};
	st.local.v2.b32 	[%rd10+24], {%r3024, %r3029};
	st.local.v2.u8 	[%rd10+32], {%rs1727, %rs1726};
	st.local.u8 	[%rd10+34], %r3143;
	st.local.u32 	[%rd10+36], %r3039;
	st.local.v2.u32 	[%rd10+40], {%r3044, %r3049};
	mov.b32 	%r4444, 0;
$L__BB1_30:
	mov.u32 	%r4447, %r4444;
	cvt.u64.u32 	%rd225, %r4447;
	add.s64 	%rd226, %rd9, %rd225;
	ld.local.u8 	%rs1728, [%rd226];
	setp.ne.s16 	%p74, %rs1728, 0;
	add.s32 	%r4444, %r4447, 1;
	@%p74 bra 	$L__BB1_30;
	and.b16  	%rs1729, %rs1989, 255;
	setp.eq.s16 	%p75, %rs1729, 0;
	@%p75 bra 	$L__BB1_34;
	mov.b32 	%r4445, 0;
$L__BB1_33:
	cvt.u64.u32 	%rd227, %r4447;
	add.s64 	%rd228, %rd9, %rd227;
	st.local.u8 	[%rd228], %rs1989;
	add.s32 	%r4447, %r4447, 1;
	add.s32 	%r80, %r4445, 1;
	cvt.u64.u32 	%rd229, %r4445;
	add.s64 	%rd230, %rd10, %rd229;
	ld.local.u8 	%rs1989, [%rd230+1];
	setp.ne.s16 	%p76, %rs1989, 0;
	mov.u32 	%r4445, %r80;
	@%p76 bra 	$L__BB1_33;
$L__BB1_34:
	cvt.u64.u32 	%rd231, %r4447;
	add.s64 	%rd232, %rd9, %rd231;
	mov.b16 	%rs1730, 0;
	st.local.u8 	[%rd232], %rs1730;
	ld.local.u32 	%r3202, [%rd9+36];
	add.s32 	%r4433, %r3202, %r3039;
	ld.local.f64 	%fd94, [%rd9+40];
	add.f64 	%fd108, %fd94, %fd13;
	ld.local.v2.b32 	{%r3203, %r3204}, [%rd9];
	bfe.u32 	%r3205, %r3203, 0, 8;
	cvt.u16.u32 	%rs1916, %r3205;
	bfe.u32 	%r3206, %r3203, 8, 8;
	cvt.u16.u32 	%rs1915, %r3206;
	bfe.u32 	%r3207, %r3203, 16, 8;
	cvt.u16.u32 	%rs1914, %r3207;
	bfe.u32 	%r3208, %r3203, 24, 8;
	cvt.u16.u32 	%rs1913, %r3208;
	bfe.u32 	%r3209, %r3204, 0, 8;
	cvt.u16.u32 	%rs1912, %r3209;
	bfe.u32 	%r3210, %r3204, 8, 8;
	cvt.u16.u32 	%rs1911, %r3210;
	bfe.u32 	%r3211, %r3204, 16, 8;
	cvt.u16.u32 	%rs1910, %r3211;
	bfe.u32 	%r3212, %r3204, 24, 8;
	cvt.u16.u32 	%rs1909, %r3212;
	ld.local.v2.b32 	{%r3213, %r3214}, [%rd9+8];
	bfe.u32 	%r3215, %r3213, 0, 8;
	cvt.u16.u32 	%rs1908, %r3215;
	bfe.u32 	%r3216, %r3213, 8, 8;
	cvt.u16.u32 	%rs1907, %r3216;
	bfe.u32 	%r3217, %r3213, 16, 8;
	cvt.u16.u32 	%rs1906, %r3217;
	bfe.u32 	%r3218, %r3213, 24, 8;
	cvt.u16.u32 	%rs1905, %r3218;
	bfe.u32 	%r3219, %r3214, 0, 8;
	cvt.u16.u32 	%rs1904, %r3219;
	bfe.u32 	%r3220, %r3214, 8, 8;
	cvt.u16.u32 	%rs1903, %r3220;
	bfe.u32 	%r3221, %r3214, 16, 8;
	cvt.u16.u32 	%rs1902, %r3221;
	bfe.u32 	%r3222, %r3214, 24, 8;
	cvt.u16.u32 	%rs1901, %r3222;
	ld.local.v2.b32 	{%r3223, %r3224}, [%rd9+16];
	bfe.u32 	%r3225, %r3223, 0, 8;
	cvt.u16.u32 	%rs1900, %r3225;
	bfe.u32 	%r3226, %r3223, 8, 8;
	cvt.u16.u32 	%rs1899, %r3226;
	bfe.u32 	%r3227, %r3223, 16, 8;
	cvt.u16.u32 	%rs1898, %r3227;
	bfe.u32 	%r3228, %r3223, 24, 8;
	cvt.u16.u32 	%rs1897, %r3228;
	bfe.u32 	%r3229, %r3224, 0, 8;
	cvt.u16.u32 	%rs1896, %r3229;
	bfe.u32 	%r3230, %r3224, 8, 8;
	cvt.u16.u32 	%rs1895, %r3230;
	bfe.u32 	%r3231, %r3224, 16, 8;
	cvt.u16.u32 	%rs1894, %r3231;
	bfe.u32 	%r3232, %r3224, 24, 8;
	cvt.u16.u32 	%rs1893, %r3232;
	ld.local.v2.b32 	{%r3233, %r3234}, [%rd9+24];
	bfe.u32 	%r3235, %r3233, 0, 8;
	cvt.u16.u32 	%rs1892, %r3235;
	bfe.u32 	%r3236, %r3233, 8, 8;
	cvt.u16.u32 	%rs1891, %r3236;
	bfe.u32 	%r3237, %r3233, 16, 8;
	cvt.u16.u32 	%rs1890, %r3237;
	bfe.u32 	%r3238, %r3233, 24, 8;
	cvt.u16.u32 	%rs1889, %r3238;
	bfe.u32 	%r3239, %r3234, 0, 8;
	cvt.u16.u32 	%rs1888, %r3239;
	bfe.u32 	%r3240, %r3234, 8, 8;
	cvt.u16.u32 	%rs1887, %r3240;
	bfe.u32 	%r3241, %r3234, 16, 8;
	cvt.u16.u32 	%rs1886, %r3241;
	bfe.u32 	%r3242, %r3234, 24, 8;
	cvt.u16.u32 	%rs1885, %r3242;
	.pragma "used_bytes_mask 7";
	ld.local.u32 	%r3243, [%rd9+32];
	bfe.u32 	%r3244, %r3243, 0, 8;
	cvt.u16.u32 	%rs1884, %r3244;
	bfe.u32 	%r3245, %r3243, 8, 8;
	cvt.u16.u32 	%rs1883, %r3245;
	bfe.u32 	%r3246, %r3243, 16, 8;
	cvt.u16.u32 	%rs1882, %r3246;
$L__BB1_35:
	cvt.u32.u16 	%r3307, %rs1916;
	and.b32  	%r3308, %r3307, 255;
	and.b16  	%rs1731, %rs1915, 255;
	mul.wide.u16 	%r3309, %rs1731, 256;
	or.b32  	%r3310, %r3309, %r3308;
	cvt.u32.u16 	%r3311, %rs1914;
	shl.b32 	%r3312, %r3311, 16;
	and.b32  	%r3313, %r3312, 16711680;
	or.b32  	%r3314, %r3310, %r3313;
	cvt.u32.u16 	%r3315, %rs1913;
	shl.b32 	%r3316, %r3315, 24;
	or.b32  	%r3248, %r3314, %r3316;
	cvt.u32.u16 	%r3317, %rs1912;
	and.b32  	%r3318, %r3317, 255;
	and.b16  	%rs1732, %rs1911, 255;
	mul.wide.u16 	%r3319, %rs1732, 256;
	or.b32  	%r3320, %r3319, %r3318;
	cvt.u32.u16 	%r3321, %rs1910;
	shl.b32 	%r3322, %r3321, 16;
	and.b32  	%r3323, %r3322, 16711680;
	or.b32  	%r3324, %r3320, %r3323;
	cvt.u32.u16 	%r3325, %rs1909;
	shl.b32 	%r3326, %r3325, 24;
	or.b32  	%r3253, %r3324, %r3326;
	cvt.u32.u16 	%r3327, %rs1908;
	and.b32  	%r3328, %r3327, 255;
	and.b16  	%rs1733, %rs1907, 255;
	mul.wide.u16 	%r3329, %rs1733, 256;
	or.b32  	%r3330, %r3329, %r3328;
	cvt.u32.u16 	%r3331, %rs1906;
	shl.b32 	%r3332, %r3331, 16;
	and.b32  	%r3333, %r3332, 16711680;
	or.b32  	%r3334, %r3330, %r3333;
	cvt.u32.u16 	%r3335, %rs1905;
	shl.b32 	%r3336, %r3335, 24;
	or.b32  	%r3258, %r3334, %r3336;
	cvt.u32.u16 	%r3337, %rs1904;
	and.b32  	%r3338, %r3337, 255;
	and.b16  	%rs1734, %rs1903, 255;
	mul.wide.u16 	%r3339, %rs1734, 256;
	or.b32  	%r3340, %r3339, %r3338;
	cvt.u32.u16 	%r3341, %rs1902;
	shl.b32 	%r3342, %r3341, 16;
	and.b32  	%r3343, %r3342, 16711680;
	or.b32  	%r3344, %r3340, %r3343;
	cvt.u32.u16 	%r3345, %rs1901;
	shl.b32 	%r3346, %r3345, 24;
	or.b32  	%r3263, %r3344, %r3346;
	cvt.u32.u16 	%r3347, %rs1900;
	and.b32  	%r3348, %r3347, 255;
	and.b16  	%rs1735, %rs1899, 255;
	mul.wide.u16 	%r3349, %rs1735, 256;
	or.b32  	%r3350, %r3349, %r3348;
	cvt.u32.u16 	%r3351, %rs1898;
	shl.b32 	%r3352, %r3351, 16;
	and.b32  	%r3353, %r3352, 16711680;
	or.b32  	%r3354, %r3350, %r3353;
	cvt.u32.u16 	%r3355, %rs1897;
	shl.b32 	%r3356, %r3355, 24;
	or.b32  	%r3268, %r3354, %r3356;
	cvt.u32.u16 	%r3357, %rs1896;
	and.b32  	%r3358, %r3357, 255;
	and.b16  	%rs1736, %rs1895, 255;
	mul.wide.u16 	%r3359, %rs1736, 256;
	or.b32  	%r3360, %r3359, %r3358;
	cvt.u32.u16 	%r3361, %rs1894;
	shl.b32 	%r3362, %r3361, 16;
	and.b32  	%r3363, %r3362, 16711680;
	or.b32  	%r3364, %r3360, %r3363;
	cvt.u32.u16 	%r3365, %rs1893;
	shl.b32 	%r3366, %r3365, 24;
	or.b32  	%r3273, %r3364, %r3366;
	cvt.u32.u16 	%r3367, %rs1892;
	and.b32  	%r3368, %r3367, 255;
	and.b16  	%rs1737, %rs1891, 255;
	mul.wide.u16 	%r3369, %rs1737, 256;
	or.b32  	%r3370, %r3369, %r3368;
	cvt.u32.u16 	%r3371, %rs1890;
	shl.b32 	%r3372, %r3371, 16;
	and.b32  	%r3373, %r3372, 16711680;
	or.b32  	%r3374, %r3370, %r3373;
	cvt.u32.u16 	%r3375, %rs1889;
	shl.b32 	%r3376, %r3375, 24;
	or.b32  	%r3278, %r3374, %r3376;
	cvt.u32.u16 	%r3377, %rs1888;
	and.b32  	%r3378, %r3377, 255;
	and.b16  	%rs1738, %rs1887, 255;
	mul.wide.u16 	%r3379, %rs1738, 256;
	or.b32  	%r3380, %r3379, %r3378;
	cvt.u32.u16 	%r3381, %rs1886;
	shl.b32 	%r3382, %r3381, 16;
	and.b32  	%r3383, %r3382, 16711680;
	or.b32  	%r3384, %r3380, %r3383;
	cvt.u32.u16 	%r3385, %rs1885;
	shl.b32 	%r3386, %r3385, 24;
	or.b32  	%r3283, %r3384, %r3386;
	cvt.u32.u16 	%r3387, %rs1884;
	and.b32  	%r3388, %r3387, 255;
	and.b16  	%rs1739, %rs1883, 255;
	mul.wide.u16 	%r3389, %rs1739, 256;
	or.b32  	%r3390, %r3389, %r3388;
	cvt.u32.u16 	%r3391, %rs1882;
	shl.b32 	%r3392, %r3391, 16;
	and.b32  	%r3393, %r3392, 16711680;
	or.b32  	%r3288, %r3390, %r3393;
	mov.b32 	%r3304, 8;
	mov.b32 	%r3306, -1;
	// begin inline asm
	shfl.sync.down.b32 %r3247, %r3248, %r3304, %r2543, %r3306;
	// end inline asm
	// begin inline asm
	shfl.sync.down.b32 %r3252, %r3253, %r3304, %r2543, %r3306;
	// end inline asm
	// begin inline asm
	shfl.sync.down.b32 %r3257, %r3258, %r3304, %r2543, %r3306;
	// end inline asm
	// begin inline asm
	shfl.sync.down.b32 %r3262, %r3263, %r3304, %r2543, %r3306;
	// end inline asm
	// begin inline asm
	shfl.sync.down.b32 %r3267, %r3268, %r3304, %r2543, %r3306;
	// end inline asm
	// begin inline asm
	shfl.sync.down.b32 %r3272, %r3273, %r3304, %r2543, %r3306;
	// end inline asm
	// begin inline asm
	shfl.sync.down.b32 %r3277, %r3278, %r3304, %r2543, %r3306;
	// end inline asm
	// begin inline asm
	shfl.sync.down.b32 %r3282, %r3283, %r3304, %r2543, %r3306;
	// end inline asm
	// begin inline asm
	shfl.sync.down.b32 %r3287, %r3288, %r3304, %r2543, %r3306;
	// end inline asm
	// begin inline asm
	shfl.sync.down.b32 %r3292, %r4433, %r3304, %r2543, %r3306;
	// end inline asm
	mov.b64 	%rd233, %fd108;
	mov.b64 	{%r3298, %r3303}, %rd233;
	// begin inline asm
	shfl.sync.down.b32 %r3297, %r3298, %r3304, %r2543, %r3306;
	// end inline asm
	// begin inline asm
	shfl.sync.down.b32 %r3302, %r3303, %r3304, %r2543, %r3306;
	// end inline asm
	add.s32 	%r3394, %r2484, 8;
	setp.gt.s32 	%p77, %r3394, %r2543;
	@%p77 bra 	$L__BB1_42;
	shr.u32 	%r3396, %r3287, 16;
	shr.u32 	%r3397, %r3287, 8;
	cvt.u16.u32 	%rs1740, %r3397;
	cvt.u16.u32 	%rs1741, %r3287;
	cvt.u16.u32 	%rs2025, %r3247;
	mov.b64 	%rd234, {%r3297, %r3302};
	mov.b64 	%fd16, %rd234;
	add.u64 	%rd11, %SPL, 0;
	add.u64 	%rd12, %SPL, 48;
	prmt.b32 	%r3400, %r3321, %r3325, 0x3340U;
	cvt.u32.u16 	%r3401, %rs1911;
	prmt.b32 	%r3403, %r3317, %r3401, 0x3340U;
	prmt.b32 	%r3404, %r3403, %r3400, 0x5410U;
	prmt.b32 	%r3407, %r3311, %r3315, 0x3340U;
	cvt.u32.u16 	%r3408, %rs1915;
	prmt.b32 	%r3410, %r3307, %r3408, 0x3340U;
	prmt.b32 	%r3411, %r3410, %r3407, 0x5410U;
	st.local.v2.b32 	[%rd11], {%r3411, %r3404};
	prmt.b32 	%r3414, %r3341, %r3345, 0x3340U;
	cvt.u32.u16 	%r3415, %rs1903;
	prmt.b32 	%r3417, %r3337, %r3415, 0x3340U;
	prmt.b32 	%r3418, %r3417, %r3414, 0x5410U;
	prmt.b32 	%r3421, %r3331, %r3335, 0x3340U;
	cvt.u32.u16 	%r3422, %rs1907;
	prmt.b32 	%r3424, %r3327, %r3422, 0x3340U;
	prmt.b32 	%r3425, %r3424, %r3421, 0x5410U;
	st.local.v2.b32 	[%rd11+8], {%r3425, %r3418};
	prmt.b32 	%r3428, %r3361, %r3365, 0x3340U;
	cvt.u32.u16 	%r3429, %rs1895;
	prmt.b32 	%r3431, %r3357, %r3429, 0x3340U;
	prmt.b32 	%r3432, %r3431, %r3428, 0x5410U;
	prmt.b32 	%r3435, %r3351, %r3355, 0x3340U;
	cvt.u32.u16 	%r3436, %rs1899;
	prmt.b32 	%r3438, %r3347, %r3436, 0x3340U;
	prmt.b32 	%r3439, %r3438, %r3435, 0x5410U;
	st.local.v2.b32 	[%rd11+16], {%r3439, %r3432};
	prmt.b32 	%r3442, %r3381, %r3385, 0x3340U;
	cvt.u32.u16 	%r3443, %rs1887;
	prmt.b32 	%r3445, %r3377, %r3443, 0x3340U;
	prmt.b32 	%r3446, %r3445, %r3442, 0x5410U;
	prmt.b32 	%r3449, %r3371, %r3375, 0x3340U;
	cvt.u32.u16 	%r3450, %rs1891;
	prmt.b32 	%r3452, %r3367, %r3450, 0x3340U;
	prmt.b32 	%r3453, %r3452, %r3449, 0x5410U;
	st.local.v2.b32 	[%rd11+24], {%r3453, %r3446};
	st.local.v2.u8 	[%rd11+32], {%rs1884, %rs1883};
	st.local.u8 	[%rd11+34], %rs1882;
	st.local.u32 	[%rd11+36], %r4433;
	st.local.f64 	[%rd11+40], %fd108;
	st.local.v2.b32 	[%rd12], {%r3247, %r3252};
	st.local.v2.b32 	[%rd12+8], {%r3257, %r3262};
	st.local.v2.b32 	[%rd12+16], {%r3267, %r3272};
	st.local.v2.b32 	[%rd12+24], {%r3277, %r3282};
	st.local.v2.u8 	[%rd12+32], {%rs1741, %rs1740};
	st.local.u8 	[%rd12+34], %r3396;
	st.local.u32 	[%rd12+36], %r3292;
	st.local.v2.u32 	[%rd12+40], {%r3297, %r3302};
	mov.b32 	%r4449, 0;
$L__BB1_37:
	mov.u32 	%r4452, %r4449;
	cvt.u64.u32 	%rd237, %r4452;
	add.s64 	%rd238, %rd11, %rd237;
	ld.local.u8 	%rs1742, [%rd238];
	setp.ne.s16 	%p78, %rs1742, 0;
	add.s32 	%r4449, %r4452, 1;
	@%p78 bra 	$L__BB1_37;
	and.b16  	%rs1743, %rs2025, 255;
	setp.eq.s16 	%p79, %rs1743, 0;
	@%p79 bra 	$L__BB1_41;
	mov.b32 	%r4450, 0;
$L__BB1_40:
	cvt.u64.u32 	%rd239, %r4452;
	add.s64 	%rd240, %rd11, %rd239;
	st.local.u8 	[%rd240], %rs2025;
	add.s32 	%r4452, %r4452, 1;
	add.s32 	%r101, %r4450, 1;
	cvt.u64.u32 	%rd241, %r4450;
	add.s64 	%rd242, %rd12, %rd241;
	ld.local.u8 	%rs2025, [%rd242+1];
	setp.ne.s16 	%p80, %rs2025, 0;
	mov.u32 	%r4450, %r101;
	@%p80 bra 	$L__BB1_40;
$L__BB1_41:
	cvt.u64.u32 	%rd243, %r4452;
	add.s64 	%rd244, %rd11, %rd243;
	mov.b16 	%rs1744, 0;
	st.local.u8 	[%rd244], %rs1744;
	ld.local.u32 	%r3455, [%rd11+36];
	add.s32 	%r4433, %r3455, %r3292;
	ld.local.f64 	%fd95, [%rd11+40];
	add.f64 	%fd108, %fd95, %fd16;
	ld.local.v2.b32 	{%r3456, %r3457}, [%rd11];
	bfe.u32 	%r3458, %r3456, 0, 8;
	cvt.u16.u32 	%rs1916, %r3458;
	bfe.u32 	%r3459, %r3456, 8, 8;
	cvt.u16.u32 	%rs1915, %r3459;
	bfe.u32 	%r3460, %r3456, 16, 8;
	cvt.u16.u32 	%rs1914, %r3460;
	bfe.u32 	%r3461, %r3456, 24, 8;
	cvt.u16.u32 	%rs1913, %r3461;
	bfe.u32 	%r3462, %r3457, 0, 8;
	cvt.u16.u32 	%rs1912, %r3462;
	bfe.u32 	%r3463, %r3457, 8, 8;
	cvt.u16.u32 	%rs1911, %r3463;
	bfe.u32 	%r3464, %r3457, 16, 8;
	cvt.u16.u32 	%rs1910, %r3464;
	bfe.u32 	%r3465, %r3457, 24, 8;
	cvt.u16.u32 	%rs1909, %r3465;
	ld.local.v2.b32 	{%r3466, %r3467}, [%rd11+8];
	bfe.u32 	%r3468, %r3466, 0, 8;
	cvt.u16.u32 	%rs1908, %r3468;
	bfe.u32 	%r3469, %r3466, 8, 8;
	cvt.u16.u32 	%rs1907, %r3469;
	bfe.u32 	%r3470, %r3466, 16, 8;
	cvt.u16.u32 	%rs1906, %r3470;
	bfe.u32 	%r3471, %r3466, 24, 8;
	cvt.u16.u32 	%rs1905, %r3471;
	bfe.u32 	%r3472, %r3467, 0, 8;
	cvt.u16.u32 	%rs1904, %r3472;
	bfe.u32 	%r3473, %r3467, 8, 8;
	cvt.u16.u32 	%rs1903, %r3473;
	bfe.u32 	%r3474, %r3467, 16, 8;
	cvt.u16.u32 	%rs1902, %r3474;
	bfe.u32 	%r3475, %r3467, 24, 8;
	cvt.u16.u32 	%rs1901, %r3475;
	ld.local.v2.b32 	{%r3476, %r3477}, [%rd11+16];
	bfe.u32 	%r3478, %r3476, 0, 8;
	cvt.u16.u32 	%rs1900, %r3478;
	bfe.u32 	%r3479, %r3476, 8, 8;
	cvt.u16.u32 	%rs1899, %r3479;
	bfe.u32 	%r3480, %r3476, 16, 8;
	cvt.u16.u32 	%rs1898, %r3480;
	bfe.u32 	%r3481, %r3476, 24, 8;
	cvt.u16.u32 	%rs1897, %r3481;
	bfe.u32 	%r3482, %r3477, 0, 8;
	cvt.u16.u32 	%rs1896, %r3482;
	bfe.u32 	%r3483, %r3477, 8, 8;
	cvt.u16.u32 	%rs1895, %r3483;
	bfe.u32 	%r3484, %r3477, 16, 8;
	cvt.u16.u32 	%rs1894, %r3484;
	bfe.u32 	%r3485, %r3477, 24, 8;
	cvt.u16.u32 	%rs1893, %r3485;
	ld.local.v2.b32 	{%r3486, %r3487}, [%rd11+24];
	bfe.u32 	%r3488, %r3486, 0, 8;
	cvt.u16.u32 	%rs1892, %r3488;
	bfe.u32 	%r3489, %r3486, 8, 8;
	cvt.u16.u32 	%rs1891, %r3489;
	bfe.u32 	%r3490, %r3486, 16, 8;
	cvt.u16.u32 	%rs1890, %r3490;
	bfe.u32 	%r3491, %r3486, 24, 8;
	cvt.u16.u32 	%rs1889, %r3491;
	bfe.u32 	%r3492, %r3487, 0, 8;
	cvt.u16.u32 	%rs1888, %r3492;
	bfe.u32 	%r3493, %r3487, 8, 8;
	cvt.u16.u32 	%rs1887, %r3493;
	bfe.u32 	%r3494, %r3487, 16, 8;
	cvt.u16.u32 	%rs1886, %r3494;
	bfe.u32 	%r3495, %r3487, 24, 8;
	cvt.u16.u32 	%rs1885, %r3495;
	.pragma "used_bytes_mask 7";
	ld.local.u32 	%r3496, [%rd11+32];
	bfe.u32 	%r3497, %r3496, 0, 8;
	cvt.u16.u32 	%rs1884, %r3497;
	bfe.u32 	%r3498, %r3496, 8, 8;
	cvt.u16.u32 	%rs1883, %r3498;
	bfe.u32 	%r3499, %r3496, 16, 8;
	cvt.u16.u32 	%rs1882, %r3499;
$L__BB1_42:
	cvt.u32.u16 	%r3560, %rs1916;
	and.b32  	%r3561, %r3560, 255;
	and.b16  	%rs1745, %rs1915, 255;
	mul.wide.u16 	%r3562, %rs1745, 256;
	or.b32  	%r3563, %r3562, %r3561;
	cvt.u32.u16 	%r3564, %rs1914;
	shl.b32 	%r3565, %r3564, 16;
	and.b32  	%r3566, %r3565, 16711680;
	or.b32  	%r3567, %r3563, %r3566;
	cvt.u32.u16 	%r3568, %rs1913;
	shl.b32 	%r3569, %r3568, 24;
	or.b32  	%r3501, %r3567, %r3569;
	cvt.u32.u16 	%r3570, %rs1912;
	and.b32  	%r3571, %r3570, 255;
	and.b16  	%rs1746, %rs1911, 255;
	mul.wide.u16 	%r3572, %rs1746, 256;
	or.b32  	%r3573, %r3572, %r3571;
	cvt.u32.u16 	%r3574, %rs1910;
	shl.b32 	%r3575, %r3574, 16;
	and.b32  	%r3576, %r3575, 16711680;
	or.b32  	%r3577, %r3573, %r3576;
	cvt.u32.u16 	%r3578, %rs1909;
	shl.b32 	%r3579, %r3578, 24;
	or.b32  	%r3506, %r3577, %r3579;
	cvt.u32.u16 	%r3580, %rs1908;
	and.b32  	%r3581, %r3580, 255;
	and.b16  	%rs1747, %rs1907, 255;
	mul.wide.u16 	%r3582, %rs1747, 256;
	or.b32  	%r3583, %r3582, %r3581;
	cvt.u32.u16 	%r3584, %rs1906;
	shl.b32 	%r3585, %r3584, 16;
	and.b32  	%r3586, %r3585, 16711680;
	or.b32  	%r3587, %r3583, %r3586;
	cvt.u32.u16 	%r3588, %rs1905;
	shl.b32 	%r3589, %r3588, 24;
	or.b32  	%r3511, %r3587, %r3589;
	cvt.u32.u16 	%r3590, %rs1904;
	and.b32  	%r3591, %r3590, 255;
	and.b16  	%rs1748, %rs1903, 255;
	mul.wide.u16 	%r3592, %rs1748, 256;
	or.b32  	%r3593, %r3592, %r3591;
	cvt.u32.u16 	%r3594, %rs1902;
	shl.b32 	%r3595, %r3594, 16;
	and.b32  	%r3596, %r3595, 16711680;
	or.b32  	%r3597, %r3593, %r3596;
	cvt.u32.u16 	%r3598, %rs1901;
	shl.b32 	%r3599, %r3598, 24;
	or.b32  	%r3516, %r3597, %r3599;
	cvt.u32.u16 	%r3600, %rs1900;
	and.b32  	%r3601, %r3600, 255;
	and.b16  	%rs1749, %rs1899, 255;
	mul.wide.u16 	%r3602, %rs1749, 256;
	or.b32  	%r3603, %r3602, %r3601;
	cvt.u32.u16 	%r3604, %rs1898;
	shl.b32 	%r3605, %r3604, 16;
	and.b32  	%r3606, %r3605, 16711680;
	or.b32  	%r3607, %r3603, %r3606;
	cvt.u32.u16 	%r3608, %rs1897;
	shl.b32 	%r3609, %r3608, 24;
	or.b32  	%r3521, %r3607, %r3609;
	cvt.u32.u16 	%r3610, %rs1896;
	and.b32  	%r3611, %r3610, 255;
	and.b16  	%rs1750, %rs1895, 255;
	mul.wide.u16 	%r3612, %rs1750, 256;
	or.b32  	%r3613, %r3612, %r3611;
	cvt.u32.u16 	%r3614, %rs1894;
	shl.b32 	%r3615, %r3614, 16;
	and.b32  	%r3616, %r3615, 16711680;
	or.b32  	%r3617, %r3613, %r3616;
	cvt.u32.u16 	%r3618, %rs1893;
	shl.b32 	%r3619, %r3618, 24;
	or.b32  	%r3526, %r3617, %r3619;
	cvt.u32.u16 	%r3620, %rs1892;
	and.b32  	%r3621, %r3620, 255;
	and.b16  	%rs1751, %rs1891, 255;
	mul.wide.u16 	%r3622, %rs1751, 256;
	or.b32  	%r3623, %r3622, %r3621;
	cvt.u32.u16 	%r3624, %rs1890;
	shl.b32 	%r3625, %r3624, 16;
	and.b32  	%r3626, %r3625, 16711680;
	or.b32  	%r3627, %r3623, %r3626;
	cvt.u32.u16 	%r3628, %rs1889;
	shl.b32 	%r3629, %r3628, 24;
	or.b32  	%r3531, %r3627, %r3629;
	cvt.u32.u16 	%r3630, %rs1888;
	and.b32  	%r3631, %r3630, 255;
	and.b16  	%rs1752, %rs1887, 255;
	mul.wide.u16 	%r3632, %rs1752, 256;
	or.b32  	%r3633, %r3632, %r3631;
	cvt.u32.u16 	%r3634, %rs1886;
	shl.b32 	%r3635, %r3634, 16;
	and.b32  	%r3636, %r3635, 16711680;
	or.b32  	%r3637, %r3633, %r3636;
	cvt.u32.u16 	%r3638, %rs1885;
	shl.b32 	%r3639, %r3638, 24;
	or.b32  	%r3536, %r3637, %r3639;
	cvt.u32.u16 	%r3640, %rs1884;
	and.b32  	%r3641, %r3640, 255;
	and.b16  	%rs1753, %rs1883, 255;
	mul.wide.u16 	%r3642, %rs1753, 256;
	or.b32  	%r3643, %r3642, %r3641;
	cvt.u32.u16 	%r3644, %rs1882;
	shl.b32 	%r3645, %r3644, 16;
	and.b32  	%r3646, %r3645, 16711680;
	or.b32  	%r3541, %r3643, %r3646;
	mov.b32 	%r3557, 16;
	mov.b32 	%r3559, -1;
	// begin inline asm
	shfl.sync.down.b32 %r3500, %r3501, %r3557, %r2543, %r3559;
	// end inline asm
	// begin inline asm
	shfl.sync.down.b32 %r3505, %r3506, %r3557, %r2543, %r3559;
	// end inline asm
	// begin inline asm
	shfl.sync.down.b32 %r3510, %r3511, %r3557, %r2543, %r3559;
	// end inline asm
	// begin inline asm
	shfl.sync.down.b32 %r3515, %r3516, %r3557, %r2543, %r3559;
	// end inline asm
	// begin inline asm
	shfl.sync.down.b32 %r3520, %r3521, %r3557, %r2543, %r3559;
	// end inline asm
	// begin inline asm
	shfl.sync.down.b32 %r3525, %r3526, %r3557, %r2543, %r3559;
	// end inline asm
	// begin inline asm
	shfl.sync.down.b32 %r3530, %r3531, %r3557, %r2543, %r3559;
	// end inline asm
	// begin inline asm
	shfl.sync.down.b32 %r3535, %r3536, %r3557, %r2543, %r3559;
	// end inline asm
	// begin inline asm
	shfl.sync.down.b32 %r3540, %r3541, %r3557, %r2543, %r3559;
	// end inline asm
	// begin inline asm
	shfl.sync.down.b32 %r3545, %r4433, %r3557, %r2543, %r3559;
	// end inline asm
	mov.b64 	%rd245, %fd108;
	mov.b64 	{%r3551, %r3556}, %rd245;
	// begin inline asm
	shfl.sync.down.b32 %r3550, %r3551, %r3557, %r2543, %r3559;
	// end inline asm
	// begin inline asm
	shfl.sync.down.b32 %r3555, %r3556, %r3557, %r2543, %r3559;
	// end inline asm
	add.s32 	%r3647, %r2484, 16;
	setp.gt.s32 	%p81, %r3647, %r2543;
	@%p81 bra 	$L__BB1_49;
	shr.u32 	%r3649, %r3540, 16;
	shr.u32 	%r3650, %r3540, 8;
	cvt.u16.u32 	%rs1754, %r3650;
	cvt.u16.u32 	%rs1755, %r3540;
	cvt.u16.u32 	%rs2061, %r3500;
	mov.b64 	%rd246, {%r3550, %r3555};
	mov.b64 	%fd19, %rd246;
	add.u64 	%rd13, %SPL, 0;
	add.u64 	%rd14, %SPL, 48;
	prmt.b32 	%r3653, %r3574, %r3578, 0x3340U;
	cvt.u32.u16 	%r3654, %rs1911;
	prmt.b32 	%r3656, %r3570, %r3654, 0x3340U;
	prmt.b32 	%r3657, %r3656, %r3653, 0x5410U;
	prmt.b32 	%r3660, %r3564, %r3568, 0x3340U;
	cvt.u32.u16 	%r3661, %rs1915;
	prmt.b32 	%r3663, %r3560, %r3661, 0x3340U;
	prmt.b32 	%r3664, %r3663, %r3660, 0x5410U;
	st.local.v2.b32 	[%rd13], {%r3664, %r3657};
	prmt.b32 	%r3667, %r3594, %r3598, 0x3340U;
	cvt.u32.u16 	%r3668, %rs1903;
	prmt.b32 	%r3670, %r3590, %r3668, 0x3340U;
	prmt.b32 	%r3671, %r3670, %r3667, 0x5410U;
	prmt.b32 	%r3674, %r3584, %r3588, 0x3340U;
	cvt.u32.u16 	%r3675, %rs1907;
	prmt.b32 	%r3677, %r3580, %r3675, 0x3340U;
	prmt.b32 	%r3678, %r3677, %r3674, 0x5410U;
	st.local.v2.b32 	[%rd13+8], {%r3678, %r3671};
	prmt.b32 	%r3681, %r3614, %r3618, 0x3340U;
	cvt.u32.u16 	%r3682, %rs1895;
	prmt.b32 	%r3684, %r3610, %r3682, 0x3340U;
	prmt.b32 	%r3685, %r3684, %r3681, 0x5410U;
	prmt.b32 	%r3688, %r3604, %r3608, 0x3340U;
	cvt.u32.u16 	%r3689, %rs1899;
	prmt.b32 	%r3691, %r3600, %r3689, 0x3340U;
	prmt.b32 	%r3692, %r3691, %r3688, 0x5410U;
	st.local.v2.b32 	[%rd13+16], {%r3692, %r3685};
	prmt.b32 	%r3695, %r3634, %r3638, 0x3340U;
	cvt.u32.u16 	%r3696, %rs1887;
	prmt.b32 	%r3698, %r3630, %r3696, 0x3340U;
	prmt.b32 	%r3699, %r3698, %r3695, 0x5410U;
	prmt.b32 	%r3702, %r3624, %r3628, 0x3340U;
	cvt.u32.u16 	%r3703, %rs1891;
	prmt.b32 	%r3705, %r3620, %r3703, 0x3340U;
	prmt.b32 	%r3706, %r3705, %r3702, 0x5410U;
	st.local.v2.b32 	[%rd13+24], {%r3706, %r3699};
	st.local.v2.u8 	[%rd13+32], {%rs1884, %rs1883};
	st.local.u8 	[%rd13+34], %rs1882;
	st.local.u32 	[%rd13+36], %r4433;
	st.local.f64 	[%rd13+40], %fd108;
	st.local.v2.b32 	[%rd14], {%r3500, %r3505};
	st.local.v2.b32 	[%rd14+8], {%r3510, %r3515};
	st.local.v2.b32 	[%rd14+16], {%r3520, %r3525};
	st.local.v2.b32 	[%rd14+24], {%r3530, %r3535};
	st.local.v2.u8 	[%rd14+32], {%rs1755, %rs1754};
	st.local.u8 	[%rd14+34], %r3649;
	st.local.u32 	[%rd14+36], %r3545;
	st.local.v2.u32 	[%rd14+40], {%r3550, %r3555};
	mov.b32 	%r4454, 0;
$L__BB1_44:
	mov.u32 	%r4457, %r4454;
	cvt.u64.u32 	%rd249, %r4457;
	add.s64 	%rd250, %rd13, %rd249;
	ld.local.u8 	%rs1756, [%rd250];
	setp.ne.s16 	%p82, %rs1756, 0;
	add.s32 	%r4454, %r4457, 1;
	@%p82 bra 	$L__BB1_44;
	and.b16  	%rs1757, %rs2061, 255;
	setp.eq.s16 	%p83, %rs1757, 0;
	@%p83 bra 	$L__BB1_48;
	mov.b32 	%r4455, 0;
$L__BB1_47:
	cvt.u64.u32 	%rd251, %r4457;
	add.s64 	%rd252, %rd13, %rd251;
	st.local.u8 	[%rd252], %rs2061;
	add.s32 	%r4457, %r4457, 1;
	add.s32 	%r122, %r4455, 1;
	cvt.u64.u32 	%rd253, %r4455;
	add.s64 	%rd254, %rd14, %rd253;
	ld.local.u8 	%rs2061, [%rd254+1];
	setp.ne.s16 	%p84, %rs2061, 0;
	mov.u32 	%r4455, %r122;
	@%p84 bra 	$L__BB1_47;
$L__BB1_48:
	cvt.u64.u32 	%rd255, %r4457;
	add.s64 	%rd256, %rd13, %rd255;
	mov.b16 	%rs1758, 0;
	st.local.u8 	[%rd256], %rs1758;
	ld.local.u32 	%r3708, [%rd13+36];
	add.s32 	%r4433, %r3708, %r3545;
	ld.local.f64 	%fd96, [%rd13+40];
	add.f64 	%fd108, %fd96, %fd19;
	ld.local.v2.b32 	{%r3709, %r3710}, [%rd13];
	bfe.u32 	%r3711, %r3709, 0, 8;
	cvt.u16.u32 	%rs1916, %r3711;
	bfe.u32 	%r3712, %r3709, 8, 8;
	cvt.u16.u32 	%rs1915, %r3712;
	bfe.u32 	%r3713, %r3709, 16, 8;
	cvt.u16.u32 	%rs1914, %r3713;
	bfe.u32 	%r3714, %r3709, 24, 8;
	cvt.u16.u32 	%rs1913, %r3714;
	bfe.u32 	%r3715, %r3710, 0, 8;
	cvt.u16.u32 	%rs1912, %r3715;
	bfe.u32 	%r3716, %r3710, 8, 8;
	cvt.u16.u32 	%rs1911, %r3716;
	bfe.u32 	%r3717, %r3710, 16, 8;
	cvt.u16.u32 	%rs1910, %r3717;
	bfe.u32 	%r3718, %r3710, 24, 8;
	cvt.u16.u32 	%rs1909, %r3718;
	ld.local.v2.b32 	{%r3719, %r3720}, [%rd13+8];
	bfe.u32 	%r3721, %r3719, 0, 8;
	cvt.u16.u32 	%rs1908, %r3721;
	bfe.u32 	%r3722, %r3719, 8, 8;
	cvt.u16.u32 	%rs1907, %r3722;
	bfe.u32 	%r3723, %r3719, 16, 8;
	cvt.u16.u32 	%rs1906, %r3723;
	bfe.u32 	%r3724, %r3719, 24, 8;
	cvt.u16.u32 	%rs1905, %r3724;
	bfe.u32 	%r3725, %r3720, 0, 8;
	cvt.u16.u32 	%rs1904, %r3725;
	bfe.u32 	%r3726, %r3720, 8, 8;
	cvt.u16.u32 	%rs1903, %r3726;
	bfe.u32 	%r3727, %r3720, 16, 8;
	cvt.u16.u32 	%rs1902, %r3727;
	bfe.u32 	%r3728, %r3720, 24, 8;
	cvt.u16.u32 	%rs1901, %r3728;
	ld.local.v2.b32 	{%r3729, %r3730}, [%rd13+16];
	bfe.u32 	%r3731, %r3729, 0, 8;
	cvt.u16.u32 	%rs1900, %r3731;
	bfe.u32 	%r3732, %r3729, 8, 8;
	cvt.u16.u32 	%rs1899, %r3732;
	bfe.u32 	%r3733, %r3729, 16, 8;
	cvt.u16.u32 	%rs1898, %r3733;
	bfe.u32 	%r3734, %r3729, 24, 8;
	cvt.u16.u32 	%rs1897, %r3734;
	bfe.u32 	%r3735, %r3730, 0, 8;
	cvt.u16.u32 	%rs1896, %r3735;
	bfe.u32 	%r3736, %r3730, 8, 8;
	cvt.u16.u32 	%rs1895, %r3736;
	bfe.u32 	%r3737, %r3730, 16, 8;
	cvt.u16.u32 	%rs1894, %r3737;
	bfe.u32 	%r3738, %r3730, 24, 8;
	cvt.u16.u32 	%rs1893, %r3738;
	ld.local.v2.b32 	{%r3739, %r3740}, [%rd13+24];
	bfe.u32 	%r3741, %r3739, 0, 8;
	cvt.u16.u32 	%rs1892, %r3741;
	bfe.u32 	%r3742, %r3739, 8, 8;
	cvt.u16.u32 	%rs1891, %r3742;
	bfe.u32 	%r3743, %r3739, 16, 8;
	cvt.u16.u32 	%rs1890, %r3743;
	bfe.u32 	%r3744, %r3739, 24, 8;
	cvt.u16.u32 	%rs1889, %r3744;
	bfe.u32 	%r3745, %r3740, 0, 8;
	cvt.u16.u32 	%rs1888, %r3745;
	bfe.u32 	%r3746, %r3740, 8, 8;
	cvt.u16.u32 	%rs1887, %r3746;
	bfe.u32 	%r3747, %r3740, 16, 8;
	cvt.u16.u32 	%rs1886, %r3747;
	bfe.u32 	%r3748, %r3740, 24, 8;
	cvt.u16.u32 	%rs1885, %r3748;
	.pragma "used_bytes_mask 7";
	ld.local.u32 	%r3749, [%rd13+32];
	bfe.u32 	%r3750, %r3749, 0, 8;
	cvt.u16.u32 	%rs1884, %r3750;
	bfe.u32 	%r3751, %r3749, 8, 8;
	cvt.u16.u32 	%rs1883, %r3751;
	bfe.u32 	%r3752, %r3749, 16, 8;
	cvt.u16.u32 	%rs1882, %r3752;
$L__BB1_49:
	setp.ne.s32 	%p85, %r2484, 0;
	@%p85 bra 	$L__BB1_51;
	shr.u32 	%r3753, %r1, 5;
	mov.u32 	%r3754, _ZZN3cub18CUB_300001_SM_10006detail6reduce28DeviceReduceSingleTileKernelINS2_10policy_hubI4Userj13Addition_funcE10Policy1000EN6thrust24THRUST_300001_SM_1000_NS6detail15normal_iteratorINSA_10device_ptrIS5_EEEEPS5_jS6_S5_S5_N4cuda3std3__410__identityEEEvT0_T1_T2_T3_T4_T6_E12temp_storage;
	mad.lo.s32 	%r3755, %r3753, 48, %r3754;
	cvt.u32.u16 	%r3756, %rs1909;
	cvt.u32.u16 	%r3757, %rs1910;
	prmt.b32 	%r3758, %r3757, %r3756, 0x3340U;
	cvt.u32.u16 	%r3759, %rs1911;
	cvt.u32.u16 	%r3760, %rs1912;
	prmt.b32 	%r3761, %r3760, %r3759, 0x3340U;
	prmt.b32 	%r3762, %r3761, %r3758, 0x5410U;
	cvt.u32.u16 	%r3763, %rs1913;
	cvt.u32.u16 	%r3764, %rs1914;
	prmt.b32 	%r3765, %r3764, %r3763, 0x3340U;
	cvt.u32.u16 	%r3766, %rs1915;
	cvt.u32.u16 	%r3767, %rs1916;
	prmt.b32 	%r3768, %r3767, %r3766, 0x3340U;
	prmt.b32 	%r3769, %r3768, %r3765, 0x5410U;
	st.shared.v2.b32 	[%r3755+8], {%r3769, %r3762};
	cvt.u32.u16 	%r3770, %rs1901;
	cvt.u32.u16 	%r3771, %rs1902;
	prmt.b32 	%r3772, %r3771, %r3770, 0x3340U;
	cvt.u32.u16 	%r3773, %rs1903;
	cvt.u32.u16 	%r3774, %rs1904;
	prmt.b32 	%r3775, %r3774, %r3773, 0x3340U;
	prmt.b32 	%r3776, %r3775, %r3772, 0x5410U;
	cvt.u32.u16 	%r3777, %rs1905;
	cvt.u32.u16 	%r3778, %rs1906;
	prmt.b32 	%r3779, %r3778, %r3777, 0x3340U;
	cvt.u32.u16 	%r3780, %rs1907;
	cvt.u32.u16 	%r3781, %rs1908;
	prmt.b32 	%r3782, %r3781, %r3780, 0x3340U;
	prmt.b32 	%r3783, %r3782, %r3779, 0x5410U;
	st.shared.v2.b32 	[%r3755+16], {%r3783, %r3776};
	cvt.u32.u16 	%r3784, %rs1893;
	cvt.u32.u16 	%r3785, %rs1894;
	prmt.b32 	%r3786, %r3785, %r3784, 0x3340U;
	cvt.u32.u16 	%r3787, %rs1895;
	cvt.u32.u16 	%r3788, %rs1896;
	prmt.b32 	%r3789, %r3788, %r3787, 0x3340U;
	prmt.b32 	%r3790, %r3789, %r3786, 0x5410U;
	cvt.u32.u16 	%r3791, %rs1897;
	cvt.u32.u16 	%r3792, %rs1898;
	prmt.b32 	%r3793, %r3792, %r3791, 0x3340U;
	cvt.u32.u16 	%r3794, %rs1899;
	cvt.u32.u16 	%r3795, %rs1900;
	prmt.b32 	%r3796, %r3795, %r3794, 0x3340U;
	prmt.b32 	%r3797, %r3796, %r3793, 0x5410U;
	st.shared.v2.b32 	[%r3755+24], {%r3797, %r3790};
	cvt.u32.u16 	%r3798, %rs1885;
	cvt.u32.u16 	%r3799, %rs1886;
	prmt.b32 	%r3800, %r3799, %r3798, 0x3340U;
	cvt.u32.u16 	%r3801, %rs1887;
	cvt.u32.u16 	%r3802, %rs1888;
	prmt.b32 	%r3803, %r3802, %r3801, 0x3340U;
	prmt.b32 	%r3804, %r3803, %r3800, 0x5410U;
	cvt.u32.u16 	%r3805, %rs1889;
	cvt.u32.u16 	%r3806, %rs1890;
	prmt.b32 	%r3807, %r3806, %r3805, 0x3340U;
	cvt.u32.u16 	%r3808, %rs1891;
	cvt.u32.u16 	%r3809, %rs1892;
	prmt.b32 	%r3810, %r3809, %r3808, 0x3340U;
	prmt.b32 	%r3811, %r3810, %r3807, 0x5410U;
	st.shared.v2.b32 	[%r3755+32], {%r3811, %r3804};
	st.shared.v2.u8 	[%r3755+40], {%rs1884, %rs1883};
	st.shared.u8 	[%r3755+42], %rs1882;
	st.shared.u32 	[%r3755+44], %r4433;
	st.shared.f64 	[%r3755+48], %fd108;
$L__BB1_51:
	bar.sync 	0;
	setp.ne.s32 	%p86, %r1, 0;
	setp.lt.s32 	%p87, %r454, 33;
	or.pred  	%p88, %p86, %p87;
	@%p88 bra 	$L__BB1_185;
	ld.shared.v2.b32 	{%r3813, %r3814}, [_ZZN3cub18CUB_300001_SM_10006detail6reduce28DeviceReduceSingleTileKernelINS2_10policy_hubI4Userj13Addition_funcE10Policy1000EN6thrust24THRUST_300001_SM_1000_NS6detail15normal_iteratorINSA_10device_ptrIS5_EEEEPS5_jS6_S5_S5_N4cuda3std3__410__identityEEEvT0_T1_T2_T3_T4_T6_E12temp_storage+56];
	bfe.u32 	%r3815, %r3813, 0, 8;
	cvt.u16.u32 	%rs2097, %r3815;
	ld.shared.v2.b32 	{%r3816, %r3817}, [_ZZN3cub18CUB_300001_SM_10006detail6reduce28DeviceReduceSingleTileKernelINS2_10policy_hubI4Userj13Addition_funcE10Policy1000EN6thrust24THRUST_300001_SM_1000_NS6detail15normal_iteratorINSA_10device_ptrIS5_EEEEPS5_jS6_S5_S5_N4cuda3std3__410__identityEEEvT0_T1_T2_T3_T4_T6_E12temp_storage+64];
	ld.shared.v2.b32 	{%r3818, %r3819}, [_ZZN3cub18CUB_300001_SM_10006detail6reduce28DeviceReduceSingleTileKernelINS2_10policy_hubI4Userj13Addition_funcE10Policy1000EN6thrust24THRUST_300001_SM_1000_NS6detail15normal_iteratorINSA_10device_ptrIS5_EEEEPS5_jS6_S5_S5_N4cuda3std3__410__identityEEEvT0_T1_T2_T3_T4_T6_E12temp_storage+72];
	ld.shared.v2.b32 	{%r3820, %r3821}, [_ZZN3cub18CUB_300001_SM_10006detail6reduce28DeviceReduceSingleTileKernelINS2_10policy_hubI4Userj13Addition_funcE10Policy1000EN6thrust24THRUST_300001_SM_1000_NS6detail15normal_iteratorINSA_10device_ptrIS5_EEEEPS5_jS6_S5_S5_N4cuda3std3__410__identityEEEvT0_T1_T2_T3_T4_T6_E12temp_storage+80];
	.pragma "used_bytes_mask 7";
	ld.shared.u32 	%r3822, [_ZZN3cub18CUB_300001_SM_10006detail6reduce28DeviceReduceSingleTileKernelINS2_10policy_hubI4Userj13Addition_funcE10Policy1000EN6thrust24THRUST_300001_SM_1000_NS6detail15normal_iteratorINSA_10device_ptrIS5_EEEEPS5_jS6_S5_S5_N4cuda3std3__410__identityEEEvT0_T1_T2_T3_T4_T6_E12temp_storage+88];
	bfe.u32 	%r3823, %r3822, 16, 8;
	ld.shared.u32 	%r126, [_ZZN3cub18CUB_300001_SM_10006detail6reduce28DeviceReduceSingleTileKernelINS2_10policy_hubI4Userj13Addition_funcE10Policy1000EN6thrust24THRUST_300001_SM_1000_NS6detail15normal_iteratorINSA_10device_ptrIS5_EEEEPS5_jS6_S5_S5_N4cuda3std3__410__identityEEEvT0_T1_T2_T3_T4_T6_E12temp_storage+92];
	ld.shared.f64 	%fd22, [_ZZN3cub18CUB_300001_SM_10006detail6reduce28DeviceReduceSingleTileKernelINS2_10policy_hubI4Userj13Addition_funcE10Policy1000EN6thrust24THRUST_300001_SM_1000_NS6detail15normal_iteratorINSA_10device_ptrIS5_EEEEPS5_jS6_S5_S5_N4cuda3std3__410__identityEEEvT0_T1_T2_T3_T4_T6_E12temp_storage+96];
	add.u64 	%rd15, %SPL, 0;
	add.u64 	%rd16, %SPL, 48;
	cvt.u32.u16 	%r3824, %rs1909;
	cvt.u32.u16 	%r3825, %rs1910;
	prmt.b32 	%r3826, %r3825, %r3824, 0x3340U;
	cvt.u32.u16 	%r3827, %rs1911;
	cvt.u32.u16 	%r3828, %rs1912;
	prmt.b32 	%r3829, %r3828, %r3827, 0x3340U;
	prmt.b32 	%r3830, %r3829, %r3826, 0x5410U;
	cvt.u32.u16 	%r3831, %rs1913;
	cvt.u32.u16 	%r3832, %rs1914;
	prmt.b32 	%r3833, %r3832, %r3831, 0x3340U;
	cvt.u32.u16 	%r3834, %rs1915;
	cvt.u32.u16 	%r3835, %rs1916;
	prmt.b32 	%r3836, %r3835, %r3834, 0x3340U;
	prmt.b32 	%r3837, %r3836, %r3833, 0x5410U;
	st.local.v2.b32 	[%rd15], {%r3837, %r3830};
	cvt.u32.u16 	%r3838, %rs1901;
	cvt.u32.u16 	%r3839, %rs1902;
	prmt.b32 	%r3840, %r3839, %r3838, 0x3340U;
	cvt.u32.u16 	%r3841, %rs1903;
	cvt.u32.u16 	%r3842, %rs1904;
	prmt.b32 	%r3843, %r3842, %r3841, 0x3340U;
	prmt.b32 	%r3844, %r3843, %r3840, 0x5410U;
	cvt.u32.u16 	%r3845, %rs1905;
	cvt.u32.u16 	%r3846, %rs1906;
	prmt.b32 	%r3847, %r3846, %r3845, 0x3340U;
	cvt.u32.u16 	%r3848, %rs1907;
	cvt.u32.u16 	%r3849, %rs1908;
	prmt.b32 	%r3850, %r3849, %r3848, 0x3340U;
	prmt.b32 	%r3851, %r3850, %r3847, 0x5410U;
	st.local.v2.b32 	[%rd15+8], {%r3851, %r3844};
	cvt.u32.u16 	%r3852, %rs1893;
	cvt.u32.u16 	%r3853, %rs1894;
	prmt.b32 	%r3854, %r3853, %r3852, 0x3340U;
	cvt.u32.u16 	%r3855, %rs1895;
	cvt.u32.u16 	%r3856, %rs1896;
	prmt.b32 	%r3857, %r3856, %r3855, 0x3340U;
	prmt.b32 	%r3858, %r3857, %r3854, 0x5410U;
	cvt.u32.u16 	%r3859, %rs1897;
	cvt.u32.u16 	%r3860, %rs1898;
	prmt.b32 	%r3861, %r3860, %r3859, 0x3340U;
	cvt.u32.u16 	%r3862, %rs1899;
	cvt.u32.u16 	%r3863, %rs1900;
	prmt.b32 	%r3864, %r3863, %r3862, 0x3340U;
	prmt.b32 	%r3865, %r3864, %r3861, 0x5410U;
	st.local.v2.b32 	[%rd15+16], {%r3865, %r3858};
	cvt.u32.u16 	%r3866, %rs1885;
	cvt.u32.u16 	%r3867, %rs1886;
	prmt.b32 	%r3868, %r3867, %r3866, 0x3340U;
	cvt.u32.u16 	%r3869, %rs1887;
	cvt.u32.u16 	%r3870, %rs1888;
	prmt.b32 	%r3871, %r3870, %r3869, 0x3340U;
	prmt.b32 	%r3872, %r3871, %r3868, 0x5410U;
	cvt.u32.u16 	%r3873, %rs1889;
	cvt.u32.u16 	%r3874, %rs1890;
	prmt.b32 	%r3875, %r3874, %r3873, 0x3340U;
	cvt.u32.u16 	%r3876, %rs1891;
	cvt.u32.u16 	%r3877, %rs1892;
	prmt.b32 	%r3878, %r3877, %r3876, 0x3340U;
	prmt.b32 	%r3879, %r3878, %r3875, 0x5410U;
	st.local.v2.b32 	[%rd15+24], {%r3879, %r3872};
	st.local.v2.u8 	[%rd15+32], {%rs1884, %rs1883};
	st.local.u8 	[%rd15+34], %rs1882;
	st.local.u32 	[%rd15+36], %r4433;
	st.local.f64 	[%rd15+40], %fd108;
	st.local.v2.b32 	[%rd16], {%r3813, %r3814};
	st.local.v2.b32 	[%rd16+8], {%r3816, %r3817};
	st.local.v2.b32 	[%rd16+16], {%r3818, %r3819};
	st.local.v2.b32 	[%rd16+24], {%r3820, %r3821};
	bfe.u32 	%r3880, %r3822, 8, 8;
	cvt.u16.u32 	%rs1759, %r3880;
	bfe.u32 	%r3881, %r3822, 0, 8;
	cvt.u16.u32 	%rs1760, %r3881;
	st.local.v2.u8 	[%rd16+32], {%rs1760, %rs1759};
	st.local.u8 	[%rd16+34], %r3823;
	st.local.u32 	[%rd16+36], %r126;
	st.local.f64 	[%rd16+40], %fd22;
	mov.b32 	%r4459, 0;
$L__BB1_53:
	mov.u32 	%r4462, %r4459;
	cvt.u64.u32 	%rd259, %r4462;
	add.s64 	%rd260, %rd15, %rd259;
	ld.local.u8 	%rs1761, [%rd260];
	setp.ne.s16 	%p89, %rs1761, 0;
	add.s32 	%r4459, %r4462, 1;
	@%p89 bra 	$L__BB1_53;
	and.b16  	%rs1762, %rs2097, 255;
	setp.eq.s16 	%p90, %rs1762, 0;
	@%p90 bra 	$L__BB1_57;
	mov.b32 	%r4460, 0;
$L__BB1_56:
	cvt.u64.u32 	%rd261, %r4462;
	add.s64 	%rd262, %rd15, %rd261;
	st.local.u8 	[%rd262], %rs2097;
	add.s32 	%r4462, %r4462, 1;
	add.s32 	%r132, %r4460, 1;
	cvt.u64.u32 	%rd263, %r4460;
	add.s64 	%rd264, %rd16, %rd263;
	ld.local.u8 	%rs2097, [%rd264+1];
	setp.ne.s16 	%p91, %rs2097, 0;
	mov.u32 	%r4460, %r132;
	@%p91 bra 	$L__BB1_56;
$L__BB1_57:
	cvt.u64.u32 	%rd265, %r4462;
	add.s64 	%rd266, %rd15, %rd265;
	mov.b16 	%rs1763, 0;
	st.local.u8 	[%rd266], %rs1763;
	ld.local.u32 	%r3883, [%rd15+36];
	add.s32 	%r4433, %r3883, %r126;
	ld.local.f64 	%fd97, [%rd15+40];
	add.f64 	%fd108, %fd22, %fd97;
	ld.local.v2.b32 	{%r135, %r136}, [%rd15];
	bfe.u32 	%r3884, %r135, 0, 8;
	cvt.u16.u32 	%rs1916, %r3884;
	bfe.u32 	%r3885, %r135, 8, 8;
	cvt.u16.u32 	%rs1915, %r3885;
	bfe.u32 	%r3886, %r135, 16, 8;
	cvt.u16.u32 	%rs1914, %r3886;
	bfe.u32 	%r3887, %r135, 24, 8;
	cvt.u16.u32 	%rs1913, %r3887;
	bfe.u32 	%r3888, %r136, 0, 8;
	cvt.u16.u32 	%rs1912, %r3888;
	bfe.u32 	%r3889, %r136, 8, 8;
	cvt.u16.u32 	%rs1911, %r3889;
	bfe.u32 	%r3890, %r136, 16, 8;
	cvt.u16.u32 	%rs1910, %r3890;
	bfe.u32 	%r3891, %r136, 24, 8;
	cvt.u16.u32 	%rs1909, %r3891;
	ld.local.v2.b32 	{%r137, %r138}, [%rd15+8];
	bfe.u32 	%r3892, %r137, 0, 8;
	cvt.u16.u32 	%rs1908, %r3892;
	bfe.u32 	%r3893, %r137, 8, 8;
	cvt.u16.u32 	%rs1907, %r3893;
	bfe.u32 	%r3894, %r137, 16, 8;
	cvt.u16.u32 	%rs1906, %r3894;
	bfe.u32 	%r3895, %r137, 24, 8;
	cvt.u16.u32 	%rs1905, %r3895;
	bfe.u32 	%r3896, %r138, 0, 8;
	cvt.u16.u32 	%rs1904, %r3896;
	bfe.u32 	%r3897, %r138, 8, 8;
	cvt.u16.u32 	%rs1903, %r3897;
	bfe.u32 	%r3898, %r138, 16, 8;
	cvt.u16.u32 	%rs1902, %r3898;
	bfe.u32 	%r3899, %r138, 24, 8;
	cvt.u16.u32 	%rs1901, %r3899;
	ld.local.v2.b32 	{%r139, %r140}, [%rd15+16];
	bfe.u32 	%r3900, %r139, 0, 8;
	cvt.u16.u32 	%rs1900, %r3900;
	bfe.u32 	%r3901, %r139, 8, 8;
	cvt.u16.u32 	%rs1899, %r3901;
	bfe.u32 	%r3902, %r139, 16, 8;
	cvt.u16.u32 	%rs1898, %r3902;
	bfe.u32 	%r3903, %r139, 24, 8;
	cvt.u16.u32 	%rs1897, %r3903;
	bfe.u32 	%r3904, %r140, 0, 8;
	cvt.u16.u32 	%rs1896, %r3904;
	bfe.u32 	%r3905, %r140, 8, 8;
	cvt.u16.u32 	%rs1895, %r3905;
	bfe.u32 	%r3906, %r140, 16, 8;
	cvt.u16.u32 	%rs1894, %r3906;
	bfe.u32 	%r3907, %r140, 24, 8;
	cvt.u16.u32 	%rs1893, %r3907;
	ld.local.v2.b32 	{%r141, %r142}, [%rd15+24];
	bfe.u32 	%r3908, %r141, 0, 8;
	cvt.u16.u32 	%rs1892, %r3908;
	bfe.u32 	%r3909, %r141, 8, 8;
	cvt.u16.u32 	%rs1891, %r3909;
	bfe.u32 	%r3910, %r141, 16, 8;
	cvt.u16.u32 	%rs1890, %r3910;
	bfe.u32 	%r3911, %r141, 24, 8;
	cvt.u16.u32 	%rs1889, %r3911;
	bfe.u32 	%r3912, %r142, 0, 8;
	cvt.u16.u32 	%rs1888, %r3912;
	bfe.u32 	%r3913, %r142, 8, 8;
	cvt.u16.u32 	%rs1887, %r3913;
	bfe.u32 	%r3914, %r142, 16, 8;
	cvt.u16.u32 	%rs1886, %r3914;
	bfe.u32 	%r3915, %r142, 24, 8;
	cvt.u16.u32 	%rs1885, %r3915;
	.pragma "used_bytes_mask 7";
	ld.local.u32 	%r143, [%rd15+32];
	bfe.u32 	%r3916, %r143, 0, 8;
	cvt.u16.u32 	%rs1884, %r3916;
	bfe.u32 	%r3917, %r143, 8, 8;
	cvt.u16.u32 	%rs1883, %r3917;
	bfe.u32 	%r3918, %r143, 16, 8;
	cvt.u16.u32 	%rs1882, %r3918;
	setp.lt.u32 	%p92, %r454, 65;
	@%p92 bra 	$L__BB1_185;
	ld.shared.v2.b32 	{%r3920, %r3921}, [_ZZN3cub18CUB_300001_SM_10006detail6reduce28DeviceReduceSingleTileKernelINS2_10policy_hubI4Userj13Addition_funcE10Policy1000EN6thrust24THRUST_300001_SM_1000_NS6detail15normal_iteratorINSA_10device_ptrIS5_EEEEPS5_jS6_S5_S5_N4cuda3std3__410__identityEEEvT0_T1_T2_T3_T4_T6_E12temp_storage+104];
	bfe.u32 	%r3922, %r3920, 0, 8;
	cvt.u16.u32 	%rs2098, %r3922;
	ld.shared.v2.b32 	{%r3923, %r3924}, [_ZZN3cub18CUB_300001_SM_10006detail6reduce28DeviceReduceSingleTileKernelINS2_10policy_hubI4Userj13Addition_funcE10Policy1000EN6thrust24THRUST_300001_SM_1000_NS6detail15normal_iteratorINSA_10device_ptrIS5_EEEEPS5_jS6_S5_S5_N4cuda3std3__410__identityEEEvT0_T1_T2_T3_T4_T6_E12temp_storage+112];
	ld.shared.v2.b32 	{%r3925, %r3926}, [_ZZN3cub18CUB_300001_SM_10006detail6reduce28DeviceReduceSingleTileKernelINS2_10policy_hubI4Userj13Addition_funcE10Policy1000EN6thrust24THRUST_300001_SM_1000_NS6detail15normal_iteratorINSA_10device_ptrIS5_EEEEPS5_jS6_S5_S5_N4cuda3std3__410__identityEEEvT0_T1_T2_T3_T4_T6_E12temp_storage+120];
	ld.shared.v2.b32 	{%r3927, %r3928}, [_ZZN3cub18CUB_300001_SM_10006detail6reduce28DeviceReduceSingleTileKernelINS2_10policy_hubI4Userj13Addition_funcE10Policy1000EN6thrust24THRUST_300001_SM_1000_NS6detail15normal_iteratorINSA_10device_ptrIS5_EEEEPS5_jS6_S5_S5_N4cuda3std3__410__identityEEEvT0_T1_T2_T3_T4_T6_E12temp_storage+128];
	.pragma "used_bytes_mask 7";
	ld.shared.u32 	%r3929, [_ZZN3cub18CUB_300001_SM_10006detail6reduce28DeviceReduceSingleTileKernelINS2_10policy_hubI4Userj13Addition_funcE10Policy1000EN6thrust24THRUST_300001_SM_1000_NS6detail15normal_iteratorINSA_10device_ptrIS5_EEEEPS5_jS6_S5_S5_N4cuda3std3__410__identityEEEvT0_T1_T2_T3_T4_T6_E12temp_storage+136];
	bfe.u32 	%r3930, %r3929, 16, 8;
	ld.shared.u32 	%r144, [_ZZN3cub18CUB_300001_SM_10006detail6reduce28DeviceReduceSingleTileKernelINS2_10policy_hubI4Userj13Addition_funcE10Policy1000EN6thrust24THRUST_300001_SM_1000_NS6detail15normal_iteratorINSA_10device_ptrIS5_EEEEPS5_jS6_S5_S5_N4cuda3std3__410__identityEEEvT0_T1_T2_T3_T4_T6_E12temp_storage+140];
	ld.shared.f64 	%fd24, [_ZZN3cub18CUB_300001_SM_10006detail6reduce28DeviceReduceSingleTileKernelINS2_10policy_hubI4Userj13Addition_funcE10Policy1000EN6thrust24THRUST_300001_SM_1000_NS6detail15normal_iteratorINSA_10device_ptrIS5_EEEEPS5_jS6_S5_S5_N4cuda3std3__410__identityEEEvT0_T1_T2_T3_T4_T6_E12temp_storage+144];
	st.local.v2.b32 	[%rd15], {%r135, %r136};
	st.local.v2.b32 	[%rd15+8], {%r137, %r138};
	st.local.v2.b32 	[%rd15+16], {%r139, %r140};
	st.local.v2.b32 	[%rd15+24], {%r141, %r142};
	cvt.u16.u32 	%rs1764, %r3917;
	cvt.u16.u32 	%rs1765, %r3916;
	st.local.v2.u8 	[%rd15+32], {%rs1765, %rs1764};
	st.local.u8 	[%rd15+34], %rs1882;
	st.local.u32 	[%rd15+36], %r4433;
	st.local.f64 	[%rd15+40], %fd108;
	st.local.v2.b32 	[%rd16], {%r3920, %r3921};
	st.local.v2.b32 	[%rd16+8], {%r3923, %r3924};
	st.local.v2.b32 	[%rd16+16], {%r3925, %r3926};
	st.local.v2.b32 	[%rd16+24], {%r3927, %r3928};
	bfe.u32 	%r3933, %r3929, 8, 8;
	cvt.u16.u32 	%rs1766, %r3933;
	bfe.u32 	%r3934, %r3929, 0, 8;
	cvt.u16.u32 	%rs1767, %r3934;
	st.local.v2.u8 	[%rd16+32], {%rs1767, %rs1766};
	st.local.u8 	[%rd16+34], %r3930;
	st.local.u32 	[%rd16+36], %r144;
	st.local.f64 	[%rd16+40], %fd24;
	mov.b32 	%r4463, 0;
$L__BB1_59:
	mov.u32 	%r4466, %r4463;
	cvt.u64.u32 	%rd267, %r4466;
	add.s64 	%rd268, %rd15, %rd267;
	ld.local.u8 	%rs1768, [%rd268];
	setp.ne.s16 	%p93, %rs1768, 0;
	add.s32 	%r4463, %r4466, 1;
	@%p93 bra 	$L__BB1_59;
	and.b16  	%rs1769, %rs2098, 255;
	setp.eq.s16 	%p94, %rs1769, 0;
	@%p94 bra 	$L__BB1_63;
	mov.b32 	%r4464, 0;
$L__BB1_62:
	cvt.u64.u32 	%rd269, %r4466;
	add.s64 	%rd270, %rd15, %rd269;
	st.local.u8 	[%rd270], %rs2098;
	add.s32 	%r4466, %r4466, 1;
	add.s32 	%r150, %r4464, 1;
	cvt.u64.u32 	%rd271, %r4464;
	add.s64 	%rd272, %rd16, %rd271;
	ld.local.u8 	%rs2098, [%rd272+1];
	setp.ne.s16 	%p95, %rs2098, 0;
	mov.u32 	%r4464, %r150;
	@%p95 bra 	$L__BB1_62;
$L__BB1_63:
	cvt.u64.u32 	%rd273, %r4466;
	add.s64 	%rd274, %rd15, %rd273;
	mov.b16 	%rs1770, 0;
	st.local.u8 	[%rd274], %rs1770;
	ld.local.u32 	%r3936, [%rd15+36];
	add.s32 	%r4433, %r3936, %r144;
	ld.local.f64 	%fd98, [%rd15+40];
	add.f64 	%fd108, %fd24, %fd98;
	ld.local.v2.b32 	{%r153, %r154}, [%rd15];
	bfe.u32 	%r3937, %r153, 0, 8;
	cvt.u16.u32 	%rs1916, %r3937;
	bfe.u32 	%r3938, %r153, 8, 8;
	cvt.u16.u32 	%rs1915, %r3938;
	bfe.u32 	%r3939, %r153, 16, 8;
	cvt.u16.u32 	%rs1914, %r3939;
	bfe.u32 	%r3940, %r153, 24, 8;
	cvt.u16.u32 	%rs1913, %r3940;
	bfe.u32 	%r3941, %r154, 0, 8;
	cvt.u16.u32 	%rs1912, %r3941;
	bfe.u32 	%r3942, %r154, 8, 8;
	cvt.u16.u32 	%rs1911, %r3942;
	bfe.u32 	%r3943, %r154, 16, 8;
	cvt.u16.u32 	%rs1910, %r3943;
	bfe.u32 	%r3944, %r154, 24, 8;
	cvt.u16.u32 	%rs1909, %r3944;
	ld.local.v2.b32 	{%r155, %r156}, [%rd15+8];
	bfe.u32 	%r3945, %r155, 0, 8;
	cvt.u16.u32 	%rs1908, %r3945;
	bfe.u32 	%r3946, %r155, 8, 8;
	cvt.u16.u32 	%rs1907, %r3946;
	bfe.u32 	%r3947, %r155, 16, 8;
	cvt.u16.u32 	%rs1906, %r3947;
	bfe.u32 	%r3948, %r155, 24, 8;
	cvt.u16.u32 	%rs1905, %r3948;
	bfe.u32 	%r3949, %r156, 0, 8;
	cvt.u16.u32 	%rs1904, %r3949;
	bfe.u32 	%r3950, %r156, 8, 8;
	cvt.u16.u32 	%rs1903, %r3950;
	bfe.u32 	%r3951, %r156, 16, 8;
	cvt.u16.u32 	%rs1902, %r3951;
	bfe.u32 	%r3952, %r156, 24, 8;
	cvt.u16.u32 	%rs1901, %r3952;
	ld.local.v2.b32 	{%r157, %r158}, [%rd15+16];
	bfe.u32 	%r3953, %r157, 0, 8;
	cvt.u16.u32 	%rs1900, %r3953;
	bfe.u32 	%r3954, %r157, 8, 8;
	cvt.u16.u32 	%rs1899, %r3954;
	bfe.u32 	%r3955, %r157, 16, 8;
	cvt.u16.u32 	%rs1898, %r3955;
	bfe.u32 	%r3956, %r157, 24, 8;
	cvt.u16.u32 	%rs1897, %r3956;
	bfe.u32 	%r3957, %r158, 0, 8;
	cvt.u16.u32 	%rs1896, %r3957;
	bfe.u32 	%r3958, %r158, 8, 8;
	cvt.u16.u32 	%rs1895, %r3958;
	bfe.u32 	%r3959, %r158, 16, 8;
	cvt.u16.u32 	%rs1894, %r3959;
	bfe.u32 	%r3960, %r158, 24, 8;
	cvt.u16.u32 	%rs1893, %r3960;
	ld.local.v2.b32 	{%r159, %r160}, [%rd15+24];
	bfe.u32 	%r3961, %r159, 0, 8;
	cvt.u16.u32 	%rs1892, %r3961;
	bfe.u32 	%r3962, %r159, 8, 8;
	cvt.u16.u32 	%rs1891, %r3962;
	bfe.u32 	%r3963, %r159, 16, 8;
	cvt.u16.u32 	%rs1890, %r3963;
	bfe.u32 	%r3964, %r159, 24, 8;
	cvt.u16.u32 	%rs1889, %r3964;
	bfe.u32 	%r3965, %r160, 0, 8;
	cvt.u16.u32 	%rs1888, %r3965;
	bfe.u32 	%r3966, %r160, 8, 8;
	cvt.u16.u32 	%rs1887, %r3966;
	bfe.u32 	%r3967, %r160, 16, 8;
	cvt.u16.u32 	%rs1886, %r3967;
	bfe.u32 	%r3968, %r160, 24, 8;
	cvt.u16.u32 	%rs1885, %r3968;
	.pragma "used_bytes_mask 7";
	ld.local.u32 	%r161, [%rd15+32];
	bfe.u32 	%r3969, %r161, 0, 8;
	cvt.u16.u32 	%rs1884, %r3969;
	bfe.u32 	%r3970, %r161, 8, 8;
	cvt.u16.u32 	%rs1883, %r3970;
	bfe.u32 	%r3971, %r161, 16, 8;
	cvt.u16.u32 	%rs1882, %r3971;
	setp.lt.u32 	%p96, %r454, 97;
	@%p96 bra 	$L__BB1_185;
	ld.shared.v2.b32 	{%r3973, %r3974}, [_ZZN3cub18CUB_300001_SM_10006detail6reduce28DeviceReduceSingleTileKernelINS2_10policy_hubI4Userj13Addition_funcE10Policy1000EN6thrust24THRUST_300001_SM_1000_NS6detail15normal_iteratorINSA_10device_ptrIS5_EEEEPS5_jS6_S5_S5_N4cuda3std3__410__identityEEEvT0_T1_T2_T3_T4_T6_E12temp_storage+152];
	bfe.u32 	%r3975, %r3973, 0, 8;
	cvt.u16.u32 	%rs2099, %r3975;
	ld.shared.v2.b32 	{%r3976, %r3977}, [_ZZN3cub18CUB_300001_SM_10006detail6reduce28DeviceReduceSingleTileKernelINS2_10policy_hubI4Userj13Addition_funcE10Policy1000EN6thrust24THRUST_300001_SM_1000_NS6detail15normal_iteratorINSA_10device_ptrIS5_EEEEPS5_jS6_S5_S5_N4cuda3std3__410__identityEEEvT0_T1_T2_T3_T4_T6_E12temp_storage+160];
	ld.shared.v2.b32 	{%r3978, %r3979}, [_ZZN3cub18CUB_300001_SM_10006detail6reduce28DeviceReduceSingleTileKernelINS2_10policy_hubI4Userj13Addition_funcE10Policy1000EN6thrust24THRUST_300001_SM_1000_NS6detail15normal_iteratorINSA_10device_ptrIS5_EEEEPS5_jS6_S5_S5_N4cuda3std3__410__identityEEEvT0_T1_T2_T3_T4_T6_E12temp_storage+168];
	ld.shared.v2.b32 	{%r3980, %r3981}, [_ZZN3cub18CUB_300001_SM_10006detail6reduce28DeviceReduceSingleTileKernelINS2_10policy_hubI4Userj13Addition_funcE10Policy1000EN6thrust24THRUST_300001_SM_1000_NS6detail15normal_iteratorINSA_10device_ptrIS5_EEEEPS5_jS6_S5_S5_N4cuda3std3__410__identityEEEvT0_T1_T2_T3_T4_T6_E12temp_storage+176];
	.pragma "used_bytes_mask 7";
	ld.shared.u32 	%r3982, [_ZZN3cub18CUB_300001_SM_10006detail6reduce28DeviceReduceSingleTileKernelINS2_10policy_hubI4Userj13Addition_funcE10Policy1000EN6thrust24THRUST_300001_SM_1000_NS6detail15normal_iteratorINSA_10device_ptrIS5_EEEEPS5_jS6_S5_S5_N4cuda3std3__410__identityEEEvT0_T1_T2_T3_T4_T6_E12temp_storage+184];
	bfe.u32 	%r3983, %r3982, 16, 8;
	ld.shared.u32 	%r162, [_ZZN3cub18CUB_300001_SM_10006detail6reduce28DeviceReduceSingleTileKernelINS2_10policy_hubI4Userj13Addition_funcE10Policy1000EN6thrust24THRUST_300001_SM_1000_NS6detail15normal_iteratorINSA_10device_ptrIS5_EEEEPS5_jS6_S5_S5_N4cuda3std3__410__identityEEEvT0_T1_T2_T3_T4_T6_E12temp_storage+188];
	ld.shared.f64 	%fd26, [_ZZN3cub18CUB_300001_SM_10006detail6reduce28DeviceReduceSingleTileKernelINS2_10policy_hubI4Userj13Addition_funcE10Policy1000EN6thrust24THRUST_300001_SM_1000_NS6detail15normal_iteratorINSA_10device_ptrIS5_EEEEPS5_jS6_S5_S5_N4cuda3std3__410__identityEEEvT0_T1_T2_T3_T4_T6_E12temp_storage+192];
	st.local.v2.b32 	[%rd15], {%r153, %r154};
	st.local.v2.b32 	[%rd15+8], {%r155, %r156};
	st.local.v2.b32 	[%rd15+16], {%r157, %r158};
	st.local.v2.b32 	[%rd15+24], {%r159, %r160};
	cvt.u16.u32 	%rs1771, %r3970;
	cvt.u16.u32 	%rs1772, %r3969;
	st.local.v2.u8 	[%rd15+32], {%rs1772, %rs1771};
	st.local.u8 	[%rd15+34], %rs1882;
	st.local.u32 	[%rd15+36], %r4433;
	st.local.f64 	[%rd15+40], %fd108;
	st.local.v2.b32 	[%rd16], {%r3973, %r3974};
	st.local.v2.b32 	[%rd16+8], {%r3976, %r3977};
	st.local.v2.b32 	[%rd16+16], {%r3978, %r3979};
	st.local.v2.b32 	[%rd16+24], {%r3980, %r3981};
	bfe.u32 	%r3986, %r3982, 8, 8;
	cvt.u16.u32 	%rs1773, %r3986;
	bfe.u32 	%r3987, %r3982, 0, 8;
	cvt.u16.u32 	%rs1774, %r3987;
	st.local.v2.u8 	[%rd16+32], {%rs1774, %rs1773};
	st.local.u8 	[%rd16+34], %r3983;
	st.local.u32 	[%rd16+36], %r162;
	st.local.f64 	[%rd16+40], %fd26;
	mov.b32 	%r4467, 0;
$L__BB1_65:
	mov.u32 	%r4470, %r4467;
	cvt.u64.u32 	%rd275, %r4470;
	add.s64 	%rd276, %rd15, %rd275;
	ld.local.u8 	%rs1775, [%rd276];
	setp.ne.s16 	%p97, %rs1775, 0;
	add.s32 	%r4467, %r4470, 1;
	@%p97 bra 	$L__BB1_65;
	and.b16  	%rs1776, %rs2099, 255;
	setp.eq.s16 	%p98, %rs1776, 0;
	@%p98 bra 	$L__BB1_69;
	mov.b32 	%r4468, 0;
$L__BB1_68:
	cvt.u64.u32 	%rd277, %r4470;
	add.s64 	%rd278, %rd15, %rd277;
	st.local.u8 	[%rd278], %rs2099;
	add.s32 	%r4470, %r4470, 1;
	add.s32 	%r168, %r4468, 1;
	cvt.u64.u32 	%rd279, %r4468;
	add.s64 	%rd280, %rd16, %rd279;
	ld.local.u8 	%rs2099, [%rd280+1];
	setp.ne.s16 	%p99, %rs2099, 0;
	mov.u32 	%r4468, %r168;
	@%p99 bra 	$L__BB1_68;
$L__BB1_69:
	cvt.u64.u32 	%rd281, %r4470;
	add.s64 	%rd282, %rd15, %rd281;
	mov.b16 	%rs1777, 0;
	st.local.u8 	[%rd282], %rs1777;
	ld.local.u32 	%r3989, [%rd15+36];
	add.s32 	%r4433, %r3989, %r162;
	ld.local.f64 	%fd99, [%rd15+40];
	add.f64 	%fd108, %fd26, %fd99;
	ld.local.v2.b32 	{%r171, %r172}, [%rd15];
	bfe.u32 	%r3990, %r171, 0, 8;
	cvt.u16.u32 	%rs1916, %r3990;
	bfe.u32 	%r3991, %r171, 8, 8;
	cvt.u16.u32 	%rs1915, %r3991;
	bfe.u32 	%r3992, %r171, 16, 8;
	cvt.u16.u32 	%rs1914, %r3992;
	bfe.u32 	%r3993, %r171, 24, 8;
	cvt.u16.u32 	%rs1913, %r3993;
	bfe.u32 	%r3994, %r172, 0, 8;
	cvt.u16.u32 	%rs1912, %r3994;
	bfe.u32 	%r3995, %r172, 8, 8;
	cvt.u16.u32 	%rs1911, %r3995;
	bfe.u32 	%r3996, %r172, 16, 8;
	cvt.u16.u32 	%rs1910, %r3996;
	bfe.u32 	%r3997, %r172, 24, 8;
	cvt.u16.u32 	%rs1909, %r3997;
	ld.local.v2.b32 	{%r173, %r174}, [%rd15+8];
	bfe.u32 	%r3998, %r173, 0, 8;
	cvt.u16.u32 	%rs1908, %r3998;
	bfe.u32 	%r3999, %r173, 8, 8;
	cvt.u16.u32 	%rs1907, %r3999;
	bfe.u32 	%r4000, %r173, 16, 8;
	cvt.u16.u32 	%rs1906, %r4000;
	bfe.u32 	%r4001, %r173, 24, 8;
	cvt.u16.u32 	%rs1905, %r4001;
	bfe.u32 	%r4002, %r174, 0, 8;
	cvt.u16.u32 	%rs1904, %r4002;
	bfe.u32 	%r4003, %r174, 8, 8;
	cvt.u16.u32 	%rs1903, %r4003;
	bfe.u32 	%r4004, %r174, 16, 8;
	cvt.u16.u32 	%rs1902, %r4004;
	bfe.u32 	%r4005, %r174, 24, 8;
	cvt.u16.u32 	%rs1901, %r4005;
	ld.local.v2.b32 	{%r175, %r176}, [%rd15+16];
	bfe.u32 	%r4006, %r175, 0, 8;
	cvt.u16.u32 	%rs1900, %r4006;
	bfe.u32 	%r4007, %r175, 8, 8;
	cvt.u16.u32 	%rs1899, %r4007;
	bfe.u32 	%r4008, %r175, 16, 8;
	cvt.u16.u32 	%rs1898, %r4008;
	bfe.u32 	%r4009, %r175, 24, 8;
	cvt.u16.u32 	%rs1897, %r4009;
	bfe.u32 	%r4010, %r176, 0, 8;
	cvt.u16.u32 	%rs1896, %r4010;
	bfe.u32 	%r4011, %r176, 8, 8;
	cvt.u16.u32 	%rs1895, %r4011;
	bfe.u32 	%r4012, %r176, 16, 8;
	cvt.u16.u32 	%rs1894, %r4012;
	bfe.u32 	%r4013, %r176, 24, 8;
	cvt.u16.u32 	%rs1893, %r4013;
	ld.local.v2.b32 	{%r177, %r178}, [%rd15+24];
	bfe.u32 	%r4014, %r177, 0, 8;
	cvt.u16.u32 	%rs1892, %r4014;
	bfe.u32 	%r4015, %r177, 8, 8;
	cvt.u16.u32 	%rs1891, %r4015;
	bfe.u32 	%r4016, %r177, 16, 8;
	cvt.u16.u32 	%rs1890, %r4016;
	bfe.u32 	%r4017, %r177, 24, 8;
	cvt.u16.u32 	%rs1889, %r4017;
	bfe.u32 	%r4018, %r178, 0, 8;
	cvt.u16.u32 	%rs1888, %r4018;
	bfe.u32 	%r4019, %r178, 8, 8;
	cvt.u16.u32 	%rs1887, %r4019;
	bfe.u32 	%r4020, %r178, 16, 8;
	cvt.u16.u32 	%rs1886, %r4020;
	bfe.u32 	%r4021, %r178, 24, 8;
	cvt.u16.u32 	%rs1885, %r4021;
	.pragma "used_bytes_mask 7";
	ld.local.u32 	%r179, [%rd15+32];
	bfe.u32 	%r4022, %r179, 0, 8;
	cvt.u16.u32 	%rs1884, %r4022;
	bfe.u32 	%r4023, %r179, 8, 8;
	cvt.u16.u32 	%rs1883, %r4023;
	bfe.u32 	%r4024, %r179, 16, 8;
	cvt.u16.u32 	%rs1882, %r4024;
	setp.lt.u32 	%p100, %r454, 129;
	@%p100 bra 	$L__BB1_185;
	ld.shared.v2.b32 	{%r4026, %r4027}, [_ZZN3cub18CUB_300001_SM_10006detail6reduce28DeviceReduceSingleTileKernelINS2_10policy_hubI4Userj13Addition_funcE10Policy1000EN6thrust24THRUST_300001_SM_1000_NS6detail15normal_iteratorINSA_10device_ptrIS5_EEEEPS5_jS6_S5_S5_N4cuda3std3__410__identityEEEvT0_T1_T2_T3_T4_T6_E12temp_storage+200];
	bfe.u32 	%r4028, %r4026, 0, 8;
	cvt.u16.u32 	%rs2100, %r4028;
	ld.shared.v2.b32 	{%r4029, %r4030}, [_ZZN3cub18CUB_300001_SM_10006detail6reduce28DeviceReduceSingleTileKernelINS2_10policy_hubI4Userj13Addition_funcE10Policy1000EN6thrust24THRUST_300001_SM_1000_NS6detail15normal_iteratorINSA_10device_ptrIS5_EEEEPS5_jS6_S5_S5_N4cuda3std3__410__identityEEEvT0_T1_T2_T3_T4_T6_E12temp_storage+208];
	ld.shared.v2.b32 	{%r4031, %r4032}, [_ZZN3cub18CUB_300001_SM_10006detail6reduce28DeviceReduceSingleTileKernelINS2_10policy_hubI4Userj13Addition_funcE10Policy1000EN6thrust24THRUST_300001_SM_1000_NS6detail15normal_iteratorINSA_10device_ptrIS5_EEEEPS5_jS6_S5_S5_N4cuda3std3__410__identityEEEvT0_T1_T2_T3_T4_T6_E12temp_storage+216];
	ld.shared.v2.b32 	{%r4033, %r4034}, [_ZZN3cub18CUB_300001_SM_10006detail6reduce28DeviceReduceSingleTileKernelINS2_10policy_hubI4Userj13Addition_funcE10Policy1000EN6thrust24THRUST_300001_SM_1000_NS6detail15normal_iteratorINSA_10device_ptrIS5_EEEEPS5_jS6_S5_S5_N4cuda3std3__410__identityEEEvT0_T1_T2_T3_T4_T6_E12temp_storage+224];
	.pragma "used_bytes_mask 7";
	ld.shared.u32 	%r4035, [_ZZN3cub18CUB_300001_SM_10006detail6reduce28DeviceReduceSingleTileKernelINS2_10policy_hubI4Userj13Addition_funcE10Policy1000EN6thrust24THRUST_300001_SM_1000_NS6detail15normal_iteratorINSA_10device_ptrIS5_EEEEPS5_jS6_S5_S5_N4cuda3std3__410__identityEEEvT0_T1_T2_T3_T4_T6_E12temp_storage+232];
	bfe.u32 	%r4036, %r4035, 16, 8;
	ld.shared.u32 	%r180, [_ZZN3cub18CUB_300001_SM_10006detail6reduce28DeviceReduceSingleTileKernelINS2_10policy_hubI4Userj13Addition_funcE10Policy1000EN6thrust24THRUST_300001_SM_1000_NS6detail15normal_iteratorINSA_10device_ptrIS5_EEEEPS5_jS6_S5_S5_N4cuda3std3__410__identityEEEvT0_T1_T2_T3_T4_T6_E12temp_storage+236];
	ld.shared.f64 	%fd28, [_ZZN3cub18CUB_300001_SM_10006detail6reduce28DeviceReduceSingleTileKernelINS2_10policy_hubI4Userj13Addition_funcE10Policy1000EN6thrust24THRUST_300001_SM_1000_NS6detail15normal_iteratorINSA_10device_ptrIS5_EEEEPS5_jS6_S5_S5_N4cuda3std3__410__identityEEEvT0_T1_T2_T3_T4_T6_E12temp_storage+240];
	st.local.v2.b32 	[%rd15], {%r171, %r172};
	st.local.v2.b32 	[%rd15+8], {%r173, %r174};
	st.local.v2.b32 	[%rd15+16], {%r175, %r176};
	st.local.v2.b32 	[%rd15+24], {%r177, %r178};
	cvt.u16.u32 	%rs1778, %r4023;
	cvt.u16.u32 	%rs1779, %r4022;
	st.local.v2.u8 	[%rd15+32], {%rs1779, %rs1778};
	st.local.u8 	[%rd15+34], %rs1882;
	st.local.u32 	[%rd15+36], %r4433;
	st.local.f64 	[%rd15+40], %fd108;
	st.local.v2.b32 	[%rd16], {%r4026, %r4027};
	st.local.v2.b32 	[%rd16+8], {%r4029, %r4030};
	st.local.v2.b32 	[%rd16+16], {%r4031, %r4032};
	st.local.v2.b32 	[%rd16+24], {%r4033, %r4034};
	bfe.u32 	%r4039, %r4035, 8, 8;
	cvt.u16.u32 	%rs1780, %r4039;
	bfe.u32 	%r4040, %r4035, 0, 8;
	cvt.u16.u32 	%rs1781, %r4040;
	st.local.v2.u8 	[%rd16+32], {%rs1781, %rs1780};
	st.local.u8 	[%rd16+34], %r4036;
	st.local.u32 	[%rd16+36], %r180;
	st.local.f64 	[%rd16+40], %fd28;
	mov.b32 	%r4471, 0;
$L__BB1_71:
	mov.u32 	%r4474, %r4471;
	cvt.u64.u32 	%rd283, %r4474;
	add.s64 	%rd284, %rd15, %rd283;
	ld.local.u8 	%rs1782, [%rd284];
	setp.ne.s16 	%p101, %rs1782, 0;
	add.s32 	%r4471, %r4474, 1;
	@%p101 bra 	$L__BB1_71;
	and.b16  	%rs1783, %rs2100, 255;
	setp.eq.s16 	%p102, %rs1783, 0;
	@%p102 bra 	$L__BB1_75;
	mov.b32 	%r4472, 0;
$L__BB1_74:
	cvt.u64.u32 	%rd285, %r4474;
	add.s64 	%rd286, %rd15, %rd285;
	st.local.u8 	[%rd286], %rs2100;
	add.s32 	%r4474, %r4474, 1;
	add.s32 	%r186, %r4472, 1;
	cvt.u64.u32 	%rd287, %r4472;
	add.s64 	%rd288, %rd16, %rd287;
	ld.local.u8 	%rs2100, [%rd288+1];
	setp.ne.s16 	%p103, %rs2100, 0;
	mov.u32 	%r4472, %r186;
	@%p103 bra 	$L__BB1_74;
$L__BB1_75:
	cvt.u64.u32 	%rd289, %r4474;
	add.s64 	%rd290, %rd15, %rd289;
	mov.b16 	%rs1784, 0;
	st.local.u8 	[%rd290], %rs1784;
	ld.local.u32 	%r4042, [%rd15+36];
	add.s32 	%r4433, %r4042, %r180;
	ld.local.f64 	%fd100, [%rd15+40];
	add.f64 	%fd108, %fd28, %fd100;
	ld.local.v2.b32 	{%r189, %r190}, [%rd15];
	bfe.u32 	%r4043, %r189, 0, 8;
	cvt.u16.u32 	%rs1916, %r4043;
	bfe.u32 	%r4044, %r189, 8, 8;
	cvt.u16.u32 	%rs1915, %r4044;
	bfe.u32 	%r4045, %r189, 16, 8;
	cvt.u16.u32 	%rs1914, %r4045;
	bfe.u32 	%r4046, %r189, 24, 8;
	cvt.u16.u32 	%rs1913, %r4046;
	bfe.u32 	%r4047, %r190, 0, 8;
	cvt.u16.u32 	%rs1912, %r4047;
	bfe.u32 	%r4048, %r190, 8, 8;
	cvt.u16.u32 	%rs1911, %r4048;
	bfe.u32 	%r4049, %r190, 16, 8;
	cvt.u16.u32 	%rs1910, %r4049;
	bfe.u32 	%r4050, %r190, 24, 8;
	cvt.u16.u32 	%rs1909, %r4050;
	ld.local.v2.b32 	{%r191, %r192}, [%rd15+8];
	bfe.u32 	%r4051, %r191, 0, 8;
	cvt.u16.u32 	%rs1908, %r4051;
	bfe.u32 	%r4052, %r191, 8, 8;
	cvt.u16.u32 	%rs1907, %r4052;
	bfe.u32 	%r4053, %r191, 16, 8;
	cvt.u16.u32 	%rs1906, %r4053;
	bfe.u32 	%r4054, %r191, 24, 8;
	cvt.u16.u32 	%rs1905, %r4054;
	bfe.u32 	%r4055, %r192, 0, 8;
	cvt.u16.u32 	%rs1904, %r4055;
	bfe.u32 	%r4056, %r192, 8, 8;
	cvt.u16.u32 	%rs1903, %r4056;
	bfe.u32 	%r4057, %r192, 16, 8;
	cvt.u16.u32 	%rs1902, %r4057;
	bfe.u32 	%r4058, %r192, 24, 8;
	cvt.u16.u32 	%rs1901, %r4058;
	ld.local.v2.b32 	{%r193, %r194}, [%rd15+16];
	bfe.u32 	%r4059, %r193, 0, 8;
	cvt.u16.u32 	%rs1900, %r4059;
	bfe.u32 	%r4060, %r193, 8, 8;
	cvt.u16.u32 	%rs1899, %r4060;
	bfe.u32 	%r4061, %r193, 16, 8;
	cvt.u16.u32 	%rs1898, %r4061;
	bfe.u32 	%r4062, %r193, 24, 8;
	cvt.u16.u32 	%rs1897, %r4062;
	bfe.u32 	%r4063, %r194, 0, 8;
	cvt.u16.u32 	%rs1896, %r4063;
	bfe.u32 	%r4064, %r194, 8, 8;
	cvt.u16.u32 	%rs1895, %r4064;
	bfe.u32 	%r4065, %r194, 16, 8;
	cvt.u16.u32 	%rs1894, %r4065;
	bfe.u32 	%r4066, %r194, 24, 8;
	cvt.u16.u32 	%rs1893, %r4066;
	ld.local.v2.b32 	{%r195, %r196}, [%rd15+24];
	bfe.u32 	%r4067, %r195, 0, 8;
	cvt.u16.u32 	%rs1892, %r4067;
	bfe.u32 	%r4068, %r195, 8, 8;
	cvt.u16.u32 	%rs1891, %r4068;
	bfe.u32 	%r4069, %r195, 16, 8;
	cvt.u16.u32 	%rs1890, %r4069;
	bfe.u32 	%r4070, %r195, 24, 8;
	cvt.u16.u32 	%rs1889, %r4070;
	bfe.u32 	%r4071, %r196, 0, 8;
	cvt.u16.u32 	%rs1888, %r4071;
	bfe.u32 	%r4072, %r196, 8, 8;
	cvt.u16.u32 	%rs1887, %r4072;
	bfe.u32 	%r4073, %r196, 16, 8;
	cvt.u16.u32 	%rs1886, %r4073;
	bfe.u32 	%r4074, %r196, 24, 8;
	cvt.u16.u32 	%rs1885, %r4074;
	.pragma "used_bytes_mask 7";
	ld.local.u32 	%r197, [%rd15+32];
	bfe.u32 	%r4075, %r197, 0, 8;
	cvt.u16.u32 	%rs1884, %r4075;
	bfe.u32 	%r4076, %r197, 8, 8;
	cvt.u16.u32 	%rs1883, %r4076;
	bfe.u32 	%r4077, %r197, 16, 8;
	cvt.u16.u32 	%rs1882, %r4077;
	setp.lt.u32 	%p104, %r454, 161;
	@%p104 bra 	$L__BB1_185;
	ld.shared.v2.b32 	{%r4079, %r4080}, [_ZZN3cub18CUB_300001_SM_10006detail6reduce28DeviceReduceSingleTileKernelINS2_10policy_hubI4Userj13Addition_funcE10Policy1000EN6thrust24THRUST_300001_SM_1000_NS6detail15normal_iteratorINSA_10device_ptrIS5_EEEEPS5_jS6_S5_S5_N4cuda3std3__410__identityEEEvT0_T1_T2_T3_T4_T6_E12temp_storage+248];
	bfe.u32 	%r4081, %r4079, 0, 8;
	cvt.u16.u32 	%rs2101, %r4081;
	ld.shared.v2.b32 	{%r4082, %r4083}, [_ZZN3cub18CUB_300001_SM_10006detail6reduce28DeviceReduceSingleTileKernelINS2_10policy_hubI4Userj13Addition_funcE10Policy1000EN6thrust24THRUST_300001_SM_1000_NS6detail15normal_iteratorINSA_10device_ptrIS5_EEEEPS5_jS6_S5_S5_N4cuda3std3__410__identityEEEvT0_T1_T2_T3_T4_T6_E12temp_storage+256];
	ld.shared.v2.b32 	{%r4084, %r4085}, [_ZZN3cub18CUB_300001_SM_10006detail6reduce28DeviceReduceSingleTileKernelINS2_10policy_hubI4Userj13Addition_funcE10Policy1000EN6thrust24THRUST_300001_SM_1000_NS6detail15normal_iteratorINSA_10device_ptrIS5_EEEEPS5_jS6_S5_S5_N4cuda3std3__410__identityEEEvT0_T1_T2_T3_T4_T6_E12temp_storage+264];
	ld.shared.v2.b32 	{%r4086, %r4087}, [_ZZN3cub18CUB_300001_SM_10006detail6reduce28DeviceReduceSingleTileKernelINS2_10policy_hubI4Userj13Addition_funcE10Policy1000EN6thrust24THRUST_300001_SM_1000_NS6detail15normal_iteratorINSA_10device_ptrIS5_EEEEPS5_jS6_S5_S5_N4cuda3std3__410__identityEEEvT0_T1_T2_T3_T4_T6_E12temp_storage+272];
	.pragma "used_bytes_mask 7";
	ld.shared.u32 	%r4088, [_ZZN3cub18CUB_300001_SM_10006detail6reduce28DeviceReduceSingleTileKernelINS2_10policy_hubI4Userj13Addition_funcE10Policy1000EN6thrust24THRUST_300001_SM_1000_NS6detail15normal_iteratorINSA_10device_ptrIS5_EEEEPS5_jS6_S5_S5_N4cuda3std3__410__identityEEEvT0_T1_T2_T3_T4_T6_E12temp_storage+280];
	bfe.u32 	%r4089, %r4088, 16, 8;
	ld.shared.u32 	%r198, [_ZZN3cub18CUB_300001_SM_10006detail6reduce28DeviceReduceSingleTileKernelINS2_10policy_hubI4Userj13Addition_funcE10Policy1000EN6thrust24THRUST_300001_SM_1000_NS6detail15normal_iteratorINSA_10device_ptrIS5_EEEEPS5_jS6_S5_S5_N4cuda3std3__410__identityEEEvT0_T1_T2_T3_T4_T6_E12temp_storage+284];
	ld.shared.f64 	%fd30, [_ZZN3cub18CUB_300001_SM_10006detail6reduce28DeviceReduceSingleTileKernelINS2_10policy_hubI4Userj13Addition_funcE10Policy1000EN6thrust24THRUST_300001_SM_1000_NS6detail15normal_iteratorINSA_10device_ptrIS5_EEEEPS5_jS6_S5_S5_N4cuda3std3__410__identityEEEvT0_T1_T2_T3_T4_T6_E12temp_storage+288];
	st.local.v2.b32 	[%rd15], {%r189, %r190};
	st.local.v2.b32 	[%rd15+8], {%r191, %r192};
	st.local.v2.b32 	[%rd15+16], {%r193, %r194};
	st.local.v2.b32 	[%rd15+24], {%r195, %r196};
	cvt.u16.u32 	%rs1785, %r4076;
	cvt.u16.u32 	%rs1786, %r4075;
	st.local.v2.u8 	[%rd15+32], {%rs1786, %rs1785};
	st.local.u8 	[%rd15+34], %rs1882;
	st.local.u32 	[%rd15+36], %r4433;
	st.local.f64 	[%rd15+40], %fd108;
	st.local.v2.b32 	[%rd16], {%r4079, %r4080};
	st.local.v2.b32 	[%rd16+8], {%r4082, %r4083};
	st.local.v2.b32 	[%rd16+16], {%r4084, %r4085};
	st.local.v2.b32 	[%rd16+24], {%r4086, %r4087};
	bfe.u32 	%r4092, %r4088, 8, 8;
	cvt.u16.u32 	%rs1787, %r4092;
	bfe.u32 	%r4093, %r4088, 0, 8;
	cvt.u16.u32 	%rs1788, %r4093;
	st.local.v2.u8 	[%rd16+32], {%rs1788, %rs1787};
	st.local.u8 	[%rd16+34], %r4089;
	st.local.u32 	[%rd16+36], %r198;
	st.local.f64 	[%rd16+40], %fd30;
	mov.b32 	%r4475, 0;
$L__BB1_77:
	mov.u32 	%r4478, %r4475;
	cvt.u64.u32 	%rd291, %r4478;
	add.s64 	%rd292, %rd15, %rd291;
	ld.local.u8 	%rs1789, [%rd292];
	setp.ne.s16 	%p105, %rs1789, 0;
	add.s32 	%r4475, %r4478, 1;
	@%p105 bra 	$L__BB1_77;
	and.b16  	%rs1790, %rs2101, 255;
	setp.eq.s16 	%p106, %rs1790, 0;
	@%p106 bra 	$L__BB1_81;
	mov.b32 	%r4476, 0;
$L__BB1_80:
	cvt.u64.u32 	%rd293, %r4478;
	add.s64 	%rd294, %rd15, %rd293;
	st.local.u8 	[%rd294], %rs2101;
	add.s32 	%r4478, %r4478, 1;
	add.s32 	%r204, %r4476, 1;
	cvt.u64.u32 	%rd295, %r4476;
	add.s64 	%rd296, %rd16, %rd295;
	ld.local.u8 	%rs2101, [%rd296+1];
	setp.ne.s16 	%p107, %rs2101, 0;
	mov.u32 	%r4476, %r204;
	@%p107 bra 	$L__BB1_80;
$L__BB1_81:
	cvt.u64.u32 	%rd297, %r4478;
	add.s64 	%rd298, %rd15, %rd297;
	mov.b16 	%rs1791, 0;
	st.local.u8 	[%rd298], %rs1791;
	ld.local.u32 	%r4095, [%rd15+36];
	add.s32 	%r4433, %r4095, %r198;
	ld.local.f64 	%fd101, [%rd15+40];
	add.f64 	%fd108, %fd30, %fd101;
	ld.local.v2.b32 	{%r207, %r208}, [%rd15];
	bfe.u32 	%r4096, %r207, 0, 8;
	cvt.u16.u32 	%rs1916, %r4096;
	bfe.u32 	%r4097, %r207, 8, 8;
	cvt.u16.u32 	%rs1915, %r4097;
	bfe.u32 	%r4098, %r207, 16, 8;
	cvt.u16.u32 	%rs1914, %r4098;
	bfe.u32 	%r4099, %r207, 24, 8;
	cvt.u16.u32 	%rs1913, %r4099;
	bfe.u32 	%r4100, %r208, 0, 8;
	cvt.u16.u32 	%rs1912, %r4100;
	bfe.u32 	%r4101, %r208, 8, 8;
	cvt.u16.u32 	%rs1911, %r4101;
	bfe.u32 	%r4102, %r208, 16, 8;
	cvt.u16.u32 	%rs1910, %r4102;
	bfe.u32 	%r4103, %r208, 24, 8;
	cvt.u16.u32 	%rs1909, %r4103;
	ld.local.v2.b32 	{%r209, %r210}, [%rd15+8];
	bfe.u32 	%r4104, %r209, 0, 8;
	cvt.u16.u32 	%rs1908, %r4104;
	bfe.u32 	%r4105, %r209, 8, 8;
	cvt.u16.u32 	%rs1907, %r4105;
	bfe.u32 	%r4106, %r209, 16, 8;
	cvt.u16.u32 	%rs1906, %r4106;
	bfe.u32 	%r4107, %r209, 24, 8;
	cvt.u16.u32 	%rs1905, %r4107;
	bfe.u32 	%r4108, %r210, 0, 8;
	cvt.u16.u32 	%rs1904, %r4108;
	bfe.u32 	%r4109, %r210, 8, 8;
	cvt.u16.u32 	%rs1903, %r4109;
	bfe.u32 	%r4110, %r210, 16, 8;
	cvt.u16.u32 	%rs1902, %r4110;
	bfe.u32 	%r4111, %r210, 24, 8;
	cvt.u16.u32 	%rs1901, %r4111;
	ld.local.v2.b32 	{%r211, %r212}, [%rd15+16];
	bfe.u32 	%r4112, %r211, 0, 8;
	cvt.u16.u32 	%rs1900, %r4112;
	bfe.u32 	%r4113, %r211, 8, 8;
	cvt.u16.u32 	%rs1899, %r4113;
	bfe.u32 	%r4114, %r211, 16, 8;
	cvt.u16.u32 	%rs1898, %r4114;
	bfe.u32 	%r4115, %r211, 24, 8;
	cvt.u16.u32 	%rs1897, %r4115;
	bfe.u32 	%r4116, %r212, 0, 8;
	cvt.u16.u32 	%rs1896, %r4116;
	bfe.u32 	%r4117, %r212, 8, 8;
	cvt.u16.u32 	%rs1895, %r4117;
	bfe.u32 	%r4118, %r212, 16, 8;
	cvt.u16.u32 	%rs1894, %r4118;
	bfe.u32 	%r4119, %r212, 24, 8;
	cvt.u16.u32 	%rs1893, %r4119;
	ld.local.v2.b32 	{%r213, %r214}, [%rd15+24];
	bfe.u32 	%r4120, %r213, 0, 8;
	cvt.u16.u32 	%rs1892, %r4120;
	bfe.u32 	%r4121, %r213, 8, 8;
	cvt.u16.u32 	%rs1891, %r4121;
	bfe.u32 	%r4122, %r213, 16, 8;
	cvt.u16.u32 	%rs1890, %r4122;
	bfe.u32 	%r4123, %r213, 24, 8;
	cvt.u16.u32 	%rs1889, %r4123;
	bfe.u32 	%r4124, %r214, 0, 8;
	cvt.u16.u32 	%rs1888, %r4124;
	bfe.u32 	%r4125, %r214, 8, 8;
	cvt.u16.u32 	%rs1887, %r4125;
	bfe.u32 	%r4126, %r214, 16, 8;
	cvt.u16.u32 	%rs1886, %r4126;
	bfe.u32 	%r4127, %r214, 24, 8;
	cvt.u16.u32 	%rs1885, %r4127;
	.pragma "used_bytes_mask 7";
	ld.local.u32 	%r215, [%rd15+32];
	bfe.u32 	%r4128, %r215, 0, 8;
	cvt.u16.u32 	%rs1884, %r4128;
	bfe.u32 	%r4129, %r215, 8, 8;
	cvt.u16.u32 	%rs1883, %r4129;
	bfe.u32 	%r4130, %r215, 16, 8;
	cvt.u16.u32 	%rs1882, %r4130;
	setp.lt.u32 	%p108, %r454, 193;
	@%p108 bra 	$L__BB1_185;
	ld.shared.v2.b32 	{%r4132, %r4133}, [_ZZN3cub18CUB_300001_SM_10006detail6reduce28DeviceReduceSingleTileKernelINS2_10policy_hubI4Userj13Addition_funcE10Policy1000EN6thrust24THRUST_300001_SM_1000_NS6detail15normal_iteratorINSA_10device_ptrIS5_EEEEPS5_jS6_S5_S5_N4cuda3std3__410__identityEEEvT0_T1_T2_T3_T4_T6_E12temp_storage+296];
	bfe.u32 	%r4134, %r4132, 0, 8;
	cvt.u16.u32 	%rs2102, %r4134;
	ld.shared.v2.b32 	{%r4135, %r4136}, [_ZZN3cub18CUB_300001_SM_10006detail6reduce28DeviceReduceSingleTileKernelINS2_10policy_hubI4Userj13Addition_funcE10Policy1000EN6thrust24THRUST_300001_SM_1000_NS6detail15normal_iteratorINSA_10device_ptrIS5_EEEEPS5_jS6_S5_S5_N4cuda3std3__410__identityEEEvT0_T1_T2_T3_T4_T6_E12temp_storage+304];
	ld.shared.v2.b32 	{%r4137, %r4138}, [_ZZN3cub18CUB_300001_SM_10006detail6reduce28DeviceReduceSingleTileKernelINS2_10policy_hubI4Userj13Addition_funcE10Policy1000EN6thrust24THRUST_300001_SM_1000_NS6detail15normal_iteratorINSA_10device_ptrIS5_EEEEPS5_jS6_S5_S5_N4cuda3std3__410__identityEEEvT0_T1_T2_T3_T4_T6_E12temp_storage+312];
	ld.shared.v2.b32 	{%r4139, %r4140}, [_ZZN3cub18CUB_300001_SM_10006detail6reduce28DeviceReduceSingleTileKernelINS2_10policy_hubI4Userj13Addition_funcE10Policy1000EN6thrust24THRUST_300001_SM_1000_NS6detail15normal_iteratorINSA_10device_ptrIS5_EEEEPS5_jS6_S5_S5_N4cuda3std3__410__identityEEEvT0_T1_T2_T3_T4_T6_E12temp_storage+320];
	.pragma "used_bytes_mask 7";
	ld.shared.u32 	%r4141, [_ZZN3cub18CUB_300001_SM_10006detail6reduce28DeviceReduceSingleTileKernelINS2_10policy_hubI4Userj13Addition_funcE10Policy1000EN6thrust24THRUST_300001_SM_1000_NS6detail15normal_iteratorINSA_10device_ptrIS5_EEEEPS5_jS6_S5_S5_N4cuda3std3__410__identityEEEvT0_T1_T2_T3_T4_T6_E12temp_storage+328];
	bfe.u32 	%r4142, %r4141, 16, 8;
	ld.shared.u32 	%r216, [_ZZN3cub18CUB_300001_SM_10006detail6reduce28DeviceReduceSingleTileKernelINS2_10policy_hubI4Userj13Addition_funcE10Policy1000EN6thrust24THRUST_300001_SM_1000_NS6detail15normal_iteratorINSA_10device_ptrIS5_EEEEPS5_jS6_S5_S5_N4cuda3std3__410__identityEEEvT0_T1_T2_T3_T4_T6_E12temp_storage+332];
	ld.shared.f64 	%fd32, [_ZZN3cub18CUB_300001_SM_10006detail6reduce28DeviceReduceSingleTileKernelINS2_10policy_hubI4Userj13Addition_funcE10Policy1000EN6thrust24THRUST_300001_SM_1000_NS6detail15normal_iteratorINSA_10device_ptrIS5_EEEEPS5_jS6_S5_S5_N4cuda3std3__410__identityEEEvT0_T1_T2_T3_T4_T6_E12temp_storage+336];
	st.local.v2.b32 	[%rd15], {%r207, %r208};
	st.local.v2.b32 	[%rd15+8], {%r209, %r210};
	st.local.v2.b32 	[%rd15+16], {%r211, %r212};
	st.local.v2.b32 	[%rd15+24], {%r213, %r214};
	cvt.u16.u32 	%rs1792, %r4129;
	cvt.u16.u32 	%rs1793, %r4128;
	st.local.v2.u8 	[%rd15+32], {%rs1793, %rs1792};
	st.local.u8 	[%rd15+34], %rs1882;
	st.local.u32 	[%rd15+36], %r4433;
	st.local.f64 	[%rd15+40], %fd108;
	st.local.v2.b32 	[%rd16], {%r4132, %r4133};
	st.local.v2.b32 	[%rd16+8], {%r4135, %r4136};
	st.local.v2.b32 	[%rd16+16], {%r4137, %r4138};
	st.local.v2.b32 	[%rd16+24], {%r4139, %r4140};
	bfe.u32 	%r4145, %r4141, 8, 8;
	cvt.u16.u32 	%rs1794, %r4145;
	bfe.u32 	%r4146, %r4141, 0, 8;
	cvt.u16.u32 	%rs1795, %r4146;
	st.local.v2.u8 	[%rd16+32], {%rs1795, %rs1794};
	st.local.u8 	[%rd16+34], %r4142;
	st.local.u32 	[%rd16+36], %r216;
	st.local.f64 	[%rd16+40], %fd32;
	mov.b32 	%r4479, 0;
$L__BB1_83:
	mov.u32 	%r4482, %r4479;
	cvt.u64.u32 	%rd299, %r4482;
	add.s64 	%rd300, %rd15, %rd299;
	ld.local.u8 	%rs1796, [%rd300];
	setp.ne.s16 	%p109, %rs1796, 0;
	add.s32 	%r4479, %r4482, 1;
	@%p109 bra 	$L__BB1_83;
	and.b16  	%rs1797, %rs2102, 255;
	setp.eq.s16 	%p110, %rs1797, 0;
	@%p110 bra 	$L__BB1_87;
	mov.b32 	%r4480, 0;
$L__BB1_86:
	cvt.u64.u32 	%rd301, %r4482;
	add.s64 	%rd302, %rd15, %rd301;
	st.local.u8 	[%rd302], %rs2102;
	add.s32 	%r4482, %r4482, 1;
	add.s32 	%r222, %r4480, 1;
	cvt.u64.u32 	%rd303, %r4480;
	add.s64 	%rd304, %rd16, %rd303;
	ld.local.u8 	%rs2102, [%rd304+1];
	setp.ne.s16 	%p111, %rs2102, 0;
	mov.u32 	%r4480, %r222;
	@%p111 bra 	$L__BB1_86;
$L__BB1_87:
	cvt.u64.u32 	%rd305, %r4482;
	add.s64 	%rd306, %rd15, %rd305;
	mov.b16 	%rs1798, 0;
	st.local.u8 	[%rd306], %rs1798;
	ld.local.u32 	%r4148, [%rd15+36];
	add.s32 	%r4433, %r4148, %r216;
	ld.local.f64 	%fd102, [%rd15+40];
	add.f64 	%fd108, %fd32, %fd102;
	ld.local.v2.b32 	{%r225, %r226}, [%rd15];
	bfe.u32 	%r4149, %r225, 0, 8;
	cvt.u16.u32 	%rs1916, %r4149;
	bfe.u32 	%r4150, %r225, 8, 8;
	cvt.u16.u32 	%rs1915, %r4150;
	bfe.u32 	%r4151, %r225, 16, 8;
	cvt.u16.u32 	%rs1914, %r4151;
	bfe.u32 	%r4152, %r225, 24, 8;
	cvt.u16.u32 	%rs1913, %r4152;
	bfe.u32 	%r4153, %r226, 0, 8;
	cvt.u16.u32 	%rs1912, %r4153;
	bfe.u32 	%r4154, %r226, 8, 8;
	cvt.u16.u32 	%rs1911, %r4154;
	bfe.u32 	%r4155, %r226, 16, 8;
	cvt.u16.u32 	%rs1910, %r4155;
	bfe.u32 	%r4156, %r226, 24, 8;
	cvt.u16.u32 	%rs1909, %r4156;
	ld.local.v2.b32 	{%r227, %r228}, [%rd15+8];
	bfe.u32 	%r4157, %r227, 0, 8;
	cvt.u16.u32 	%rs1908, %r4157;
	bfe.u32 	%r4158, %r227, 8, 8;
	cvt.u16.u32 	%rs1907, %r4158;
	bfe.u32 	%r4159, %r227, 16, 8;
	cvt.u16.u32 	%rs1906, %r4159;
	bfe.u32 	%r4160, %r227, 24, 8;
	cvt.u16.u32 	%rs1905, %r4160;
	bfe.u32 	%r4161, %r228, 0, 8;
	cvt.u16.u32 	%rs1904, %r4161;
	bfe.u32 	%r4162, %r228, 8, 8;
	cvt.u16.u32 	%rs1903, %r4162;
	bfe.u32 	%r4163, %r228, 16, 8;
	cvt.u16.u32 	%rs1902, %r4163;
	bfe.u32 	%r4164, %r228, 24, 8;
	cvt.u16.u32 	%rs1901, %r4164;
	ld.local.v2.b32 	{%r229, %r230}, [%rd15+16];
	bfe.u32 	%r4165, %r229, 0, 8;
	cvt.u16.u32 	%rs1900, %r4165;
	bfe.u32 	%r4166, %r229, 8, 8;
	cvt.u16.u32 	%rs1899, %r4166;
	bfe.u32 	%r4167, %r229, 16, 8;
	cvt.u16.u32 	%rs1898, %r4167;
	bfe.u32 	%r4168, %r229, 24, 8;
	cvt.u16.u32 	%rs1897, %r4168;
	bfe.u32 	%r4169, %r230, 0, 8;
	cvt.u16.u32 	%rs1896, %r4169;
	bfe.u32 	%r4170, %r230, 8, 8;
	cvt.u16.u32 	%rs1895, %r4170;
	bfe.u32 	%r4171, %r230, 16, 8;
	cvt.u16.u32 	%rs1894, %r4171;
	bfe.u32 	%r4172, %r230, 24, 8;
	cvt.u16.u32 	%rs1893, %r4172;
	ld.local.v2.b32 	{%r231, %r232}, [%rd15+24];
	bfe.u32 	%r4173, %r231, 0, 8;
	cvt.u16.u32 	%rs1892, %r4173;
	bfe.u32 	%r4174, %r231, 8, 8;
	cvt.u16.u32 	%rs1891, %r4174;
	bfe.u32 	%r4175, %r231, 16, 8;
	cvt.u16.u32 	%rs1890, %r4175;
	bfe.u32 	%r4176, %r231, 24, 8;
	cvt.u16.u32 	%rs1889, %r4176;
	bfe.u32 	%r4177, %r232, 0, 8;
	cvt.u16.u32 	%rs1888, %r4177;
	bfe.u32 	%r4178, %r232, 8, 8;
	cvt.u16.u32 	%rs1887, %r4178;
	bfe.u32 	%r4179, %r232, 16, 8;
	cvt.u16.u32 	%rs1886, %r4179;
	bfe.u32 	%r4180, %r232, 24, 8;
	cvt.u16.u32 	%rs1885, %r4180;
	.pragma "used_bytes_mask 7";
	ld.local.u32 	%r233, [%rd15+32];
	bfe.u32 	%r4181, %r233, 0, 8;
	cvt.u16.u32 	%rs1884, %r4181;
	bfe.u32 	%r4182, %r233, 8, 8;
	cvt.u16.u32 	%rs1883, %r4182;
	bfe.u32 	%r4183, %r233, 16, 8;
	cvt.u16.u32 	%rs1882, %r4183;
	setp.lt.u32 	%p112, %r454, 225;
	@%p112 bra 	$L__BB1_185;
	ld.shared.v2.b32 	{%r4185, %r4186}, [_ZZN3cub18CUB_300001_SM_10006detail6reduce28DeviceReduceSingleTileKernelINS2_10policy_hubI4Userj13Addition_funcE10Policy1000EN6thrust24THRUST_300001_SM_1000_NS6detail15normal_iteratorINSA_10device_ptrIS5_EEEEPS5_jS6_S5_S5_N4cuda3std3__410__identityEEEvT0_T1_T2_T3_T4_T6_E12temp_storage+344];
	bfe.u32 	%r4187, %r4185, 0, 8;
	cvt.u16.u32 	%rs2103, %r4187;
	ld.shared.v2.b32 	{%r4188, %r4189}, [_ZZN3cub18CUB_300001_SM_10006detail6reduce28DeviceReduceSingleTileKernelINS2_10policy_hubI4Userj13Addition_funcE10Policy1000EN6thrust24THRUST_300001_SM_1000_NS6detail15normal_iteratorINSA_10device_ptrIS5_EEEEPS5_jS6_S5_S5_N4cuda3std3__410__identityEEEvT0_T1_T2_T3_T4_T6_E12temp_storage+352];
	ld.shared.v2.b32 	{%r4190, %r4191}, [_ZZN3cub18CUB_300001_SM_10006detail6reduce28DeviceReduceSingleTileKernelINS2_10policy_hubI4Userj13Addition_funcE10Policy1000EN6thrust24THRUST_300001_SM_1000_NS6detail15normal_iteratorINSA_10device_ptrIS5_EEEEPS5_jS6_S5_S5_N4cuda3std3__410__identityEEEvT0_T1_T2_T3_T4_T6_E12temp_storage+360];
	ld.shared.v2.b32 	{%r4192, %r4193}, [_ZZN3cub18CUB_300001_SM_10006detail6reduce28DeviceReduceSingleTileKernelINS2_10policy_hubI4Userj13Addition_funcE10Policy1000EN6thrust24THRUST_300001_SM_1000_NS6detail15normal_iteratorINSA_10device_ptrIS5_EEEEPS5_jS6_S5_S5_N4cuda3std3__410__identityEEEvT0_T1_T2_T3_T4_T6_E12temp_storage+368];
	.pragma "used_bytes_mask 7";
	ld.shared.u32 	%r4194, [_ZZN3cub18CUB_300001_SM_10006detail6reduce28DeviceReduceSingleTileKernelINS2_10policy_hubI4Userj13Addition_funcE10Policy1000EN6thrust24THRUST_300001_SM_1000_NS6detail15normal_iteratorINSA_10device_ptrIS5_EEEEPS5_jS6_S5_S5_N4cuda3std3__410__identityEEEvT0_T1_T2_T3_T4_T6_E12temp_storage+376];
	bfe.u32 	%r4195, %r4194, 16, 8;
	ld.shared.u32 	%r234, [_ZZN3cub18CUB_300001_SM_10006detail6reduce28DeviceReduceSingleTileKernelINS2_10policy_hubI4Userj13Addition_funcE10Policy1000EN6thrust24THRUST_300001_SM_1000_NS6detail15normal_iteratorINSA_10device_ptrIS5_EEEEPS5_jS6_S5_S5_N4cuda3std3__410__identityEEEvT0_T1_T2_T3_T4_T6_E12temp_storage+380];
	ld.shared.f64 	%fd34, [_ZZN3cub18CUB_300001_SM_10006detail6reduce28DeviceReduceSingleTileKernelINS2_10policy_hubI4Userj13Addition_funcE10Policy1000EN6thrust24THRUST_300001_SM_1000_NS6detail15normal_iteratorINSA_10device_ptrIS5_EEEEPS5_jS6_S5_S5_N4cuda3std3__410__identityEEEvT0_T1_T2_T3_T4_T6_E12temp_storage+384];
	st.local.v2.b32 	[%rd15], {%r225, %r226};
	st.local.v2.b32 	[%rd15+8], {%r227, %r228};
	st.local.v2.b32 	[%rd15+16], {%r229, %r230};
	st.local.v2.b32 	[%rd15+24], {%r231, %r232};
	cvt.u16.u32 	%rs1799, %r4182;
	cvt.u16.u32 	%rs1800, %r4181;
	st.local.v2.u8 	[%rd15+32], {%rs1800, %rs1799};
	st.local.u8 	[%rd15+34], %rs1882;
	st.local.u32 	[%rd15+36], %r4433;
	st.local.f64 	[%rd15+40], %fd108;
	st.local.v2.b32 	[%rd16], {%r4185, %r4186};
	st.local.v2.b32 	[%rd16+8], {%r4188, %r4189};
	st.local.v2.b32 	[%rd16+16], {%r4190, %r4191};
	st.local.v2.b32 	[%rd16+24], {%r4192, %r4193};
	bfe.u32 	%r4198, %r4194, 8, 8;
	cvt.u16.u32 	%rs1801, %r4198;
	bfe.u32 	%r4199, %r4194, 0, 8;
	cvt.u16.u32 	%rs1802, %r4199;
	st.local.v2.u8 	[%rd16+32], {%rs1802, %rs1801};
	st.local.u8 	[%rd16+34], %r4195;
	st.local.u32 	[%rd16+36], %r234;
	st.local.f64 	[%rd16+40], %fd34;
	mov.b32 	%r4483, 0;
$L__BB1_89:
	mov.u32 	%r4486, %r4483;
	cvt.u64.u32 	%rd307, %r4486;
	add.s64 	%rd308, %rd15, %rd307;
	ld.local.u8 	%rs1803, [%rd308];
	setp.ne.s16 	%p113, %rs1803, 0;
	add.s32 	%r4483, %r4486, 1;
	@%p113 bra 	$L__BB1_89;
	and.b16  	%rs1804, %rs2103, 255;
	setp.eq.s16 	%p114, %rs1804, 0;
	@%p114 bra 	$L__BB1_93;
	mov.b32 	%r4484, 0;
$L__BB1_92:
	cvt.u64.u32 	%rd309, %r4486;
	add.s64 	%rd310, %rd15, %rd309;
	st.local.u8 	[%rd310], %rs2103;
	add.s32 	%r4486, %r4486, 1;
	add.s32 	%r240, %r4484, 1;
	cvt.u64.u32 	%rd311, %r4484;
	add.s64 	%rd312, %rd16, %rd311;
	ld.local.u8 	%rs2103, [%rd312+1];
	setp.ne.s16 	%p115, %rs2103, 0;
	mov.u32 	%r4484, %r240;
	@%p115 bra 	$L__BB1_92;
$L__BB1_93:
	cvt.u64.u32 	%rd313, %r4486;
	add.s64 	%rd314, %rd15, %rd313;
	mov.b16 	%rs1805, 0;
	st.local.u8 	[%rd314], %rs1805;
	ld.local.u32 	%r4201, [%rd15+36];
	add.s32 	%r4433, %r4201, %r234;
	ld.local.f64 	%fd103, [%rd15+40];
	add.f64 	%fd108, %fd34, %fd103;
	ld.local.v2.b32 	{%r4202, %r4203}, [%rd15];
	bfe.u32 	%r4204, %r4202, 0, 8;
	cvt.u16.u32 	%rs1916, %r4204;
	bfe.u32 	%r4205, %r4202, 8, 8;
	cvt.u16.u32 	%rs1915, %r4205;
	bfe.u32 	%r4206, %r4202, 16, 8;
	cvt.u16.u32 	%rs1914, %r4206;
	bfe.u32 	%r4207, %r4202, 24, 8;
	cvt.u16.u32 	%rs1913, %r4207;
	bfe.u32 	%r4208, %r4203, 0, 8;
	cvt.u16.u32 	%rs1912, %r4208;
	bfe.u32 	%r4209, %r4203, 8, 8;
	cvt.u16.u32 	%rs1911, %r4209;
	bfe.u32 	%r4210, %r4203, 16, 8;
	cvt.u16.u32 	%rs1910, %r4210;
	bfe.u32 	%r4211, %r4203, 24, 8;
	cvt.u16.u32 	%rs1909, %r4211;
	ld.local.v2.b32 	{%r4212, %r4213}, [%rd15+8];
	bfe.u32 	%r4214, %r4212, 0, 8;
	cvt.u16.u32 	%rs1908, %r4214;
	bfe.u32 	%r4215, %r4212, 8, 8;
	cvt.u16.u32 	%rs1907, %r4215;
	bfe.u32 	%r4216, %r4212, 16, 8;
	cvt.u16.u32 	%rs1906, %r4216;
	bfe.u32 	%r4217, %r4212, 24, 8;
	cvt.u16.u32 	%rs1905, %r4217;
	bfe.u32 	%r4218, %r4213, 0, 8;
	cvt.u16.u32 	%rs1904, %r4218;
	bfe.u32 	%r4219, %r4213, 8, 8;
	cvt.u16.u32 	%rs1903, %r4219;
	bfe.u32 	%r4220, %r4213, 16, 8;
	cvt.u16.u32 	%rs1902, %r4220;
	bfe.u32 	%r4221, %r4213, 24, 8;
	cvt.u16.u32 	%rs1901, %r4221;
	ld.local.v2.b32 	{%r4222, %r4223}, [%rd15+16];
	bfe.u32 	%r4224, %r4222, 0, 8;
	cvt.u16.u32 	%rs1900, %r4224;
	bfe.u32 	%r4225, %r4222, 8, 8;
	cvt.u16.u32 	%rs1899, %r4225;
	bfe.u32 	%r4226, %r4222, 16, 8;
	cvt.u16.u32 	%rs1898, %r4226;
	bfe.u32 	%r4227, %r4222, 24, 8;
	cvt.u16.u32 	%rs1897, %r4227;
	bfe.u32 	%r4228, %r4223, 0, 8;
	cvt.u16.u32 	%rs1896, %r4228;
	bfe.u32 	%r4229, %r4223, 8, 8;
	cvt.u16.u32 	%rs1895, %r4229;
	bfe.u32 	%r4230, %r4223, 16, 8;
	cvt.u16.u32 	%rs1894, %r4230;
	bfe.u32 	%r4231, %r4223, 24, 8;
	cvt.u16.u32 	%rs1893, %r4231;
	ld.local.v2.b32 	{%r4232, %r4233}, [%rd15+24];
	bfe.u32 	%r4234, %r4232, 0, 8;
	cvt.u16.u32 	%rs1892, %r4234;
	bfe.u32 	%r4235, %r4232, 8, 8;
	cvt.u16.u32 	%rs1891, %r4235;
	bfe.u32 	%r4236, %r4232, 16, 8;
	cvt.u16.u32 	%rs1890, %r4236;
	bfe.u32 	%r4237, %r4232, 24, 8;
	cvt.u16.u32 	%rs1889, %r4237;
	bfe.u32 	%r4238, %r4233, 0, 8;
	cvt.u16.u32 	%rs1888, %r4238;
	bfe.u32 	%r4239, %r4233, 8, 8;
	cvt.u16.u32 	%rs1887, %r4239;
	bfe.u32 	%r4240, %r4233, 16, 8;
	cvt.u16.u32 	%rs1886, %r4240;
	bfe.u32 	%r4241, %r4233, 24, 8;
	cvt.u16.u32 	%rs1885, %r4241;
	.pragma "used_bytes_mask 7";
	ld.local.u32 	%r4242, [%rd15+32];
	bfe.u32 	%r4243, %r4242, 0, 8;
	cvt.u16.u32 	%rs1884, %r4243;
	bfe.u32 	%r4244, %r4242, 8, 8;
	cvt.u16.u32 	%rs1883, %r4244;
	bfe.u32 	%r4245, %r4242, 16, 8;
	cvt.u16.u32 	%rs1882, %r4245;
	bra.uni 	$L__BB1_185;
$L__BB1_94:
	mov.u32 	%r243, %tid.x;
	mul.wide.u32 	%rd39, %r243, 48;
	add.s64 	%rd17, %rd2, %rd39;
	ld.global.v2.b32 	{%r497, %r498}, [%rd17];
	bfe.u32 	%r499, %r497, 0, 8;
	cvt.u16.u32 	%rs1916, %r499;
	bfe.u32 	%r500, %r497, 8, 8;
	cvt.u16.u32 	%rs1915, %r500;
	bfe.u32 	%r501, %r497, 16, 8;
	cvt.u16.u32 	%rs1914, %r501;
	bfe.u32 	%r502, %r497, 24, 8;
	cvt.u16.u32 	%rs1913, %r502;
	bfe.u32 	%r503, %r498, 0, 8;
	cvt.u16.u32 	%rs1912, %r503;
	bfe.u32 	%r504, %r498, 8, 8;
	cvt.u16.u32 	%rs1911, %r504;
	bfe.u32 	%r505, %r498, 16, 8;
	cvt.u16.u32 	%rs1910, %r505;
	bfe.u32 	%r506, %r498, 24, 8;
	cvt.u16.u32 	%rs1909, %r506;
	ld.global.v2.b32 	{%r507, %r508}, [%rd17+8];
	bfe.u32 	%r509, %r507, 0, 8;
	cvt.u16.u32 	%rs1908, %r509;
	bfe.u32 	%r510, %r507, 8, 8;
	cvt.u16.u32 	%rs1907, %r510;
	bfe.u32 	%r511, %r507, 16, 8;
	cvt.u16.u32 	%rs1906, %r511;
	bfe.u32 	%r512, %r507, 24, 8;
	cvt.u16.u32 	%rs1905, %r512;
	bfe.u32 	%r513, %r508, 0, 8;
	cvt.u16.u32 	%rs1904, %r513;
	bfe.u32 	%r514, %r508, 8, 8;
	cvt.u16.u32 	%rs1903, %r514;
	bfe.u32 	%r515, %r508, 16, 8;
	cvt.u16.u32 	%rs1902, %r515;
	bfe.u32 	%r516, %r508, 24, 8;
	cvt.u16.u32 	%rs1901, %r516;
	ld.global.v2.b32 	{%r517, %r518}, [%rd17+16];
	bfe.u32 	%r519, %r517, 0, 8;
	cvt.u16.u32 	%rs1900, %r519;
	bfe.u32 	%r520, %r517, 8, 8;
	cvt.u16.u32 	%rs1899, %r520;
	bfe.u32 	%r521, %r517, 16, 8;
	cvt.u16.u32 	%rs1898, %r521;
	bfe.u32 	%r522, %r517, 24, 8;
	cvt.u16.u32 	%rs1897, %r522;
	bfe.u32 	%r523, %r518, 0, 8;
	cvt.u16.u32 	%rs1896, %r523;
	bfe.u32 	%r524, %r518, 8, 8;
	cvt.u16.u32 	%rs1895, %r524;
	bfe.u32 	%r525, %r518, 16, 8;
	cvt.u16.u32 	%rs1894, %r525;
	bfe.u32 	%r526, %r518, 24, 8;
	cvt.u16.u32 	%rs1893, %r526;
	ld.global.v2.b32 	{%r527, %r528}, [%rd17+24];
	bfe.u32 	%r529, %r527, 0, 8;
	cvt.u16.u32 	%rs1892, %r529;
	bfe.u32 	%r530, %r527, 8, 8;
	cvt.u16.u32 	%rs1891, %r530;
	bfe.u32 	%r531, %r527, 16, 8;
	cvt.u16.u32 	%rs1890, %r531;
	bfe.u32 	%r532, %r527, 24, 8;
	cvt.u16.u32 	%rs1889, %r532;
	bfe.u32 	%r533, %r528, 0, 8;
	cvt.u16.u32 	%rs1888, %r533;
	bfe.u32 	%r534, %r528, 8, 8;
	cvt.u16.u32 	%rs1887, %r534;
	bfe.u32 	%r535, %r528, 16, 8;
	cvt.u16.u32 	%rs1886, %r535;
	bfe.u32 	%r536, %r528, 24, 8;
	cvt.u16.u32 	%rs1885, %r536;
	.pragma "used_bytes_mask 7";
	ld.global.u32 	%r537, [%rd17+32];
	bfe.u32 	%r538, %r537, 0, 8;
	cvt.u16.u32 	%rs1884, %r538;
	bfe.u32 	%r539, %r537, 8, 8;
	cvt.u16.u32 	%rs1883, %r539;
	bfe.u32 	%r540, %r537, 16, 8;
	cvt.u16.u32 	%rs1882, %r540;
	ld.global.u32 	%r4433, [%rd17+36];
	ld.global.f64 	%fd108, [%rd17+40];
	add.s32 	%r245, %r454, -256;
	setp.lt.u32 	%p3, %r245, 256;
	mov.b32 	%r4494, 256;
	@%p3 bra 	$L__BB1_103;
	add.u64 	%rd18, %SPL, 0;
	add.u64 	%rd19, %SPL, 48;
	mov.b32 	%r4494, 256;
$L__BB1_96:
	mul.wide.u32 	%rd42, %r4494, 48;
	add.s64 	%rd43, %rd17, %rd42;
	ld.global.v2.b32 	{%r543, %r544}, [%rd43];
	bfe.u32 	%r545, %r543, 0, 8;
	cvt.u16.u32 	%rs2139, %r545;
	ld.global.v2.b32 	{%r546, %r547}, [%rd43+8];
	ld.global.v2.b32 	{%r548, %r549}, [%rd43+16];
	ld.global.v2.b32 	{%r550, %r551}, [%rd43+24];
	.pragma "used_bytes_mask 7";
	ld.global.u32 	%r552, [%rd43+32];
	bfe.u32 	%r553, %r552, 16, 8;
	ld.global.u32 	%r248, [%rd43+36];
	ld.global.f64 	%fd38, [%rd43+40];
	cvt.u32.u16 	%r554, %rs1909;
	cvt.u32.u16 	%r555, %rs1910;
	prmt.b32 	%r556, %r555, %r554, 0x3340U;
	cvt.u32.u16 	%r557, %rs1911;
	cvt.u32.u16 	%r558, %rs1912;
	prmt.b32 	%r559, %r558, %r557, 0x3340U;
	prmt.b32 	%r560, %r559, %r556, 0x5410U;
	cvt.u32.u16 	%r561, %rs1913;
	cvt.u32.u16 	%r562, %rs1914;
	prmt.b32 	%r563, %r562, %r561, 0x3340U;
	cvt.u32.u16 	%r564, %rs1915;
	cvt.u32.u16 	%r565, %rs1916;
	prmt.b32 	%r566, %r565, %r564, 0x3340U;
	prmt.b32 	%r567, %r566, %r563, 0x5410U;
	st.local.v2.b32 	[%rd18], {%r567, %r560};
	cvt.u32.u16 	%r568, %rs1901;
	cvt.u32.u16 	%r569, %rs1902;
	prmt.b32 	%r570, %r569, %r568, 0x3340U;
	cvt.u32.u16 	%r571, %rs1903;
	cvt.u32.u16 	%r572, %rs1904;
	prmt.b32 	%r573, %r572, %r571, 0x3340U;
	prmt.b32 	%r574, %r573, %r570, 0x5410U;
	cvt.u32.u16 	%r575, %rs1905;
	cvt.u32.u16 	%r576, %rs1906;
	prmt.b32 	%r577, %r576, %r575, 0x3340U;
	cvt.u32.u16 	%r578, %rs1907;
	cvt.u32.u16 	%r579, %rs1908;
	prmt.b32 	%r580, %r579, %r578, 0x3340U;
	prmt.b32 	%r581, %r580, %r577, 0x5410U;
	st.local.v2.b32 	[%rd18+8], {%r581, %r574};
	cvt.u32.u16 	%r582, %rs1893;
	cvt.u32.u16 	%r583, %rs1894;
	prmt.b32 	%r584, %r583, %r582, 0x3340U;
	cvt.u32.u16 	%r585, %rs1895;
	cvt.u32.u16 	%r586, %rs1896;
	prmt.b32 	%r587, %r586, %r585, 0x3340U;
	prmt.b32 	%r588, %r587, %r584, 0x5410U;
	cvt.u32.u16 	%r589, %rs1897;
	cvt.u32.u16 	%r590, %rs1898;
	prmt.b32 	%r591, %r590, %r589, 0x3340U;
	cvt.u32.u16 	%r592, %rs1899;
	cvt.u32.u16 	%r593, %rs1900;
	prmt.b32 	%r594, %r593, %r592, 0x3340U;
	prmt.b32 	%r595, %r594, %r591, 0x5410U;
	st.local.v2.b32 	[%rd18+16], {%r595, %r588};
	cvt.u32.u16 	%r596, %rs1885;
	cvt.u32.u16 	%r597, %rs1886;
	prmt.b32 	%r598, %r597, %r596, 0x3340U;
	cvt.u32.u16 	%r599, %rs1887;
	cvt.u32.u16 	%r600, %rs1888;
	prmt.b32 	%r601, %r600, %r599, 0x3340U;
	prmt.b32 	%r602, %r601, %r598, 0x5410U;
	cvt.u32.u16 	%r603, %rs1889;
	cvt.u32.u16 	%r604, %rs1890;
	prmt.b32 	%r605, %r604, %r603, 0x3340U;
	cvt.u32.u16 	%r606, %rs1891;
	cvt.u32.u16 	%r607, %rs1892;
	prmt.b32 	%r608, %r607, %r606, 0x3340U;
	prmt.b32 	%r609, %r608, %r605, 0x5410U;
	st.local.v2.b32 	[%rd18+24], {%r609, %r602};
	st.local.v2.u8 	[%rd18+32], {%rs1884, %rs1883};
	st.local.u8 	[%rd18+34], %rs1882;
	st.local.u32 	[%rd18+36], %r4433;
	st.local.f64 	[%rd18+40], %fd108;
	st.local.v2.b32 	[%rd19], {%r543, %r544};
	st.local.v2.b32 	[%rd19+8], {%r546, %r547};
	st.local.v2.b32 	[%rd19+16], {%r548, %r549};
	st.local.v2.b32 	[%rd19+24], {%r550, %r551};
	bfe.u32 	%r610, %r552, 8, 8;
	cvt.u16.u32 	%rs1554, %r610;
	bfe.u32 	%r611, %r552, 0, 8;
	cvt.u16.u32 	%rs1555, %r611;
	st.local.v2.u8 	[%rd19+32], {%rs1555, %rs1554};
	st.local.u8 	[%rd19+34], %r553;
	st.local.u32 	[%rd19+36], %r248;
	st.local.f64 	[%rd19+40], %fd38;
	mov.b32 	%r4489, 0;
$L__BB1_97:
	mov.u32 	%r4492, %r4489;
	cvt.u64.u32 	%rd44, %r4492;
	add.s64 	%rd45, %rd18, %rd44;
	ld.local.u8 	%rs1556, [%rd45];
	setp.ne.s16 	%p4, %rs1556, 0;
	add.s32 	%r4489, %r4492, 1;
	@%p4 bra 	$L__BB1_97;
	and.b16  	%rs1557, %rs2139, 255;
	setp.eq.s16 	%p5, %rs1557, 0;
	@%p5 bra 	$L__BB1_101;
	mov.b32 	%r4490, 0;
$L__BB1_100:
	cvt.u64.u32 	%rd46, %r4492;
	add.s64 	%rd47, %rd18, %rd46;
	st.local.u8 	[%rd47], %rs2139;
	add.s32 	%r4492, %r4492, 1;
	add.s32 	%r254, %r4490, 1;
	cvt.u64.u32 	%rd48, %r4490;
	add.s64 	%rd49, %rd19, %rd48;
	ld.local.u8 	%rs2139, [%rd49+1];
	setp.ne.s16 	%p6, %rs2139, 0;
	mov.u32 	%r4490, %r254;
	@%p6 bra 	$L__BB1_100;
$L__BB1_101:
	cvt.u64.u32 	%rd50, %r4492;
	add.s64 	%rd51, %rd18, %rd50;
	mov.b16 	%rs1558, 0;
	st.local.u8 	[%rd51], %rs1558;
	ld.local.u32 	%r613, [%rd18+36];
	add.s32 	%r4433, %r613, %r248;
	ld.local.f64 	%fd70, [%rd18+40];
	add.f64 	%fd108, %fd38, %fd70;
	ld.local.v2.b32 	{%r614, %r615}, [%rd18];
	bfe.u32 	%r616, %r614, 0, 8;
	cvt.u16.u32 	%rs1916, %r616;
	bfe.u32 	%r617, %r614, 8, 8;
	cvt.u16.u32 	%rs1915, %r617;
	bfe.u32 	%r618, %r614, 16, 8;
	cvt.u16.u32 	%rs1914, %r618;
	bfe.u32 	%r619, %r614, 24, 8;
	cvt.u16.u32 	%rs1913, %r619;
	bfe.u32 	%r620, %r615, 0, 8;
	cvt.u16.u32 	%rs1912, %r620;
	bfe.u32 	%r621, %r615, 8, 8;
	cvt.u16.u32 	%rs1911, %r621;
	bfe.u32 	%r622, %r615, 16, 8;
	cvt.u16.u32 	%rs1910, %r622;
	bfe.u32 	%r623, %r615, 24, 8;
	cvt.u16.u32 	%rs1909, %r623;
	ld.local.v2.b32 	{%r624, %r625}, [%rd18+8];
	bfe.u32 	%r626, %r624, 0, 8;
	cvt.u16.u32 	%rs1908, %r626;
	bfe.u32 	%r627, %r624, 8, 8;
	cvt.u16.u32 	%rs1907, %r627;
	bfe.u32 	%r628, %r624, 16, 8;
	cvt.u16.u32 	%rs1906, %r628;
	bfe.u32 	%r629, %r624, 24, 8;
	cvt.u16.u32 	%rs1905, %r629;
	bfe.u32 	%r630, %r625, 0, 8;
	cvt.u16.u32 	%rs1904, %r630;
	bfe.u32 	%r631, %r625, 8, 8;
	cvt.u16.u32 	%rs1903, %r631;
	bfe.u32 	%r632, %r625, 16, 8;
	cvt.u16.u32 	%rs1902, %r632;
	bfe.u32 	%r633, %r625, 24, 8;
	cvt.u16.u32 	%rs1901, %r633;
	ld.local.v2.b32 	{%r634, %r635}, [%rd18+16];
	bfe.u32 	%r636, %r634, 0, 8;
	cvt.u16.u32 	%rs1900, %r636;
	bfe.u32 	%r637, %r634, 8, 8;
	cvt.u16.u32 	%rs1899, %r637;
	bfe.u32 	%r638, %r634, 16, 8;
	cvt.u16.u32 	%rs1898, %r638;
	bfe.u32 	%r639, %r634, 24, 8;
	cvt.u16.u32 	%rs1897, %r639;
	bfe.u32 	%r640, %r635, 0, 8;
	cvt.u16.u32 	%rs1896, %r640;
	bfe.u32 	%r641, %r635, 8, 8;
	cvt.u16.u32 	%rs1895, %r641;
	bfe.u32 	%r642, %r635, 16, 8;
	cvt.u16.u32 	%rs1894, %r642;
	bfe.u32 	%r643, %r635, 24, 8;
	cvt.u16.u32 	%rs1893, %r643;
	ld.local.v2.b32 	{%r644, %r645}, [%rd18+24];
	bfe.u32 	%r646, %r644, 0, 8;
	cvt.u16.u32 	%rs1892, %r646;
	bfe.u32 	%r647, %r644, 8, 8;
	cvt.u16.u32 	%rs1891, %r647;
	bfe.u32 	%r648, %r644, 16, 8;
	cvt.u16.u32 	%rs1890, %r648;
	bfe.u32 	%r649, %r644, 24, 8;
	cvt.u16.u32 	%rs1889, %r649;
	bfe.u32 	%r650, %r645, 0, 8;
	cvt.u16.u32 	%rs1888, %r650;
	bfe.u32 	%r651, %r645, 8, 8;
	cvt.u16.u32 	%rs1887, %r651;
	bfe.u32 	%r652, %r645, 16, 8;
	cvt.u16.u32 	%rs1886, %r652;
	bfe.u32 	%r653, %r645, 24, 8;
	cvt.u16.u32 	%rs1885, %r653;
	.pragma "used_bytes_mask 7";
	ld.local.u32 	%r654, [%rd18+32];
	bfe.u32 	%r655, %r654, 0, 8;
	cvt.u16.u32 	%rs1884, %r655;
	bfe.u32 	%r656, %r654, 8, 8;
	cvt.u16.u32 	%rs1883, %r656;
	bfe.u32 	%r657, %r654, 16, 8;
	cvt.u16.u32 	%rs1882, %r657;
	sub.s32 	%r658, %r454, %r4494;
	setp.lt.u32 	%p7, %r658, 256;
	@%p7 bra 	$L__BB1_112;
	add.s32 	%r4494, %r4494, 256;
	setp.le.u32 	%p8, %r4494, %r245;
	@%p8 bra 	$L__BB1_96;
$L__BB1_103:
	setp.le.u32 	%p9, %r454, %r4494;
	@%p9 bra 	$L__BB1_112;
	sub.s32 	%r260, %r454, %r4494;
	setp.ge.s32 	%p10, %r243, %r260;
	@%p10 bra 	$L__BB1_112;
	add.u64 	%rd20, %SPL, 0;
	add.u64 	%rd21, %SPL, 48;
	mov.u32 	%r4495, %r243;
$L__BB1_106:
	add.s32 	%r660, %r4495, %r4494;
	mul.wide.u32 	%rd54, %r660, 48;
	add.s64 	%rd55, %rd2, %rd54;
	ld.global.v2.b32 	{%r661, %r662}, [%rd55];
	bfe.u32 	%r663, %r661, 0, 8;
	cvt.u16.u32 	%rs2210, %r663;
	ld.global.v2.b32 	{%r664, %r665}, [%rd55+8];
	ld.global.v2.b32 	{%r666, %r667}, [%rd55+16];
	ld.global.v2.b32 	{%r668, %r669}, [%rd55+24];
	.pragma "used_bytes_mask 7";
	ld.global.u32 	%r670, [%rd55+32];
	bfe.u32 	%r671, %r670, 16, 8;
	ld.global.u32 	%r263, [%rd55+36];
	ld.global.f64 	%fd42, [%rd55+40];
	cvt.u32.u16 	%r672, %rs1909;
	cvt.u32.u16 	%r673, %rs1910;
	prmt.b32 	%r674, %r673, %r672, 0x3340U;
	cvt.u32.u16 	%r675, %rs1911;
	cvt.u32.u16 	%r676, %rs1912;
	prmt.b32 	%r677, %r676, %r675, 0x3340U;
	prmt.b32 	%r678, %r677, %r674, 0x5410U;
	cvt.u32.u16 	%r679, %rs1913;
	cvt.u32.u16 	%r680, %rs1914;
	prmt.b32 	%r681, %r680, %r679, 0x3340U;
	cvt.u32.u16 	%r682, %rs1915;
	cvt.u32.u16 	%r683, %rs1916;
	prmt.b32 	%r684, %r683, %r682, 0x3340U;
	prmt.b32 	%r685, %r684, %r681, 0x5410U;
	st.local.v2.b32 	[%rd20], {%r685, %r678};
	cvt.u32.u16 	%r686, %rs1901;
	cvt.u32.u16 	%r687, %rs1902;
	prmt.b32 	%r688, %r687, %r686, 0x3340U;
	cvt.u32.u16 	%r689, %rs1903;
	cvt.u32.u16 	%r690, %rs1904;
	prmt.b32 	%r691, %r690, %r689, 0x3340U;
	prmt.b32 	%r692, %r691, %r688, 0x5410U;
	cvt.u32.u16 	%r693, %rs1905;
	cvt.u32.u16 	%r694, %rs1906;
	prmt.b32 	%r695, %r694, %r693, 0x3340U;
	cvt.u32.u16 	%r696, %rs1907;
	cvt.u32.u16 	%r697, %rs1908;
	prmt.b32 	%r698, %r697, %r696, 0x3340U;
	prmt.b32 	%r699, %r698, %r695, 0x5410U;
	st.local.v2.b32 	[%rd20+8], {%r699, %r692};
	cvt.u32.u16 	%r700, %rs1893;
	cvt.u32.u16 	%r701, %rs1894;
	prmt.b32 	%r702, %r701, %r700, 0x3340U;
	cvt.u32.u16 	%r703, %rs1895;
	cvt.u32.u16 	%r704, %rs1896;
	prmt.b32 	%r705, %r704, %r703, 0x3340U;
	prmt.b32 	%r706, %r705, %r702, 0x5410U;
	cvt.u32.u16 	%r707, %rs1897;
	cvt.u32.u16 	%r708, %rs1898;
	prmt.b32 	%r709, %r708, %r707, 0x3340U;
	cvt.u32.u16 	%r710, %rs1899;
	cvt.u32.u16 	%r711, %rs1900;
	prmt.b32 	%r712, %r711, %r710, 0x3340U;
	prmt.b32 	%r713, %r712, %r709, 0x5410U;
	st.local.v2.b32 	[%rd20+16], {%r713, %r706};
	cvt.u32.u16 	%r714, %rs1885;
	cvt.u32.u16 	%r715, %rs1886;
	prmt.b32 	%r716, %r715, %r714, 0x3340U;
	cvt.u32.u16 	%r717, %rs1887;
	cvt.u32.u16 	%r718, %rs1888;
	prmt.b32 	%r719, %r718, %r717, 0x3340U;
	prmt.b32 	%r720, %r719, %r716, 0x5410U;
	cvt.u32.u16 	%r721, %rs1889;
	cvt.u32.u16 	%r722, %rs1890;
	prmt.b32 	%r723, %r722, %r721, 0x3340U;
	cvt.u32.u16 	%r724, %rs1891;
	cvt.u32.u16 	%r725, %rs1892;
	prmt.b32 	%r726, %r725, %r724, 0x3340U;
	prmt.b32 	%r727, %r726, %r723, 0x5410U;
	st.local.v2.b32 	[%rd20+24], {%r727, %r720};
	st.local.v2.u8 	[%rd20+32], {%rs1884, %rs1883};
	st.local.u8 	[%rd20+34], %rs1882;
	st.local.u32 	[%rd20+36], %r4433;
	st.local.f64 	[%rd20+40], %fd108;
	st.local.v2.b32 	[%rd21], {%r661, %r662};
	st.local.v2.b32 	[%rd21+8], {%r664, %r665};
	st.local.v2.b32 	[%rd21+16], {%r666, %r667};
	st.local.v2.b32 	[%rd21+24], {%r668, %r669};
	bfe.u32 	%r728, %r670, 8, 8;
	cvt.u16.u32 	%rs1559, %r728;
	bfe.u32 	%r729, %r670, 0, 8;
	cvt.u16.u32 	%rs1560, %r729;
	st.local.v2.u8 	[%rd21+32], {%rs1560, %rs1559};
	st.local.u8 	[%rd21+34], %r671;
	st.local.u32 	[%rd21+36], %r263;
	st.local.f64 	[%rd21+40], %fd42;
	mov.b32 	%r4497, 0;
$L__BB1_107:
	mov.u32 	%r4500, %r4497;
	cvt.u64.u32 	%rd56, %r4500;
	add.s64 	%rd57, %rd20, %rd56;
	ld.local.u8 	%rs1561, [%rd57];
	setp.ne.s16 	%p11, %rs1561, 0;
	add.s32 	%r4497, %r4500, 1;
	@%p11 bra 	$L__BB1_107;
	and.b16  	%rs1562, %rs2210, 255;
	setp.eq.s16 	%p12, %rs1562, 0;
	@%p12 bra 	$L__BB1_111;
	mov.b32 	%r4498, 0;
$L__BB1_110:
	cvt.u64.u32 	%rd58, %r4500;
	add.s64 	%rd59, %rd20, %rd58;
	st.local.u8 	[%rd59], %rs2210;
	add.s32 	%r4500, %r4500, 1;
	add.s32 	%r269, %r4498, 1;
	cvt.u64.u32 	%rd60, %r4498;
	add.s64 	%rd61, %rd21, %rd60;
	ld.local.u8 	%rs2210, [%rd61+1];
	setp.ne.s16 	%p13, %rs2210, 0;
	mov.u32 	%r4498, %r269;
	@%p13 bra 	$L__BB1_110;
$L__BB1_111:
	cvt.u64.u32 	%rd62, %r4500;
	add.s64 	%rd63, %rd20, %rd62;
	mov.b16 	%rs1563, 0;
	st.local.u8 	[%rd63], %rs1563;
	ld.local.u32 	%r731, [%rd20+36];
	add.s32 	%r4433, %r731, %r263;
	ld.local.f64 	%fd71, [%rd20+40];
	add.f64 	%fd108, %fd42, %fd71;
	ld.local.v2.b32 	{%r732, %r733}, [%rd20];
	bfe.u32 	%r734, %r732, 0, 8;
	cvt.u16.u32 	%rs1916, %r734;
	bfe.u32 	%r735, %r732, 8, 8;
	cvt.u16.u32 	%rs1915, %r735;
	bfe.u32 	%r736, %r732, 16, 8;
	cvt.u16.u32 	%rs1914, %r736;
	bfe.u32 	%r737, %r732, 24, 8;
	cvt.u16.u32 	%rs1913, %r737;
	bfe.u32 	%r738, %r733, 0, 8;
	cvt.u16.u32 	%rs1912, %r738;
	bfe.u32 	%r739, %r733, 8, 8;
	cvt.u16.u32 	%rs1911, %r739;
	bfe.u32 	%r740, %r733, 16, 8;
	cvt.u16.u32 	%rs1910, %r740;
	bfe.u32 	%r741, %r733, 24, 8;
	cvt.u16.u32 	%rs1909, %r741;
	ld.local.v2.b32 	{%r742, %r743}, [%rd20+8];
	bfe.u32 	%r744, %r742, 0, 8;
	cvt.u16.u32 	%rs1908, %r744;
	bfe.u32 	%r745, %r742, 8, 8;
	cvt.u16.u32 	%rs1907, %r745;
	bfe.u32 	%r746, %r742, 16, 8;
	cvt.u16.u32 	%rs1906, %r746;
	bfe.u32 	%r747, %r742, 24, 8;
	cvt.u16.u32 	%rs1905, %r747;
	bfe.u32 	%r748, %r743, 0, 8;
	cvt.u16.u32 	%rs1904, %r748;
	bfe.u32 	%r749, %r743, 8, 8;
	cvt.u16.u32 	%rs1903, %r749;
	bfe.u32 	%r750, %r743, 16, 8;
	cvt.u16.u32 	%rs1902, %r750;
	bfe.u32 	%r751, %r743, 24, 8;
	cvt.u16.u32 	%rs1901, %r751;
	ld.local.v2.b32 	{%r752, %r753}, [%rd20+16];
	bfe.u32 	%r754, %r752, 0, 8;
	cvt.u16.u32 	%rs1900, %r754;
	bfe.u32 	%r755, %r752, 8, 8;
	cvt.u16.u32 	%rs1899, %r755;
	bfe.u32 	%r756, %r752, 16, 8;
	cvt.u16.u32 	%rs1898, %r756;
	bfe.u32 	%r757, %r752, 24, 8;
	cvt.u16.u32 	%rs1897, %r757;
	bfe.u32 	%r758, %r753, 0, 8;
	cvt.u16.u32 	%rs1896, %r758;
	bfe.u32 	%r759, %r753, 8, 8;
	cvt.u16.u32 	%rs1895, %r759;
	bfe.u32 	%r760, %r753, 16, 8;
	cvt.u16.u32 	%rs1894, %r760;
	bfe.u32 	%r761, %r753, 24, 8;
	cvt.u16.u32 	%rs1893, %r761;
	ld.local.v2.b32 	{%r762, %r763}, [%rd20+24];
	bfe.u32 	%r764, %r762, 0, 8;
	cvt.u16.u32 	%rs1892, %r764;
	bfe.u32 	%r765, %r762, 8, 8;
	cvt.u16.u32 	%rs1891, %r765;
	bfe.u32 	%r766, %r762, 16, 8;
	cvt.u16.u32 	%rs1890, %r766;
	bfe.u32 	%r767, %r762, 24, 8;
	cvt.u16.u32 	%rs1889, %r767;
	bfe.u32 	%r768, %r763, 0, 8;
	cvt.u16.u32 	%rs1888, %r768;
	bfe.u32 	%r769, %r763, 8, 8;
	cvt.u16.u32 	%rs1887, %r769;
	bfe.u32 	%r770, %r763, 16, 8;
	cvt.u16.u32 	%rs1886, %r770;
	bfe.u32 	%r771, %r763, 24, 8;
	cvt.u16.u32 	%rs1885, %r771;
	.pragma "used_bytes_mask 7";
	ld.local.u32 	%r772, [%rd20+32];
	bfe.u32 	%r773, %r772, 0, 8;
	cvt.u16.u32 	%rs1884, %r773;
	bfe.u32 	%r774, %r772, 8, 8;
	cvt.u16.u32 	%rs1883, %r774;
	bfe.u32 	%r775, %r772, 16, 8;
	cvt.u16.u32 	%rs1882, %r775;
	add.s32 	%r4495, %r4495, 256;
	setp.lt.s32 	%p14, %r4495, %r260;
	@%p14 bra 	$L__BB1_106;
$L__BB1_112:
	// begin inline asm
	mov.u32 %r776, %laneid;
	// end inline asm
	cvt.u32.u16 	%r837, %rs1916;
	and.b32  	%r838, %r837, 255;
	and.b16  	%rs1564, %rs1915, 255;
	mul.wide.u16 	%r839, %rs1564, 256;
	or.b32  	%r840, %r839, %r838;
	cvt.u32.u16 	%r841, %rs1914;
	shl.b32 	%r842, %r841, 16;
	and.b32  	%r843, %r842, 16711680;
	or.b32  	%r844, %r840, %r843;
	cvt.u32.u16 	%r845, %rs1913;
	shl.b32 	%r846, %r845, 24;
	or.b32  	%r778, %r844, %r846;
	cvt.u32.u16 	%r847, %rs1912;
	and.b32  	%r848, %r847, 255;
	and.b16  	%rs1565, %rs1911, 255;
	mul.wide.u16 	%r849, %rs1565, 256;
	or.b32  	%r850, %r849, %r848;
	cvt.u32.u16 	%r851, %rs1910;
	shl.b32 	%r852, %r851, 16;
	and.b32  	%r853, %r852, 16711680;
	or.b32  	%r854, %r850, %r853;
	cvt.u32.u16 	%r855, %rs1909;
	shl.b32 	%r856, %r855, 24;
	or.b32  	%r783, %r854, %r856;
	cvt.u32.u16 	%r857, %rs1908;
	and.b32  	%r858, %r857, 255;
	and.b16  	%rs1566, %rs1907, 255;
	mul.wide.u16 	%r859, %rs1566, 256;
	or.b32  	%r860, %r859, %r858;
	cvt.u32.u16 	%r861, %rs1906;
	shl.b32 	%r862, %r861, 16;
	and.b32  	%r863, %r862, 16711680;
	or.b32  	%r864, %r860, %r863;
	cvt.u32.u16 	%r865, %rs1905;
	shl.b32 	%r866, %r865, 24;
	or.b32  	%r788, %r864, %r866;
	cvt.u32.u16 	%r867, %rs1904;
	and.b32  	%r868, %r867, 255;
	and.b16  	%rs1567, %rs1903, 255;
	mul.wide.u16 	%r869, %rs1567, 256;
	or.b32  	%r870, %r869, %r868;
	cvt.u32.u16 	%r871, %rs1902;
	shl.b32 	%r872, %r871, 16;
	and.b32  	%r873, %r872, 16711680;
	or.b32  	%r874, %r870, %r873;
	cvt.u32.u16 	%r875, %rs1901;
	shl.b32 	%r876, %r875, 24;
	or.b32  	%r793, %r874, %r876;
	cvt.u32.u16 	%r877, %rs1900;
	and.b32  	%r878, %r877, 255;
	and.b16  	%rs1568, %rs1899, 255;
	mul.wide.u16 	%r879, %rs1568, 256;
	or.b32  	%r880, %r879, %r878;
	cvt.u32.u16 	%r881, %rs1898;
	shl.b32 	%r882, %r881, 16;
	and.b32  	%r883, %r882, 16711680;
	or.b32  	%r884, %r880, %r883;
	cvt.u32.u16 	%r885, %rs1897;
	shl.b32 	%r886, %r885, 24;
	or.b32  	%r798, %r884, %r886;
	cvt.u32.u16 	%r887, %rs1896;
	and.b32  	%r888, %r887, 255;
	and.b16  	%rs1569, %rs1895, 255;
	mul.wide.u16 	%r889, %rs1569, 256;
	or.b32  	%r890, %r889, %r888;
	cvt.u32.u16 	%r891, %rs1894;
	shl.b32 	%r892, %r891, 16;
	and.b32  	%r893, %r892, 16711680;
	or.b32  	%r894, %r890, %r893;
	cvt.u32.u16 	%r895, %rs1893;
	shl.b32 	%r896, %r895, 24;
	or.b32  	%r803, %r894, %r896;
	cvt.u32.u16 	%r897, %rs1892;
	and.b32  	%r898, %r897, 255;
	and.b16  	%rs1570, %rs1891, 255;
	mul.wide.u16 	%r899, %rs1570, 256;
	or.b32  	%r900, %r899, %r898;
	cvt.u32.u16 	%r901, %rs1890;
	shl.b32 	%r902, %r901, 16;
	and.b32  	%r903, %r902, 16711680;
	or.b32  	%r904, %r900, %r903;
	cvt.u32.u16 	%r905, %rs1889;
	shl.b32 	%r906, %r905, 24;
	or.b32  	%r808, %r904, %r906;
	cvt.u32.u16 	%r907, %rs1888;
	and.b32  	%r908, %r907, 255;
	and.b16  	%rs1571, %rs1887, 255;
	mul.wide.u16 	%r909, %rs1571, 256;
	or.b32  	%r910, %r909, %r908;
	cvt.u32.u16 	%r911, %rs1886;
	shl.b32 	%r912, %r911, 16;
	and.b32  	%r913, %r912, 16711680;
	or.b32  	%r914, %r910, %r913;
	cvt.u32.u16 	%r915, %rs1885;
	shl.b32 	%r916, %r915, 24;
	or.b32  	%r813, %r914, %r916;
	cvt.u32.u16 	%r917, %rs1884;
	and.b32  	%r918, %r917, 255;
	and.b16  	%rs1572, %rs1883, 255;
	mul.wide.u16 	%r919, %rs1572, 256;
	or.b32  	%r920, %r919, %r918;
	cvt.u32.u16 	%r921, %rs1882;
	shl.b32 	%r922, %r921, 16;
	and.b32  	%r923, %r922, 16711680;
	or.b32  	%r818, %r920, %r923;
	mov.b32 	%r834, 1;
	mov.b32 	%r835, 31;
	mov.b32 	%r836, -1;
	// begin inline asm
	shfl.sync.down.b32 %r777, %r778, %r834, %r835, %r836;
	// end inline asm
	// begin inline asm
	shfl.sync.down.b32 %r782, %r783, %r834, %r835, %r836;
	// end inline asm
	// begin inline asm
	shfl.sync.down.b32 %r787, %r788, %r834, %r835, %r836;
	// end inline asm
	// begin inline asm
	shfl.sync.down.b32 %r792, %r793, %r834, %r835, %r836;
	// end inline asm
	// begin inline asm
	shfl.sync.down.b32 %r797, %r798, %r834, %r835, %r836;
	// end inline asm
	// begin inline asm
	shfl.sync.down.b32 %r802, %r803, %r834, %r835, %r836;
	// end inline asm
	// begin inline asm
	shfl.sync.down.b32 %r807, %r808, %r834, %r835, %r836;
	// end inline asm
	// begin inline asm
	shfl.sync.down.b32 %r812, %r813, %r834, %r835, %r836;
	// end inline asm
	// begin inline asm
	shfl.sync.down.b32 %r817, %r818, %r834, %r835, %r836;
	// end inline asm
	// begin inline asm
	shfl.sync.down.b32 %r822, %r4433, %r834, %r835, %r836;
	// end inline asm
	mov.b64 	%rd64, %fd108;
	mov.b64 	{%r828, %r833}, %rd64;
	// begin inline asm
	shfl.sync.down.b32 %r827, %r828, %r834, %r835, %r836;
	// end inline asm
	// begin inline asm
	shfl.sync.down.b32 %r832, %r833, %r834, %r835, %r836;
	// end inline asm
	setp.gt.s32 	%p15, %r776, 30;
	@%p15 bra 	$L__BB1_119;
	shr.u32 	%r925, %r817, 16;
	shr.u32 	%r926, %r817, 8;
	cvt.u16.u32 	%rs1573, %r926;
	cvt.u16.u32 	%rs1574, %r817;
	cvt.u16.u32 	%rs2246, %r777;
	mov.b64 	%rd65, {%r827, %r832};
	mov.b64 	%fd45, %rd65;
	add.u64 	%rd22, %SPL, 0;
	add.u64 	%rd23, %SPL, 48;
	prmt.b32 	%r929, %r851, %r855, 0x3340U;
	cvt.u32.u16 	%r930, %rs1911;
	prmt.b32 	%r932, %r847, %r930, 0x3340U;
	prmt.b32 	%r933, %r932, %r929, 0x5410U;
	prmt.b32 	%r936, %r841, %r845, 0x3340U;
	cvt.u32.u16 	%r937, %rs1915;
	prmt.b32 	%r939, %r837, %r937, 0x3340U;
	prmt.b32 	%r940, %r939, %r936, 0x5410U;
	st.local.v2.b32 	[%rd22], {%r940, %r933};
	prmt.b32 	%r943, %r871, %r875, 0x3340U;
	cvt.u32.u16 	%r944, %rs1903;
	prmt.b32 	%r946, %r867, %r944, 0x3340U;
	prmt.b32 	%r947, %r946, %r943, 0x5410U;
	prmt.b32 	%r950, %r861, %r865, 0x3340U;
	cvt.u32.u16 	%r951, %rs1907;
	prmt.b32 	%r953, %r857, %r951, 0x3340U;
	prmt.b32 	%r954, %r953, %r950, 0x5410U;
	st.local.v2.b32 	[%rd22+8], {%r954, %r947};
	prmt.b32 	%r957, %r891, %r895, 0x3340U;
	cvt.u32.u16 	%r958, %rs1895;
	prmt.b32 	%r960, %r887, %r958, 0x3340U;
	prmt.b32 	%r961, %r960, %r957, 0x5410U;
	prmt.b32 	%r964, %r881, %r885, 0x3340U;
	cvt.u32.u16 	%r965, %rs1899;
	prmt.b32 	%r967, %r877, %r965, 0x3340U;
	prmt.b32 	%r968, %r967, %r964, 0x5410U;
	st.local.v2.b32 	[%rd22+16], {%r968, %r961};
	prmt.b32 	%r971, %r911, %r915, 0x3340U;
	cvt.u32.u16 	%r972, %rs1887;
	prmt.b32 	%r974, %r907, %r972, 0x3340U;
	prmt.b32 	%r975, %r974, %r971, 0x5410U;
	prmt.b32 	%r978, %r901, %r905, 0x3340U;
	cvt.u32.u16 	%r979, %rs1891;
	prmt.b32 	%r981, %r897, %r979, 0x3340U;
	prmt.b32 	%r982, %r981, %r978, 0x5410U;
	st.local.v2.b32 	[%rd22+24], {%r982, %r975};
	st.local.v2.u8 	[%rd22+32], {%rs1884, %rs1883};
	st.local.u8 	[%rd22+34], %rs1882;
	st.local.u32 	[%rd22+36], %r4433;
	st.local.f64 	[%rd22+40], %fd108;
	st.local.v2.b32 	[%rd23], {%r777, %r782};
	st.local.v2.b32 	[%rd23+8], {%r787, %r792};
	st.local.v2.b32 	[%rd23+16], {%r797, %r802};
	st.local.v2.b32 	[%rd23+24], {%r807, %r812};
	st.local.v2.u8 	[%rd23+32], {%rs1574, %rs1573};
	st.local.u8 	[%rd23+34], %r925;
	st.local.u32 	[%rd23+36], %r822;
	st.local.v2.u32 	[%rd23+40], {%r827, %r832};
	mov.b32 	%r4502, 0;
$L__BB1_114:
	mov.u32 	%r4505, %r4502;
	cvt.u64.u32 	%rd68, %r4505;
	add.s64 	%rd69, %rd22, %rd68;
	ld.local.u8 	%rs1575, [%rd69];
	setp.ne.s16 	%p16, %rs1575, 0;
	add.s32 	%r4502, %r4505, 1;
	@%p16 bra 	$L__BB1_114;
	and.b16  	%rs1576, %rs2246, 255;
	setp.eq.s16 	%p17, %rs1576, 0;
	@%p17 bra 	$L__BB1_118;
	mov.b32 	%r4503, 0;
$L__BB1_117:
	cvt.u64.u32 	%rd70, %r4505;
	add.s64 	%rd71, %rd22, %rd70;
	st.local.u8 	[%rd71], %rs2246;
	add.s32 	%r4505, %r4505, 1;
	add.s32 	%r292, %r4503, 1;
	cvt.u64.u32 	%rd72, %r4503;
	add.s64 	%rd73, %rd23, %rd72;
	ld.local.u8 	%rs2246, [%rd73+1];
	setp.ne.s16 	%p18, %rs2246, 0;
	mov.u32 	%r4503, %r292;
	@%p18 bra 	$L__BB1_117;
$L__BB1_118:
	cvt.u64.u32 	%rd74, %r4505;
	add.s64 	%rd75, %rd22, %rd74;
	mov.b16 	%rs1577, 0;
	st.local.u8 	[%rd75], %rs1577;
	ld.local.u32 	%r984, [%rd22+36];
	add.s32 	%r4433, %r984, %r822;
	ld.local.f64 	%fd72, [%rd22+40];
	add.f64 	%fd108, %fd72, %fd45;
	ld.local.v2.b32 	{%r985, %r986}, [%rd22];
	bfe.u32 	%r987, %r985, 0, 8;
	cvt.u16.u32 	%rs1916, %r987;
	bfe.u32 	%r988, %r985, 8, 8;
	cvt.u16.u32 	%rs1915, %r988;
	bfe.u32 	%r989, %r985, 16, 8;
	cvt.u16.u32 	%rs1914, %r989;
	bfe.u32 	%r990, %r985, 24, 8;
	cvt.u16.u32 	%rs1913, %r990;
	bfe.u32 	%r991, %r986, 0, 8;
	cvt.u16.u32 	%rs1912, %r991;
	bfe.u32 	%r992, %r986, 8, 8;
	cvt.u16.u32 	%rs1911, %r992;
	bfe.u32 	%r993, %r986, 16, 8;
	cvt.u16.u32 	%rs1910, %r993;
	bfe.u32 	%r994, %r986, 24, 8;
	cvt.u16.u32 	%rs1909, %r994;
	ld.local.v2.b32 	{%r995, %r996}, [%rd22+8];
	bfe.u32 	%r997, %r995, 0, 8;
	cvt.u16.u32 	%rs1908, %r997;
	bfe.u32 	%r998, %r995, 8, 8;
	cvt.u16.u32 	%rs1907, %r998;
	bfe.u32 	%r999, %r995, 16, 8;
	cvt.u16.u32 	%rs1906, %r999;
	bfe.u32 	%r1000, %r995, 24, 8;
	cvt.u16.u32 	%rs1905, %r1000;
	bfe.u32 	%r1001, %r996, 0, 8;
	cvt.u16.u32 	%rs1904, %r1001;
	bfe.u32 	%r1002, %r996, 8, 8;
	cvt.u16.u32 	%rs1903, %r1002;
	bfe.u32 	%r1003, %r996, 16, 8;
	cvt.u16.u32 	%rs1902, %r1003;
	bfe.u32 	%r1004, %r996, 24, 8;
	cvt.u16.u32 	%rs1901, %r1004;
	ld.local.v2.b32 	{%r1005, %r1006}, [%rd22+16];
	bfe.u32 	%r1007, %r1005, 0, 8;
	cvt.u16.u32 	%rs1900, %r1007;
	bfe.u32 	%r1008, %r1005, 8, 8;
	cvt.u16.u32 	%rs1899, %r1008;
	bfe.u32 	%r1009, %r1005, 16, 8;
	cvt.u16.u32 	%rs1898, %r1009;
	bfe.u32 	%r1010, %r1005, 24, 8;
	cvt.u16.u32 	%rs1897, %r1010;
	bfe.u32 	%r1011, %r1006, 0, 8;
	cvt.u16.u32 	%rs1896, %r1011;
	bfe.u32 	%r1012, %r1006, 8, 8;
	cvt.u16.u32 	%rs1895, %r1012;
	bfe.u32 	%r1013, %r1006, 16, 8;
	cvt.u16.u32 	%rs1894, %r1013;
	bfe.u32 	%r1014, %r1006, 24, 8;
	cvt.u16.u32 	%rs1893, %r1014;
	ld.local.v2.b32 	{%r1015, %r1016}, [%rd22+24];
	bfe.u32 	%r1017, %r1015, 0, 8;
	cvt.u16.u32 	%rs1892, %r1017;
	bfe.u32 	%r1018, %r1015, 8, 8;
	cvt.u16.u32 	%rs1891, %r1018;
	bfe.u32 	%r1019, %r1015, 16, 8;
	cvt.u16.u32 	%rs1890, %r1019;
	bfe.u32 	%r1020, %r1015, 24, 8;
	cvt.u16.u32 	%rs1889, %r1020;
	bfe.u32 	%r1021, %r1016, 0, 8;
	cvt.u16.u32 	%rs1888, %r1021;
	bfe.u32 	%r1022, %r1016, 8, 8;
	cvt.u16.u32 	%rs1887, %r1022;
	bfe.u32 	%r1023, %r1016, 16, 8;
	cvt.u16.u32 	%rs1886, %r1023;
	bfe.u32 	%r1024, %r1016, 24, 8;
	cvt.u16.u32 	%rs1885, %r1024;
	.pragma "used_bytes_mask 7";
	ld.local.u32 	%r1025, [%rd22+32];
	bfe.u32 	%r1026, %r1025, 0, 8;
	cvt.u16.u32 	%rs1884, %r1026;
	bfe.u32 	%r1027, %r1025, 8, 8;
	cvt.u16.u32 	%rs1883, %r1027;
	bfe.u32 	%r1028, %r1025, 16, 8;
	cvt.u16.u32 	%rs1882, %r1028;
$L__BB1_119:
	cvt.u32.u16 	%r1089, %rs1916;
	and.b32  	%r1090, %r1089, 255;
	and.b16  	%rs1578, %rs1915, 255;
	mul.wide.u16 	%r1091, %rs1578, 256;
	or.b32  	%r1092, %r1091, %r1090;
	cvt.u32.u16 	%r1093, %rs1914;
	shl.b32 	%r1094, %r1093, 16;
	and.b32  	%r1095, %r1094, 16711680;
	or.b32  	%r1096, %r1092, %r1095;
	cvt.u32.u16 	%r1097, %rs1913;
	shl.b32 	%r1098, %r1097, 24;
	or.b32  	%r1030, %r1096, %r1098;
	cvt.u32.u16 	%r1099, %rs1912;
	and.b32  	%r1100, %r1099, 255;
	and.b16  	%rs1579, %rs1911, 255;
	mul.wide.u16 	%r1101, %rs1579, 256;
	or.b32  	%r1102, %r1101, %r1100;
	cvt.u32.u16 	%r1103, %rs1910;
	shl.b32 	%r1104, %r1103, 16;
	and.b32  	%r1105, %r1104, 16711680;
	or.b32  	%r1106, %r1102, %r1105;
	cvt.u32.u16 	%r1107, %rs1909;
	shl.b32 	%r1108, %r1107, 24;
	or.b32  	%r1035, %r1106, %r1108;
	cvt.u32.u16 	%r1109, %rs1908;
	and.b32  	%r1110, %r1109, 255;
	and.b16  	%rs1580, %rs1907, 255;
	mul.wide.u16 	%r1111, %rs1580, 256;
	or.b32  	%r1112, %r1111, %r1110;
	cvt.u32.u16 	%r1113, %rs1906;
	shl.b32 	%r1114, %r1113, 16;
	and.b32  	%r1115, %r1114, 16711680;
	or.b32  	%r1116, %r1112, %r1115;
	cvt.u32.u16 	%r1117, %rs1905;
	shl.b32 	%r1118, %r1117, 24;
	or.b32  	%r1040, %r1116, %r1118;
	cvt.u32.u16 	%r1119, %rs1904;
	and.b32  	%r1120, %r1119, 255;
	and.b16  	%rs1581, %rs1903, 255;
	mul.wide.u16 	%r1121, %rs1581, 256;
	or.b32  	%r1122, %r1121, %r1120;
	cvt.u32.u16 	%r1123, %rs1902;
	shl.b32 	%r1124, %r1123, 16;
	and.b32  	%r1125, %r1124, 16711680;
	or.b32  	%r1126, %r1122, %r1125;
	cvt.u32.u16 	%r1127, %rs1901;
	shl.b32 	%r1128, %r1127, 24;
	or.b32  	%r1045, %r1126, %r1128;
	cvt.u32.u16 	%r1129, %rs1900;
	and.b32  	%r1130, %r1129, 255;
	and.b16  	%rs1582, %rs1899, 255;
	mul.wide.u16 	%r1131, %rs1582, 256;
	or.b32  	%r1132, %r1131, %r1130;
	cvt.u32.u16 	%r1133, %rs1898;
	shl.b32 	%r1134, %r1133, 16;
	and.b32  	%r1135, %r1134, 16711680;
	or.b32  	%r1136, %r1132, %r1135;
	cvt.u32.u16 	%r1137, %rs1897;
	shl.b32 	%r1138, %r1137, 24;
	or.b32  	%r1050, %r1136, %r1138;
	cvt.u32.u16 	%r1139, %rs1896;
	and.b32  	%r1140, %r1139, 255;
	and.b16  	%rs1583, %rs1895, 255;
	mul.wide.u16 	%r1141, %rs1583, 256;
	or.b32  	%r1142, %r1141, %r1140;
	cvt.u32.u16 	%r1143, %rs1894;
	shl.b32 	%r1144, %r1143, 16;
	and.b32  	%r1145, %r1144, 16711680;
	or.b32  	%r1146, %r1142, %r1145;
	cvt.u32.u16 	%r1147, %rs1893;
	shl.b32 	%r1148, %r1147, 24;
	or.b32  	%r1055, %r1146, %r1148;
	cvt.u32.u16 	%r1149, %rs1892;
	and.b32  	%r1150, %r1149, 255;
	and.b16  	%rs1584, %rs1891, 255;
	mul.wide.u16 	%r1151, %rs1584, 256;
	or.b32  	%r1152, %r1151, %r1150;
	cvt.u32.u16 	%r1153, %rs1890;
	shl.b32 	%r1154, %r1153, 16;
	and.b32  	%r1155, %r1154, 16711680;
	or.b32  	%r1156, %r1152, %r1155;
	cvt.u32.u16 	%r1157, %rs1889;
	shl.b32 	%r1158, %r1157, 24;
	or.b32  	%r1060, %r1156, %r1158;
	cvt.u32.u16 	%r1159, %rs1888;
	and.b32  	%r1160, %r1159, 255;
	and.b16  	%rs1585, %rs1887, 255;
	mul.wide.u16 	%r1161, %rs1585, 256;
	or.b32  	%r1162, %r1161, %r1160;
	cvt.u32.u16 	%r1163, %rs1886;
	shl.b32 	%r1164, %r1163, 16;
	and.b32  	%r1165, %r1164, 16711680;
	or.b32  	%r1166, %r1162, %r1165;
	cvt.u32.u16 	%r1167, %rs1885;
	shl.b32 	%r1168, %r1167, 24;
	or.b32  	%r1065, %r1166, %r1168;
	cvt.u32.u16 	%r1169, %rs1884;
	and.b32  	%r1170, %r1169, 255;
	and.b16  	%rs1586, %rs1883, 255;
	mul.wide.u16 	%r1171, %rs1586, 256;
	or.b32  	%r1172, %r1171, %r1170;
	cvt.u32.u16 	%r1173, %rs1882;
	shl.b32 	%r1174, %r1173, 16;
	and.b32  	%r1175, %r1174, 16711680;
	or.b32  	%r1070, %r1172, %r1175;
	mov.b32 	%r1086, 2;
	mov.b32 	%r1087, 31;
	mov.b32 	%r1088, -1;
	// begin inline asm
	shfl.sync.down.b32 %r1029, %r1030, %r1086, %r1087, %r1088;
	// end inline asm
	// begin inline asm
	shfl.sync.down.b32 %r1034, %r1035, %r1086, %r1087, %r1088;
	// end inline asm
	// begin inline asm
	shfl.sync.down.b32 %r1039, %r1040, %r1086, %r1087, %r1088;
	// end inline asm
	// begin inline asm
	shfl.sync.down.b32 %r1044, %r1045, %r1086, %r1087, %r1088;
	// end inline asm
	// begin inline asm
	shfl.sync.down.b32 %r1049, %r1050, %r1086, %r1087, %r1088;
	// end inline asm
	// begin inline asm
	shfl.sync.down.b32 %r1054, %r1055, %r1086, %r1087, %r1088;
	// end inline asm
	// begin inline asm
	shfl.sync.down.b32 %r1059, %r1060, %r1086, %r1087, %r1088;
	// end inline asm
	// begin inline asm
	shfl.sync.down.b32 %r1064, %r1065, %r1086, %r1087, %r1088;
	// end inline asm
	// begin inline asm
	shfl.sync.down.b32 %r1069, %r1070, %r1086, %r1087, %r1088;
	// end inline asm
	// begin inline asm
	shfl.sync.down.b32 %r1074, %r4433, %r1086, %r1087, %r1088;
	// end inline asm
	mov.b64 	%rd76, %fd108;
	mov.b64 	{%r1080, %r1085}, %rd76;
	// begin inline asm
	shfl.sync.down.b32 %r1079, %r1080, %r1086, %r1087, %r1088;
	// end inline asm
	// begin inline asm
	shfl.sync.down.b32 %r1084, %r1085, %r1086, %r1087, %r1088;
	// end inline asm
	setp.gt.s32 	%p19, %r776, 29;
	@%p19 bra 	$L__BB1_126;
	shr.u32 	%r1177, %r1069, 16;
	shr.u32 	%r1178, %r1069, 8;
	cvt.u16.u32 	%rs1587, %r1178;
	cvt.u16.u32 	%rs1588, %r1069;
	cvt.u16.u32 	%rs2282, %r1029;
	mov.b64 	%rd77, {%r1079, %r1084};
	mov.b64 	%fd48, %rd77;
	add.u64 	%rd24, %SPL, 0;
	add.u64 	%rd25, %SPL, 48;
	prmt.b32 	%r1181, %r1103, %r1107, 0x3340U;
	cvt.u32.u16 	%r1182, %rs1911;
	prmt.b32 	%r1184, %r1099, %r1182, 0x3340U;
	prmt.b32 	%r1185, %r1184, %r1181, 0x5410U;
	prmt.b32 	%r1188, %r1093, %r1097, 0x3340U;
	cvt.u32.u16 	%r1189, %rs1915;
	prmt.b32 	%r1191, %r1089, %r1189, 0x3340U;
	prmt.b32 	%r1192, %r1191, %r1188, 0x5410U;
	st.local.v2.b32 	[%rd24], {%r1192, %r1185};
	prmt.b32 	%r1195, %r1123, %r1127, 0x3340U;
	cvt.u32.u16 	%r1196, %rs1903;
	prmt.b32 	%r1198, %r1119, %r1196, 0x3340U;
	prmt.b32 	%r1199, %r1198, %r1195, 0x5410U;
	prmt.b32 	%r1202, %r1113, %r1117, 0x3340U;
	cvt.u32.u16 	%r1203, %rs1907;
	prmt.b32 	%r1205, %r1109, %r1203, 0x3340U;
	prmt.b32 	%r1206, %r1205, %r1202, 0x5410U;
	st.local.v2.b32 	[%rd24+8], {%r1206, %r1199};
	prmt.b32 	%r1209, %r1143, %r1147, 0x3340U;
	cvt.u32.u16 	%r1210, %rs1895;
	prmt.b32 	%r1212, %r1139, %r1210, 0x3340U;
	prmt.b32 	%r1213, %r1212, %r1209, 0x5410U;
	prmt.b32 	%r1216, %r1133, %r1137, 0x3340U;
	cvt.u32.u16 	%r1217, %rs1899;
	prmt.b32 	%r1219, %r1129, %r1217, 0x3340U;
	prmt.b32 	%r1220, %r1219, %r1216, 0x5410U;
	st.local.v2.b32 	[%rd24+16], {%r1220, %r1213};
	prmt.b32 	%r1223, %r1163, %r1167, 0x3340U;
	cvt.u32.u16 	%r1224, %rs1887;
	prmt.b32 	%r1226, %r1159, %r1224, 0x3340U;
	prmt.b32 	%r1227, %r1226, %r1223, 0x5410U;
	prmt.b32 	%r1230, %r1153, %r1157, 0x3340U;
	cvt.u32.u16 	%r1231, %rs1891;
	prmt.b32 	%r1233, %r1149, %r1231, 0x3340U;
	prmt.b32 	%r1234, %r1233, %r1230, 0x5410U;
	st.local.v2.b32 	[%rd24+24], {%r1234, %r1227};
	st.local.v2.u8 	[%rd24+32], {%rs1884, %rs1883};
	st.local.u8 	[%rd24+34], %rs1882;
	st.local.u32 	[%rd24+36], %r4433;
	st.local.f64 	[%rd24+40], %fd108;
	st.local.v2.b32 	[%rd25], {%r1029, %r1034};
	st.local.v2.b32 	[%rd25+8], {%r1039, %r1044};
	st.local.v2.b32 	[%rd25+16], {%r1049, %r1054};
	st.local.v2.b32 	[%rd25+24], {%r1059, %r1064};
	st.local.v2.u8 	[%rd25+32], {%rs1588, %rs1587};
	st.local.u8 	[%rd25+34], %r1177;
	st.local.u32 	[%rd25+36], %r1074;
	st.local.v2.u32 	[%rd25+40], {%r1079, %r1084};
	mov.b32 	%r4507, 0;
$L__BB1_121:
	mov.u32 	%r4510, %r4507;
	cvt.u64.u32 	%rd80, %r4510;
	add.s64 	%rd81, %rd24, %rd80;
	ld.local.u8 	%rs1589, [%rd81];
	setp.ne.s16 	%p20, %rs1589, 0;
	add.s32 	%r4507, %r4510, 1;
	@%p20 bra 	$L__BB1_121;
	and.b16  	%rs1590, %rs2282, 255;
	setp.eq.s16 	%p21, %rs1590, 0;
	@%p21 bra 	$L__BB1_125;
	mov.b32 	%r4508, 0;
$L__BB1_124:
	cvt.u64.u32 	%rd82, %r4510;
	add.s64 	%rd83, %rd24, %rd82;
	st.local.u8 	[%rd83], %rs2282;
	add.s32 	%r4510, %r4510, 1;
	add.s32 	%r313, %r4508, 1;
	cvt.u64.u32 	%rd84, %r4508;
	add.s64 	%rd85, %rd25, %rd84;
	ld.local.u8 	%rs2282, [%rd85+1];
	setp.ne.s16 	%p22, %rs2282, 0;
	mov.u32 	%r4508, %r313;
	@%p22 bra 	$L__BB1_124;
$L__BB1_125:
	cvt.u64.u32 	%rd86, %r4510;
	add.s64 	%rd87, %rd24, %rd86;
	mov.b16 	%rs1591, 0;
	st.local.u8 	[%rd87], %rs1591;
	ld.local.u32 	%r1236, [%rd24+36];
	add.s32 	%r4433, %r1236, %r1074;
	ld.local.f64 	%fd73, [%rd24+40];
	add.f64 	%fd108, %fd73, %fd48;
	ld.local.v2.b32 	{%r1237, %r1238}, [%rd24];
	bfe.u32 	%r1239, %r1237, 0, 8;
	cvt.u16.u32 	%rs1916, %r1239;
	bfe.u32 	%r1240, %r1237, 8, 8;
	cvt.u16.u32 	%rs1915, %r1240;
	bfe.u32 	%r1241, %r1237, 16, 8;
	cvt.u16.u32 	%rs1914, %r1241;
	bfe.u32 	%r1242, %r1237, 24, 8;
	cvt.u16.u32 	%rs1913, %r1242;
	bfe.u32 	%r1243, %r1238, 0, 8;
	cvt.u16.u32 	%rs1912, %r1243;
	bfe.u32 	%r1244, %r1238, 8, 8;
	cvt.u16.u32 	%rs1911, %r1244;
	bfe.u32 	%r1245, %r1238, 16, 8;
	cvt.u16.u32 	%rs1910, %r1245;
	bfe.u32 	%r1246, %r1238, 24, 8;
	cvt.u16.u32 	%rs1909, %r1246;
	ld.local.v2.b32 	{%r1247, %r1248}, [%rd24+8];
	bfe.u32 	%r1249, %r1247, 0, 8;
	cvt.u16.u32 	%rs1908, %r1249;
	bfe.u32 	%r1250, %r1247, 8, 8;
	cvt.u16.u32 	%rs1907, %r1250;
	bfe.u32 	%r1251, %r1247, 16, 8;
	cvt.u16.u32 	%rs1906, %r1251;
	bfe.u32 	%r1252, %r1247, 24, 8;
	cvt.u16.u32 	%rs1905, %r1252;
	bfe.u32 	%r1253, %r1248, 0, 8;
	cvt.u16.u32 	%rs1904, %r1253;
	bfe.u32 	%r1254, %r1248, 8, 8;
	cvt.u16.u32 	%rs1903, %r1254;
	bfe.u32 	%r1255, %r1248, 16, 8;
	cvt.u16.u32 	%rs1902, %r1255;
	bfe.u32 	%r1256, %r1248, 24, 8;
	cvt.u16.u32 	%rs1901, %r1256;
	ld.local.v2.b32 	{%r1257, %r1258}, [%rd24+16];
	bfe.u32 	%r1259, %r1257, 0, 8;
	cvt.u16.u32 	%rs1900, %r1259;
	bfe.u32 	%r1260, %r1257, 8, 8;
	cvt.u16.u32 	%rs1899, %r1260;
	bfe.u32 	%r1261, %r1257, 16, 8;
	cvt.u16.u32 	%rs1898, %r1261;
	bfe.u32 	%r1262, %r1257, 24, 8;
	cvt.u16.u32 	%rs1897, %r1262;
	bfe.u32 	%r1263, %r1258, 0, 8;
	cvt.u16.u32 	%rs1896, %r1263;
	bfe.u32 	%r1264, %r1258, 8, 8;
	cvt.u16.u32 	%rs1895, %r1264;
	bfe.u32 	%r1265, %r1258, 16, 8;
	cvt.u16.u32 	%rs1894, %r1265;
	bfe.u32 	%r1266, %r1258, 24, 8;
	cvt.u16.u32 	%rs1893, %r1266;
	ld.local.v2.b32 	{%r1267, %r1268}, [%rd24+24];
	bfe.u32 	%r1269, %r1267, 0, 8;
	cvt.u16.u32 	%rs1892, %r1269;
	bfe.u32 	%r1270, %r1267, 8, 8;
	cvt.u16.u32 	%rs1891, %r1270;
	bfe.u32 	%r1271, %r1267, 16, 8;
	cvt.u16.u32 	%rs1890, %r1271;
	bfe.u32 	%r1272, %r1267, 24, 8;
	cvt.u16.u32 	%rs1889, %r1272;
	bfe.u32 	%r1273, %r1268, 0, 8;
	cvt.u16.u32 	%rs1888, %r1273;
	bfe.u32 	%r1274, %r1268, 8, 8;
	cvt.u16.u32 	%rs1887, %r1274;
	bfe.u32 	%r1275, %r1268, 16, 8;
	cvt.u16.u32 	%rs1886, %r1275;
	bfe.u32 	%r1276, %r1268, 24, 8;
	cvt.u16.u32 	%rs1885, %r1276;
	.pragma "used_bytes_mask 7";
	ld.local.u32 	%r1277, [%rd24+32];
	bfe.u32 	%r1278, %r1277, 0, 8;
	cvt.u16.u32 	%rs1884, %r1278;
	bfe.u32 	%r1279, %r1277, 8, 8;
	cvt.u16.u32 	%rs1883, %r1279;
	bfe.u32 	%r1280, %r1277, 16, 8;
	cvt.u16.u32 	%rs1882, %r1280;
$L__BB1_126:
	cvt.u32.u16 	%r1341, %rs1916;
	and.b32  	%r1342, %r1341, 255;
	and.b16  	%rs1592, %rs1915, 255;
	mul.wide.u16 	%r1343, %rs1592, 256;
	or.b32  	%r1344, %r1343, %r1342;
	cvt.u32.u16 	%r1345, %rs1914;
	shl.b32 	%r1346, %r1345, 16;
	and.b32  	%r1347, %r1346, 16711680;
	or.b32  	%r1348, %r1344, %r1347;
	cvt.u32.u16 	%r1349, %rs1913;
	shl.b32 	%r1350, %r1349, 24;
	or.b32  	%r1282, %r1348, %r1350;
	cvt.u32.u16 	%r1351, %rs1912;
	and.b32  	%r1352, %r1351, 255;
	and.b16  	%rs1593, %rs1911, 255;
	mul.wide.u16 	%r1353, %rs1593, 256;
	or.b32  	%r1354, %r1353, %r1352;
	cvt.u32.u16 	%r1355, %rs1910;
	shl.b32 	%r1356, %r1355, 16;
	and.b32  	%r1357, %r1356, 16711680;
	or.b32  	%r1358, %r1354, %r1357;
	cvt.u32.u16 	%r1359, %rs1909;
	shl.b32 	%r1360, %r1359, 24;
	or.b32  	%r1287, %r1358, %r1360;
	cvt.u32.u16 	%r1361, %rs1908;
	and.b32  	%r1362, %r1361, 255;
	and.b16  	%rs1594, %rs1907, 255;
	mul.wide.u16 	%r1363, %rs1594, 256;
	or.b32  	%r1364, %r1363, %r1362;
	cvt.u32.u16 	%r1365, %rs1906;
	shl.b32 	%r1366, %r1365, 16;
	and.b32  	%r1367, %r1366, 16711680;
	or.b32  	%r1368, %r1364, %r1367;
	cvt.u32.u16 	%r1369, %rs1905;
	shl.b32 	%r1370, %r1369, 24;
	or.b32  	%r1292, %r1368, %r1370;
	cvt.u32.u16 	%r1371, %rs1904;
	and.b32  	%r1372, %r1371, 255;
	and.b16  	%rs1595, %rs1903, 255;
	mul.wide.u16 	%r1373, %rs1595, 256;
	or.b32  	%r1374, %r1373, %r1372;
	cvt.u32.u16 	%r1375, %rs1902;
	shl.b32 	%r1376, %r1375, 16;
	and.b32  	%r1377, %r1376, 16711680;
	or.b32  	%r1378, %r1374, %r1377;
	cvt.u32.u16 	%r1379, %rs1901;
	shl.b32 	%r1380, %r1379, 24;
	or.b32  	%r1297, %r1378, %r1380;
	cvt.u32.u16 	%r1381, %rs1900;
	and.b32  	%r1382, %r1381, 255;
	and.b16  	%rs1596, %rs1899, 255;
	mul.wide.u16 	%r1383, %rs1596, 256;
	or.b32  	%r1384, %r1383, %r1382;
	cvt.u32.u16 	%r1385, %rs1898;
	shl.b32 	%r1386, %r1385, 16;
	and.b32  	%r1387, %r1386, 16711680;
	or.b32  	%r1388, %r1384, %r1387;
	cvt.u32.u16 	%r1389, %rs1897;
	shl.b32 	%r1390, %r1389, 24;
	or.b32  	%r1302, %r1388, %r1390;
	cvt.u32.u16 	%r1391, %rs1896;
	and.b32  	%r1392, %r1391, 255;
	and.b16  	%rs1597, %rs1895, 255;
	mul.wide.u16 	%r1393, %rs1597, 256;
	or.b32  	%r1394, %r1393, %r1392;
	cvt.u32.u16 	%r1395, %rs1894;
	shl.b32 	%r1396, %r1395, 16;
	and.b32  	%r1397, %r1396, 16711680;
	or.b32  	%r1398, %r1394, %r1397;
	cvt.u32.u16 	%r1399, %rs1893;
	shl.b32 	%r1400, %r1399, 24;
	or.b32  	%r1307, %r1398, %r1400;
	cvt.u32.u16 	%r1401, %rs1892;
	and.b32  	%r1402, %r1401, 255;
	and.b16  	%rs1598, %rs1891, 255;
	mul.wide.u16 	%r1403, %rs1598, 256;
	or.b32  	%r1404, %r1403, %r1402;
	cvt.u32.u16 	%r1405, %rs1890;
	shl.b32 	%r1406, %r1405, 16;
	and.b32  	%r1407, %r1406, 16711680;
	or.b32  	%r1408, %r1404, %r1407;
	cvt.u32.u16 	%r1409, %rs1889;
	shl.b32 	%r1410, %r1409, 24;
	or.b32  	%r1312, %r1408, %r1410;
	cvt.u32.u16 	%r1411, %rs1888;
	and.b32  	%r1412, %r1411, 255;
	and.b16  	%rs1599, %rs1887, 255;
	mul.wide.u16 	%r1413, %rs1599, 256;
	or.b32  	%r1414, %r1413, %r1412;
	cvt.u32.u16 	%r1415, %rs1886;
	shl.b32 	%r1416, %r1415, 16;
	and.b32  	%r1417, %r1416, 16711680;
	or.b32  	%r1418, %r1414, %r1417;
	cvt.u32.u16 	%r1419, %rs1885;
	shl.b32 	%r1420, %r1419, 24;
	or.b32  	%r1317, %r1418, %r1420;
	cvt.u32.u16 	%r1421, %rs1884;
	and.b32  	%r1422, %r1421, 255;
	and.b16  	%rs1600, %rs1883, 255;
	mul.wide.u16 	%r1423, %rs1600, 256;
	or.b32  	%r1424, %r1423, %r1422;
	cvt.u32.u16 	%r1425, %rs1882;
	shl.b32 	%r1426, %r1425, 16;
	and.b32  	%r1427, %r1426, 16711680;
	or.b32  	%r1322, %r1424, %r1427;
	mov.b32 	%r1338, 4;
	mov.b32 	%r1339, 31;
	mov.b32 	%r1340, -1;
	// begin inline asm
	shfl.sync.down.b32 %r1281, %r1282, %r1338, %r1339, %r1340;
	// end inline asm
	// begin inline asm
	shfl.sync.down.b32 %r1286, %r1287, %r1338, %r1339, %r1340;
	// end inline asm
	// begin inline asm
	shfl.sync.down.b32 %r1291, %r1292, %r1338, %r1339, %r1340;
	// end inline asm
	// begin inline asm
	shfl.sync.down.b32 %r1296, %r1297, %r1338, %r1339, %r1340;
	// end inline asm
	// begin inline asm
	shfl.sync.down.b32 %r1301, %r1302, %r1338, %r1339, %r1340;
	// end inline asm
	// begin inline asm
	shfl.sync.down.b32 %r1306, %r1307, %r1338, %r1339, %r1340;
	// end inline asm
	// begin inline asm
	shfl.sync.down.b32 %r1311, %r1312, %r1338, %r1339, %r1340;
	// end inline asm
	// begin inline asm
	shfl.sync.down.b32 %r1316, %r1317, %r1338, %r1339, %r1340;
	// end inline asm
	// begin inline asm
	shfl.sync.down.b32 %r1321, %r1322, %r1338, %r1339, %r1340;
	// end inline asm
	// begin inline asm
	shfl.sync.down.b32 %r1326, %r4433, %r1338, %r1339, %r1340;
	// end inline asm
	mov.b64 	%rd88, %fd108;
	mov.b64 	{%r1332, %r1337}, %rd88;
	// begin inline asm
	shfl.sync.down.b32 %r1331, %r1332, %r1338, %r1339, %r1340;
	// end inline asm
	// begin inline asm
	shfl.sync.down.b32 %r1336, %r1337, %r1338, %r1339, %r1340;
	// end inline asm
	setp.gt.s32 	%p23, %r776, 27;
	@%p23 bra 	$L__BB1_133;
	shr.u32 	%r1429, %r1321, 16;
	shr.u32 	%r1430, %r1321, 8;
	cvt.u16.u32 	%rs1601, %r1430;
	cvt.u16.u32 	%rs1602, %r1321;
	cvt.u16.u32 	%rs2318, %r1281;
	mov.b64 	%rd89, {%r1331, %r1336};
	mov.b64 	%fd51, %rd89;
	add.u64 	%rd26, %SPL, 0;
	add.u64 	%rd27, %SPL, 48;
	prmt.b32 	%r1433, %r1355, %r1359, 0x3340U;
	cvt.u32.u16 	%r1434, %rs1911;
	prmt.b32 	%r1436, %r1351, %r1434, 0x3340U;
	prmt.b32 	%r1437, %r1436, %r1433, 0x5410U;
	prmt.b32 	%r1440, %r1345, %r1349, 0x3340U;
	cvt.u32.u16 	%r1441, %rs1915;
	prmt.b32 	%r1443, %r1341, %r1441, 0x3340U;
	prmt.b32 	%r1444, %r1443, %r1440, 0x5410U;
	st.local.v2.b32 	[%rd26], {%r1444, %r1437};
	prmt.b32 	%r1447, %r1375, %r1379, 0x3340U;
	cvt.u32.u16 	%r1448, %rs1903;
	prmt.b32 	%r1450, %r1371, %r1448, 0x3340U;
	prmt.b32 	%r1451, %r1450, %r1447, 0x5410U;
	prmt.b32 	%r1454, %r1365, %r1369, 0x3340U;
	cvt.u32.u16 	%r1455, %rs1907;
	prmt.b32 	%r1457, %r1361, %r1455, 0x3340U;
	prmt.b32 	%r1458, %r1457, %r1454, 0x5410U;
	st.local.v2.b32 	[%rd26+8], {%r1458, %r1451};
	prmt.b32 	%r1461, %r1395, %r1399, 0x3340U;
	cvt.u32.u16 	%r1462, %rs1895;
	prmt.b32 	%r1464, %r1391, %r1462, 0x3340U;
	prmt.b32 	%r1465, %r1464, %r1461, 0x5410U;
	prmt.b32 	%r1468, %r1385, %r1389, 0x3340U;
	cvt.u32.u16 	%r1469, %rs1899;
	prmt.b32 	%r1471, %r1381, %r1469, 0x3340U;
	prmt.b32 	%r1472, %r1471, %r1468, 0x5410U;
	st.local.v2.b32 	[%rd26+16], {%r1472, %r1465};
	prmt.b32 	%r1475, %r1415, %r1419, 0x3340U;
	cvt.u32.u16 	%r1476, %rs1887;
	prmt.b32 	%r1478, %r1411, %r1476, 0x3340U;
	prmt.b32 	%r1479, %r1478, %r1475, 0x5410U;
	prmt.b32 	%r1482, %r1405, %r1409, 0x3340U;
	cvt.u32.u16 	%r1483, %rs1891;
	prmt.b32 	%r1485, %r1401, %r1483, 0x3340U;
	prmt.b32 	%r1486, %r1485, %r1482, 0x5410U;
	st.local.v2.b32 	[%rd26+24], {%r1486, %r1479};
	st.local.v2.u8 	[%rd26+32], {%rs1884, %rs1883};
	st.local.u8 	[%rd26+34], %rs1882;
	st.local.u32 	[%rd26+36], %r4433;
	st.local.f64 	[%rd26+40], %fd108;
	st.local.v2.b32 	[%rd27], {%r1281, %r1286};
	st.local.v2.b32 	[%rd27+8], {%r1291, %r1296};
	st.local.v2.b32 	[%rd27+16], {%r1301, %r1306};
	st.local.v2.b32 	[%rd27+24], {%r1311, %r1316};
	st.local.v2.u8 	[%rd27+32], {%rs1602, %rs1601};
	st.local.u8 	[%rd27+34], %r1429;
	st.local.u32 	[%rd27+36], %r1326;
	st.local.v2.u32 	[%rd27+40], {%r1331, %r1336};
	mov.b32 	%r4512, 0;
$L__BB1_128:
	mov.u32 	%r4515, %r4512;
	cvt.u64.u32 	%rd92, %r4515;
	add.s64 	%rd93, %rd26, %rd92;
	ld.local.u8 	%rs1603, [%rd93];
	setp.ne.s16 	%p24, %rs1603, 0;
	add.s32 	%r4512, %r4515, 1;
	@%p24 bra 	$L__BB1_128;
	and.b16  	%rs1604, %rs2318, 255;
	setp.eq.s16 	%p25, %rs1604, 0;
	@%p25 bra 	$L__BB1_132;
	mov.b32 	%r4513, 0;
$L__BB1_131:
	cvt.u64.u32 	%rd94, %r4515;
	add.s64 	%rd95, %rd26, %rd94;
	st.local.u8 	[%rd95], %rs2318;
	add.s32 	%r4515, %r4515, 1;
	add.s32 	%r334, %r4513, 1;
	cvt.u64.u32 	%rd96, %r4513;
	add.s64 	%rd97, %rd27, %rd96;
	ld.local.u8 	%rs2318, [%rd97+1];
	setp.ne.s16 	%p26, %rs2318, 0;
	mov.u32 	%r4513, %r334;
	@%p26 bra 	$L__BB1_131;
$L__BB1_132:
	cvt.u64.u32 	%rd98, %r4515;
	add.s64 	%rd99, %rd26, %rd98;
	mov.b16 	%rs1605, 0;
	st.local.u8 	[%rd99], %rs1605;
	ld.local.u32 	%r1488, [%rd26+36];
	add.s32 	%r4433, %r1488, %r1326;
	ld.local.f64 	%fd74, [%rd26+40];
	add.f64 	%fd108, %fd74, %fd51;
	ld.local.v2.b32 	{%r1489, %r1490}, [%rd26];
	bfe.u32 	%r1491, %r1489, 0, 8;
	cvt.u16.u32 	%rs1916, %r1491;
	bfe.u32 	%r1492, %r1489, 8, 8;
	cvt.u16.u32 	%rs1915, %r1492;
	bfe.u32 	%r1493, %r1489, 16, 8;
	cvt.u16.u32 	%rs1914, %r1493;
	bfe.u32 	%r1494, %r1489, 24, 8;
	cvt.u16.u32 	%rs1913, %r1494;
	bfe.u32 	%r1495, %r1490, 0, 8;
	cvt.u16.u32 	%rs1912, %r1495;
	bfe.u32 	%r1496, %r1490, 8, 8;
	cvt.u16.u32 	%rs1911, %r1496;
	bfe.u32 	%r1497, %r1490, 16, 8;
	cvt.u16.u32 	%rs1910, %r1497;
	bfe.u32 	%r1498, %r1490, 24, 8;
	cvt.u16.u32 	%rs1909, %r1498;
	ld.local.v2.b32 	{%r1499, %r1500}, [%rd26+8];
	bfe.u32 	%r1501, %r1499, 0, 8;
	cvt.u16.u32 	%rs1908, %r1501;
	bfe.u32 	%r1502, %r1499, 8, 8;
	cvt.u16.u32 	%rs1907, %r1502;
	bfe.u32 	%r1503, %r1499, 16, 8;
	cvt.u16.u32 	%rs1906, %r1503;
	bfe.u32 	%r1504, %r1499, 24, 8;
	cvt.u16.u32 	%rs1905, %r1504;
	bfe.u32 	%r1505, %r1500, 0, 8;
	cvt.u16.u32 	%rs1904, %r1505;
	bfe.u32 	%r1506, %r1500, 8, 8;
	cvt.u16.u32 	%rs1903, %r1506;
	bfe.u32 	%r1507, %r1500, 16, 8;
	cvt.u16.u32 	%rs1902, %r1507;
	bfe.u32 	%r1508, %r1500, 24, 8;
	cvt.u16.u32 	%rs1901, %r1508;
	ld.local.v2.b32 	{%r1509, %r1510}, [%rd26+16];
	bfe.u32 	%r1511, %r1509, 0, 8;
	cvt.u16.u32 	%rs1900, %r1511;
	bfe.u32 	%r1512, %r1509, 8, 8;
	cvt.u16.u32 	%rs1899, %r1512;
	bfe.u32 	%r1513, %r1509, 16, 8;
	cvt.u16.u32 	%rs1898, %r1513;
	bfe.u32 	%r1514, %r1509, 24, 8;
	cvt.u16.u32 	%rs1897, %r1514;
	bfe.u32 	%r1515, %r1510, 0, 8;
	cvt.u16.u32 	%rs1896, %r1515;
	bfe.u32 	%r1516, %r1510, 8, 8;
	cvt.u16.u32 	%rs1895, %r1516;
	bfe.u32 	%r1517, %r1510, 16, 8;
	cvt.u16.u32 	%rs1894, %r1517;
	bfe.u32 	%r1518, %r1510, 24, 8;
	cvt.u16.u32 	%rs1893, %r1518;
	ld.local.v2.b32 	{%r1519, %r1520}, [%rd26+24];
	bfe.u32 	%r1521, %r1519, 0, 8;
	cvt.u16.u32 	%rs1892, %r1521;
	bfe.u32 	%r1522, %r1519, 8, 8;
	cvt.u16.u32 	%rs1891, %r1522;
	bfe.u32 	%r1523, %r1519, 16, 8;
	cvt.u16.u32 	%rs1890, %r1523;
	bfe.u32 	%r1524, %r1519, 24, 8;
	cvt.u16.u32 	%rs1889, %r1524;
	bfe.u32 	%r1525, %r1520, 0, 8;
	cvt.u16.u32 	%rs1888, %r1525;
	bfe.u32 	%r1526, %r1520, 8, 8;
	cvt.u16.u32 	%rs1887, %r1526;
	bfe.u32 	%r1527, %r1520, 16, 8;
	cvt.u16.u32 	%rs1886, %r1527;
	bfe.u32 	%r1528, %r1520, 24, 8;
	cvt.u16.u32 	%rs1885, %r1528;
	.pragma "used_bytes_mask 7";
	ld.local.u32 	%r1529, [%rd26+32];
	bfe.u32 	%r1530, %r1529, 0, 8;
	cvt.u16.u32 	%rs1884, %r1530;
	bfe.u32 	%r1531, %r1529, 8, 8;
	cvt.u16.u32 	%rs1883, %r1531;
	bfe.u32 	%r1532, %r1529, 16, 8;
	cvt.u16.u32 	%rs1882, %r1532;
$L__BB1_133:
	cvt.u32.u16 	%r1593, %rs1916;
	and.b32  	%r1594, %r1593, 255;
	and.b16  	%rs1606, %rs1915, 255;
	mul.wide.u16 	%r1595, %rs1606, 256;
	or.b32  	%r1596, %r1595, %r1594;
	cvt.u32.u16 	%r1597, %rs1914;
	shl.b32 	%r1598, %r1597, 16;
	and.b32  	%r1599, %r1598, 16711680;
	or.b32  	%r1600, %r1596, %r1599;
	cvt.u32.u16 	%r1601, %rs1913;
	shl.b32 	%r1602, %r1601, 24;
	or.b32  	%r1534, %r1600, %r1602;
	cvt.u32.u16 	%r1603, %rs1912;
	and.b32  	%r1604, %r1603, 255;
	and.b16  	%rs1607, %rs1911, 255;
	mul.wide.u16 	%r1605, %rs1607, 256;
	or.b32  	%r1606, %r1605, %r1604;
	cvt.u32.u16 	%r1607, %rs1910;
	shl.b32 	%r1608, %r1607, 16;
	and.b32  	%r1609, %r1608, 16711680;
	or.b32  	%r1610, %r1606, %r1609;
	cvt.u32.u16 	%r1611, %rs1909;
	shl.b32 	%r1612, %r1611, 24;
	or.b32  	%r1539, %r1610, %r1612;
	cvt.u32.u16 	%r1613, %rs1908;
	and.b32  	%r1614, %r1613, 255;
	and.b16  	%rs1608, %rs1907, 255;
	mul.wide.u16 	%r1615, %rs1608, 256;
	or.b32  	%r1616, %r1615, %r1614;
	cvt.u32.u16 	%r1617, %rs1906;
	shl.b32 	%r1618, %r1617, 16;
	and.b32  	%r1619, %r1618, 16711680;
	or.b32  	%r1620, %r1616, %r1619;
	cvt.u32.u16 	%r1621, %rs1905;
	shl.b32 	%r1622, %r1621, 24;
	or.b32  	%r1544, %r1620, %r1622;
	cvt.u32.u16 	%r1623, %rs1904;
	and.b32  	%r1624, %r1623, 255;
	and.b16  	%rs1609, %rs1903, 255;
	mul.wide.u16 	%r1625, %rs1609, 256;
	or.b32  	%r1626, %r1625, %r1624;
	cvt.u32.u16 	%r1627, %rs1902;
	shl.b32 	%r1628, %r1627, 16;
	and.b32  	%r1629, %r1628, 16711680;
	or.b32  	%r1630, %r1626, %r1629;
	cvt.u32.u16 	%r1631, %rs1901;
	shl.b32 	%r1632, %r1631, 24;
	or.b32  	%r1549, %r1630, %r1632;
	cvt.u32.u16 	%r1633, %rs1900;
	and.b32  	%r1634, %r1633, 255;
	and.b16  	%rs1610, %rs1899, 255;
	mul.wide.u16 	%r1635, %rs1610, 256;
	or.b32  	%r1636, %r1635, %r1634;
	cvt.u32.u16 	%r1637, %rs1898;
	shl.b32 	%r1638, %r1637, 16;
	and.b32  	%r1639, %r1638, 16711680;
	or.b32  	%r1640, %r1636, %r1639;
	cvt.u32.u16 	%r1641, %rs1897;
	shl.b32 	%r1642, %r1641, 24;
	or.b32  	%r1554, %r1640, %r1642;
	cvt.u32.u16 	%r1643, %rs1896;
	and.b32  	%r1644, %r1643, 255;
	and.b16  	%rs1611, %rs1895, 255;
	mul.wide.u16 	%r1645, %rs1611, 256;
	or.b32  	%r1646, %r1645, %r1644;
	cvt.u32.u16 	%r1647, %rs1894;
	shl.b32 	%r1648, %r1647, 16;
	and.b32  	%r1649, %r1648, 16711680;
	or.b32  	%r1650, %r1646, %r1649;
	cvt.u32.u16 	%r1651, %rs1893;
	shl.b32 	%r1652, %r1651, 24;
	or.b32  	%r1559, %r1650, %r1652;
	cvt.u32.u16 	%r1653, %rs1892;
	and.b32  	%r1654, %r1653, 255;
	and.b16  	%rs1612, %rs1891, 255;
	mul.wide.u16 	%r1655, %rs1612, 256;
	or.b32  	%r1656, %r1655, %r1654;
	cvt.u32.u16 	%r1657, %rs1890;
	shl.b32 	%r1658, %r1657, 16;
	and.b32  	%r1659, %r1658, 16711680;
	or.b32  	%r1660, %r1656, %r1659;
	cvt.u32.u16 	%r1661, %rs1889;
	shl.b32 	%r1662, %r1661, 24;
	or.b32  	%r1564, %r1660, %r1662;
	cvt.u32.u16 	%r1663, %rs1888;
	and.b32  	%r1664, %r1663, 255;
	and.b16  	%rs1613, %rs1887, 255;
	mul.wide.u16 	%r1665, %rs1613, 256;
	or.b32  	%r1666, %r1665, %r1664;
	cvt.u32.u16 	%r1667, %rs1886;
	shl.b32 	%r1668, %r1667, 16;
	and.b32  	%r1669, %r1668, 16711680;
	or.b32  	%r1670, %r1666, %r1669;
	cvt.u32.u16 	%r1671, %rs1885;
	shl.b32 	%r1672, %r1671, 24;
	or.b32  	%r1569, %r1670, %r1672;
	cvt.u32.u16 	%r1673, %rs1884;
	and.b32  	%r1674, %r1673, 255;
	and.b16  	%rs1614, %rs1883, 255;
	mul.wide.u16 	%r1675, %rs1614, 256;
	or.b32  	%r1676, %r1675, %r1674;
	cvt.u32.u16 	%r1677, %rs1882;
	shl.b32 	%r1678, %r1677, 16;
	and.b32  	%r1679, %r1678, 16711680;
	or.b32  	%r1574, %r1676, %r1679;
	mov.b32 	%r1590, 8;
	mov.b32 	%r1591, 31;
	mov.b32 	%r1592, -1;
	// begin inline asm
	shfl.sync.down.b32 %r1533, %r1534, %r1590, %r1591, %r1592;
	// end inline asm
	// begin inline asm
	shfl.sync.down.b32 %r1538, %r1539, %r1590, %r1591, %r1592;
	// end inline asm
	// begin inline asm
	shfl.sync.down.b32 %r1543, %r1544, %r1590, %r1591, %r1592;
	// end inline asm
	// begin inline asm
	shfl.sync.down.b32 %r1548, %r1549, %r1590, %r1591, %r1592;
	// end inline asm
	// begin inline asm
	shfl.sync.down.b32 %r1553, %r1554, %r1590, %r1591, %r1592;
	// end inline asm
	// begin inline asm
	shfl.sync.down.b32 %r1558, %r1559, %r1590, %r1591, %r1592;
	// end inline asm
	// begin inline asm
	shfl.sync.down.b32 %r1563, %r1564, %r1590, %r1591, %r1592;
	// end inline asm
	// begin inline asm
	shfl.sync.down.b32 %r1568, %r1569, %r1590, %r1591, %r1592;
	// end inline asm
	// begin inline asm
	shfl.sync.down.b32 %r1573, %r1574, %r1590, %r1591, %r1592;
	// end inline asm
	// begin inline asm
	shfl.sync.down.b32 %r1578, %r4433, %r1590, %r1591, %r1592;
	// end inline asm
	mov.b64 	%rd100, %fd108;
	mov.b64 	{%r1584, %r1589}, %rd100;
	// begin inline asm
	shfl.sync.down.b32 %r1583, %r1584, %r1590, %r1591, %r1592;
	// end inline asm
	// begin inline asm
	shfl.sync.down.b32 %r1588, %r1589, %r1590, %r1591, %r1592;
	// end inline asm
	setp.gt.s32 	%p27, %r776, 23;
	@%p27 bra 	$L__BB1_140;
	shr.u32 	%r1681, %r1573, 16;
	shr.u32 	%r1682, %r1573, 8;
	cvt.u16.u32 	%rs1615, %r1682;
	cvt.u16.u32 	%rs1616, %r1573;
	cvt.u16.u32 	%rs2354, %r1533;
	mov.b64 	%rd101, {%r1583, %r1588};
	mov.b64 	%fd54, %rd101;
	add.u64 	%rd28, %SPL, 0;
	add.u64 	%rd29, %SPL, 48;
	prmt.b32 	%r1685, %r1607, %r1611, 0x3340U;
	cvt.u32.u16 	%r1686, %rs1911;
	prmt.b32 	%r1688, %r1603, %r1686, 0x3340U;
	prmt.b32 	%r1689, %r1688, %r1685, 0x5410U;
	prmt.b32 	%r1692, %r1597, %r1601, 0x3340U;
	cvt.u32.u16 	%r1693, %rs1915;
	prmt.b32 	%r1695, %r1593, %r1693, 0x3340U;
	prmt.b32 	%r1696, %r1695, %r1692, 0x5410U;
	st.local.v2.b32 	[%rd28], {%r1696, %r1689};
	prmt.b32 	%r1699, %r1627, %r1631, 0x3340U;
	cvt.u32.u16 	%r1700, %rs1903;
	prmt.b32 	%r1702, %r1623, %r1700, 0x3340U;
	prmt.b32 	%r1703, %r1702, %r1699, 0x5410U;
	prmt.b32 	%r1706, %r1617, %r1621, 0x3340U;
	cvt.u32.u16 	%r1707, %rs1907;
	prmt.b32 	%r1709, %r1613, %r1707, 0x3340U;
	prmt.b32 	%r1710, %r1709, %r1706, 0x5410U;
	st.local.v2.b32 	[%rd28+8], {%r1710, %r1703};
	prmt.b32 	%r1713, %r1647, %r1651, 0x3340U;
	cvt.u32.u16 	%r1714, %rs1895;
	prmt.b32 	%r1716, %r1643, %r1714, 0x3340U;
	prmt.b32 	%r1717, %r1716, %r1713, 0x5410U;
	prmt.b32 	%r1720, %r1637, %r1641, 0x3340U;
	cvt.u32.u16 	%r1721, %rs1899;
	prmt.b32 	%r1723, %r1633, %r1721, 0x3340U;
	prmt.b32 	%r1724, %r1723, %r1720, 0x5410U;
	st.local.v2.b32 	[%rd28+16], {%r1724, %r1717};
	prmt.b32 	%r1727, %r1667, %r1671, 0x3340U;
	cvt.u32.u16 	%r1728, %rs1887;
	prmt.b32 	%r1730, %r1663, %r1728, 0x3340U;
	prmt.b32 	%r1731, %r1730, %r1727, 0x5410U;
	prmt.b32 	%r1734, %r1657, %r1661, 0x3340U;
	cvt.u32.u16 	%r1735, %rs1891;
	prmt.b32 	%r1737, %r1653, %r1735, 0x3340U;
	prmt.b32 	%r1738, %r1737, %r1734, 0x5410U;
	st.local.v2.b32 	[%rd28+24], {%r1738, %r1731};
	st.local.v2.u8 	[%rd28+32], {%rs1884, %rs1883};
	st.local.u8 	[%rd28+34], %rs1882;
	st.local.u32 	[%rd28+36], %r4433;
	st.local.f64 	[%rd28+40], %fd108;
	st.local.v2.b32 	[%rd29], {%r1533, %r1538};
	st.local.v2.b32 	[%rd29+8], {%r1543, %r1548};
	st.local.v2.b32 	[%rd29+16], {%r1553, %r1558};
	st.local.v2.b32 	[%rd29+24], {%r1563, %r1568};
	st.local.v2.u8 	[%rd29+32], {%rs1616, %rs1615};
	st.local.u8 	[%rd29+34], %r1681;
	st.local.u32 	[%rd29+36], %r1578;
	st.local.v2.u32 	[%rd29+40], {%r1583, %r1588};
	mov.b32 	%r4517, 0;
$L__BB1_135:
	mov.u32 	%r4520, %r4517;
	cvt.u64.u32 	%rd104, %r4520;
	add.s64 	%rd105, %rd28, %rd104;
	ld.local.u8 	%rs1617, [%rd105];
	setp.ne.s16 	%p28, %rs1617, 0;
	add.s32 	%r4517, %r4520, 1;
	@%p28 bra 	$L__BB1_135;
	and.b16  	%rs1618, %rs2354, 255;
	setp.eq.s16 	%p29, %rs1618, 0;
	@%p29 bra 	$L__BB1_139;
	mov.b32 	%r4518, 0;
$L__BB1_138:
	cvt.u64.u32 	%rd106, %r4520;
	add.s64 	%rd107, %rd28, %rd106;
	st.local.u8 	[%rd107], %rs2354;
	add.s32 	%r4520, %r4520, 1;
	add.s32 	%r355, %r4518, 1;
	cvt.u64.u32 	%rd108, %r4518;
	add.s64 	%rd109, %rd29, %rd108;
	ld.local.u8 	%rs2354, [%rd109+1];
	setp.ne.s16 	%p30, %rs2354, 0;
	mov.u32 	%r4518, %r355;
	@%p30 bra 	$L__BB1_138;
$L__BB1_139:
	cvt.u64.u32 	%rd110, %r4520;
	add.s64 	%rd111, %rd28, %rd110;
	mov.b16 	%rs1619, 0;
	st.local.u8 	[%rd111], %rs1619;
	ld.local.u32 	%r1740, [%rd28+36];
	add.s32 	%r4433, %r1740, %r1578;
	ld.local.f64 	%fd75, [%rd28+40];
	add.f64 	%fd108, %fd75, %fd54;
	ld.local.v2.b32 	{%r1741, %r1742}, [%rd28];
	bfe.u32 	%r1743, %r1741, 0, 8;
	cvt.u16.u32 	%rs1916, %r1743;
	bfe.u32 	%r1744, %r1741, 8, 8;
	cvt.u16.u32 	%rs1915, %r1744;
	bfe.u32 	%r1745, %r1741, 16, 8;
	cvt.u16.u32 	%rs1914, %r1745;
	bfe.u32 	%r1746, %r1741, 24, 8;
	cvt.u16.u32 	%rs1913, %r1746;
	bfe.u32 	%r1747, %r1742, 0, 8;
	cvt.u16.u32 	%rs1912, %r1747;
	bfe.u32 	%r1748, %r1742, 8, 8;
	cvt.u16.u32 	%rs1911, %r1748;
	bfe.u32 	%r1749, %r1742, 16, 8;
	cvt.u16.u32 	%rs1910, %r1749;
	bfe.u32 	%r1750, %r1742, 24, 8;
	cvt.u16.u32 	%rs1909, %r1750;
	ld.local.v2.b32 	{%r1751, %r1752}, [%rd28+8];
	bfe.u32 	%r1753, %r1751, 0, 8;
	cvt.u16.u32 	%rs1908, %r1753;
	bfe.u32 	%r1754, %r1751, 8, 8;
	cvt.u16.u32 	%rs1907, %r1754;
	bfe.u32 	%r1755, %r1751, 16, 8;
	cvt.u16.u32 	%rs1906, %r1755;
	bfe.u32 	%r1756, %r1751, 24, 8;
	cvt.u16.u32 	%rs1905, %r1756;
	bfe.u32 	%r1757, %r1752, 0, 8;
	cvt.u16.u32 	%rs1904, %r1757;
	bfe.u32 	%r1758, %r1752, 8, 8;
	cvt.u16.u32 	%rs1903, %r1758;
	bfe.u32 	%r1759, %r1752, 16, 8;
	cvt.u16.u32 	%rs1902, %r1759;
	bfe.u32 	%r1760, %r1752, 24, 8;
	cvt.u16.u32 	%rs1901, %r1760;
	ld.local.v2.b32 	{%r1761, %r1762}, [%rd28+16];
	bfe.u32 	%r1763, %r1761, 0, 8;
	cvt.u16.u32 	%rs1900, %r1763;
	bfe.u32 	%r1764, %r1761, 8, 8;
	cvt.u16.u32 	%rs1899, %r1764;
	bfe.u32 	%r1765, %r1761, 16, 8;
	cvt.u16.u32 	%rs1898, %r1765;
	bfe.u32 	%r1766, %r1761, 24, 8;
	cvt.u16.u32 	%rs1897, %r1766;
	bfe.u32 	%r1767, %r1762, 0, 8;
	cvt.u16.u32 	%rs1896, %r1767;
	bfe.u32 	%r1768, %r1762, 8, 8;
	cvt.u16.u32 	%rs1895, %r1768;
	bfe.u32 	%r1769, %r1762, 16, 8;
	cvt.u16.u32 	%rs1894, %r1769;
	bfe.u32 	%r1770, %r1762, 24, 8;
	cvt.u16.u32 	%rs1893, %r1770;
	ld.local.v2.b32 	{%r1771, %r1772}, [%rd28+24];
	bfe.u32 	%r1773, %r1771, 0, 8;
	cvt.u16.u32 	%rs1892, %r1773;
	bfe.u32 	%r1774, %r1771, 8, 8;
	cvt.u16.u32 	%rs1891, %r1774;
	bfe.u32 	%r1775, %r1771, 16, 8;
	cvt.u16.u32 	%rs1890, %r1775;
	bfe.u32 	%r1776, %r1771, 24, 8;
	cvt.u16.u32 	%rs1889, %r1776;
	bfe.u32 	%r1777, %r1772, 0, 8;
	cvt.u16.u32 	%rs1888, %r1777;
	bfe.u32 	%r1778, %r1772, 8, 8;
	cvt.u16.u32 	%rs1887, %r1778;
	bfe.u32 	%r1779, %r1772, 16, 8;
	cvt.u16.u32 	%rs1886, %r1779;
	bfe.u32 	%r1780, %r1772, 24, 8;
	cvt.u16.u32 	%rs1885, %r1780;
	.pragma "used_bytes_mask 7";
	ld.local.u32 	%r1781, [%rd28+32];
	bfe.u32 	%r1782, %r1781, 0, 8;
	cvt.u16.u32 	%rs1884, %r1782;
	bfe.u32 	%r1783, %r1781, 8, 8;
	cvt.u16.u32 	%rs1883, %r1783;
	bfe.u32 	%r1784, %r1781, 16, 8;
	cvt.u16.u32 	%rs1882, %r1784;
$L__BB1_140:
	cvt.u32.u16 	%r1845, %rs1916;
	and.b32  	%r1846, %r1845, 255;
	and.b16  	%rs1620, %rs1915, 255;
	mul.wide.u16 	%r1847, %rs1620, 256;
	or.b32  	%r1848, %r1847, %r1846;
	cvt.u32.u16 	%r1849, %rs1914;
	shl.b32 	%r1850, %r1849, 16;
	and.b32  	%r1851, %r1850, 16711680;
	or.b32  	%r1852, %r1848, %r1851;
	cvt.u32.u16 	%r1853, %rs1913;
	shl.b32 	%r1854, %r1853, 24;
	or.b32  	%r1786, %r1852, %r1854;
	cvt.u32.u16 	%r1855, %rs1912;
	and.b32  	%r1856, %r1855, 255;
	and.b16  	%rs1621, %rs1911, 255;
	mul.wide.u16 	%r1857, %rs1621, 256;
	or.b32  	%r1858, %r1857, %r1856;
	cvt.u32.u16 	%r1859, %rs1910;
	shl.b32 	%r1860, %r1859, 16;
	and.b32  	%r1861, %r1860, 16711680;
	or.b32  	%r1862, %r1858, %r1861;
	cvt.u32.u16 	%r1863, %rs1909;
	shl.b32 	%r1864, %r1863, 24;
	or.b32  	%r1791, %r1862, %r1864;
	cvt.u32.u16 	%r1865, %rs1908;
	and.b32  	%r1866, %r1865, 255;
	and.b16  	%rs1622, %rs1907, 255;
	mul.wide.u16 	%r1867, %rs1622, 256;
	or.b32  	%r1868, %r1867, %r1866;
	cvt.u32.u16 	%r1869, %rs1906;
	shl.b32 	%r1870, %r1869, 16;
	and.b32  	%r1871, %r1870, 16711680;
	or.b32  	%r1872, %r1868, %r1871;
	cvt.u32.u16 	%r1873, %rs1905;
	shl.b32 	%r1874, %r1873, 24;
	or.b32  	%r1796, %r1872, %r1874;
	cvt.u32.u16 	%r1875, %rs1904;
	and.b32  	%r1876, %r1875, 255;
	and.b16  	%rs1623, %rs1903, 255;
	mul.wide.u16 	%r1877, %rs1623, 256;
	or.b32  	%r1878, %r1877, %r1876;
	cvt.u32.u16 	%r1879, %rs1902;
	shl.b32 	%r1880, %r1879, 16;
	and.b32  	%r1881, %r1880, 16711680;
	or.b32  	%r1882, %r1878, %r1881;
	cvt.u32.u16 	%r1883, %rs1901;
	shl.b32 	%r1884, %r1883, 24;
	or.b32  	%r1801, %r1882, %r1884;
	cvt.u32.u16 	%r1885, %rs1900;
	and.b32  	%r1886, %r1885, 255;
	and.b16  	%rs1624, %rs1899, 255;
	mul.wide.u16 	%r1887, %rs1624, 256;
	or.b32  	%r1888, %r1887, %r1886;
	cvt.u32.u16 	%r1889, %rs1898;
	shl.b32 	%r1890, %r1889, 16;
	and.b32  	%r1891, %r1890, 16711680;
	or.b32  	%r1892, %r1888, %r1891;
	cvt.u32.u16 	%r1893, %rs1897;
	shl.b32 	%r1894, %r1893, 24;
	or.b32  	%r1806, %r1892, %r1894;
	cvt.u32.u16 	%r1895, %rs1896;
	and.b32  	%r1896, %r1895, 255;
	and.b16  	%rs1625, %rs1895, 255;
	mul.wide.u16 	%r1897, %rs1625, 256;
	or.b32  	%r1898, %r1897, %r1896;
	cvt.u32.u16 	%r1899, %rs1894;
	shl.b32 	%r1900, %r1899, 16;
	and.b32  	%r1901, %r1900, 16711680;
	or.b32  	%r1902, %r1898, %r1901;
	cvt.u32.u16 	%r1903, %rs1893;
	shl.b32 	%r1904, %r1903, 24;
	or.b32  	%r1811, %r1902, %r1904;
	cvt.u32.u16 	%r1905, %rs1892;
	and.b32  	%r1906, %r1905, 255;
	and.b16  	%rs1626, %rs1891, 255;
	mul.wide.u16 	%r1907, %rs1626, 256;
	or.b32  	%r1908, %r1907, %r1906;
	cvt.u32.u16 	%r1909, %rs1890;
	shl.b32 	%r1910, %r1909, 16;
	and.b32  	%r1911, %r1910, 16711680;
	or.b32  	%r1912, %r1908, %r1911;
	cvt.u32.u16 	%r1913, %rs1889;
	shl.b32 	%r1914, %r1913, 24;
	or.b32  	%r1816, %r1912, %r1914;
	cvt.u32.u16 	%r1915, %rs1888;
	and.b32  	%r1916, %r1915, 255;
	and.b16  	%rs1627, %rs1887, 255;
	mul.wide.u16 	%r1917, %rs1627, 256;
	or.b32  	%r1918, %r1917, %r1916;
	cvt.u32.u16 	%r1919, %rs1886;
	shl.b32 	%r1920, %r1919, 16;
	and.b32  	%r1921, %r1920, 16711680;
	or.b32  	%r1922, %r1918, %r1921;
	cvt.u32.u16 	%r1923, %rs1885;
	shl.b32 	%r1924, %r1923, 24;
	or.b32  	%r1821, %r1922, %r1924;
	cvt.u32.u16 	%r1925, %rs1884;
	and.b32  	%r1926, %r1925, 255;
	and.b16  	%rs1628, %rs1883, 255;
	mul.wide.u16 	%r1927, %rs1628, 256;
	or.b32  	%r1928, %r1927, %r1926;
	cvt.u32.u16 	%r1929, %rs1882;
	shl.b32 	%r1930, %r1929, 16;
	and.b32  	%r1931, %r1930, 16711680;
	or.b32  	%r1826, %r1928, %r1931;
	mov.b32 	%r1842, 16;
	mov.b32 	%r1843, 31;
	mov.b32 	%r1844, -1;
	// begin inline asm
	shfl.sync.down.b32 %r1785, %r1786, %r1842, %r1843, %r1844;
	// end inline asm
	// begin inline asm
	shfl.sync.down.b32 %r1790, %r1791, %r1842, %r1843, %r1844;
	// end inline asm
	// begin inline asm
	shfl.sync.down.b32 %r1795, %r1796, %r1842, %r1843, %r1844;
	// end inline asm
	// begin inline asm
	shfl.sync.down.b32 %r1800, %r1801, %r1842, %r1843, %r1844;
	// end inline asm
	// begin inline asm
	shfl.sync.down.b32 %r1805, %r1806, %r1842, %r1843, %r1844;
	// end inline asm
	// begin inline asm
	shfl.sync.down.b32 %r1810, %r1811, %r1842, %r1843, %r1844;
	// end inline asm
	// begin inline asm
	shfl.sync.down.b32 %r1815, %r1816, %r1842, %r1843, %r1844;
	// end inline asm
	// begin inline asm
	shfl.sync.down.b32 %r1820, %r1821, %r1842, %r1843, %r1844;
	// end inline asm
	// begin inline asm
	shfl.sync.down.b32 %r1825, %r1826, %r1842, %r1843, %r1844;
	// end inline asm
	// begin inline asm
	shfl.sync.down.b32 %r1830, %r4433, %r1842, %r1843, %r1844;
	// end inline asm
	mov.b64 	%rd112, %fd108;
	mov.b64 	{%r1836, %r1841}, %rd112;
	// begin inline asm
	shfl.sync.down.b32 %r1835, %r1836, %r1842, %r1843, %r1844;
	// end inline asm
	// begin inline asm
	shfl.sync.down.b32 %r1840, %r1841, %r1842, %r1843, %r1844;
	// end inline asm
	setp.gt.s32 	%p31, %r776, 15;
	@%p31 bra 	$L__BB1_148;
	shr.u32 	%r1933, %r1825, 16;
	shr.u32 	%r1934, %r1825, 8;
	cvt.u16.u32 	%rs1629, %r1934;
	cvt.u16.u32 	%rs1630, %r1825;
	cvt.u16.u32 	%rs2390, %r1785;
	mov.b64 	%rd113, {%r1835, %r1840};
	mov.b64 	%fd57, %rd113;
	add.u64 	%rd30, %SPL, 0;
	add.u64 	%rd31, %SPL, 48;
	prmt.b32 	%r1937, %r1859, %r1863, 0x3340U;
	cvt.u32.u16 	%r1938, %rs1911;
	prmt.b32 	%r1940, %r1855, %r1938, 0x3340U;
	prmt.b32 	%r1941, %r1940, %r1937, 0x5410U;
	prmt.b32 	%r1944, %r1849, %r1853, 0x3340U;
	cvt.u32.u16 	%r1945, %rs1915;
	prmt.b32 	%r1947, %r1845, %r1945, 0x3340U;
	prmt.b32 	%r1948, %r1947, %r1944, 0x5410U;
	st.local.v2.b32 	[%rd30], {%r1948, %r1941};
	prmt.b32 	%r1951, %r1879, %r1883, 0x3340U;
	cvt.u32.u16 	%r1952, %rs1903;
	prmt.b32 	%r1954, %r1875, %r1952, 0x3340U;
	prmt.b32 	%r1955, %r1954, %r1951, 0x5410U;
	prmt.b32 	%r1958, %r1869, %r1873, 0x3340U;
	cvt.u32.u16 	%r1959, %rs1907;
	prmt.b32 	%r1961, %r1865, %r1959, 0x3340U;
	prmt.b32 	%r1962, %r1961, %r1958, 0x5410U;
	st.local.v2.b32 	[%rd30+8], {%r1962, %r1955};
	prmt.b32 	%r1965, %r1899, %r1903, 0x3340U;
	cvt.u32.u16 	%r1966, %rs1895;
	prmt.b32 	%r1968, %r1895, %r1966, 0x3340U;
	prmt.b32 	%r1969, %r1968, %r1965, 0x5410U;
	prmt.b32 	%r1972, %r1889, %r1893, 0x3340U;
	cvt.u32.u16 	%r1973, %rs1899;
	prmt.b32 	%r1975, %r1885, %r1973, 0x3340U;
	prmt.b32 	%r1976, %r1975, %r1972, 0x5410U;
	st.local.v2.b32 	[%rd30+16], {%r1976, %r1969};
	prmt.b32 	%r1979, %r1919, %r1923, 0x3340U;
	cvt.u32.u16 	%r1980, %rs1887;
	prmt.b32 	%r1982, %r1915, %r1980, 0x3340U;
	prmt.b32 	%r1983, %r1982, %r1979, 0x5410U;
	prmt.b32 	%r1986, %r1909, %r1913, 0x3340U;
	cvt.u32.u16 	%r1987, %rs1891;
	prmt.b32 	%r1989, %r1905, %r1987, 0x3340U;
	prmt.b32 	%r1990, %r1989, %r1986, 0x5410U;
	st.local.v2.b32 	[%rd30+24], {%r1990, %r1983};
	st.local.v2.u8 	[%rd30+32], {%rs1884, %rs1883};
	st.local.u8 	[%rd30+34], %rs1882;
	st.local.u32 	[%rd30+36], %r4433;
	st.local.f64 	[%rd30+40], %fd108;
	st.local.v2.b32 	[%rd31], {%r1785, %r1790};
	st.local.v2.b32 	[%rd31+8], {%r1795, %r1800};
	st.local.v2.b32 	[%rd31+16], {%r1805, %r1810};
	st.local.v2.b32 	[%rd31+24], {%r1815, %r1820};
	st.local.v2.u8 	[%rd31+32], {%rs1630, %rs1629};
	st.local.u8 	[%rd31+34], %r1933;
	st.local.u32 	[%rd31+36], %r1830;
	st.local.v2.u32 	[%rd31+40], {%r1835, %r1840};
	mov.b32 	%r4522, 0;
$L__BB1_142:
	mov.u32 	%r4525, %r4522;
	cvt.u64.u32 	%rd116, %r4525;
	add.s64 	%rd117, %rd30, %rd116;
	ld.local.u8 	%rs1631, [%rd117];
	setp.ne.s16 	%p32, %rs1631, 0;
	add.s32 	%r4522, %r4525, 1;
	@%p32 bra 	$L__BB1_142;
	and.b16  	%rs1632, %rs2390, 255;
	setp.eq.s16 	%p33, %rs1632, 0;
	@%p33 bra 	$L__BB1_146;
	mov.b32 	%r4523, 0;
$L__BB1_145:
	cvt.u64.u32 	%rd118, %r4525;
	add.s64 	%rd119, %rd30, %rd118;
	st.local.u8 	[%rd119], %rs2390;
	add.s32 	%r4525, %r4525, 1;
	add.s32 	%r376, %r4523, 1;
	cvt.u64.u32 	%rd120, %r4523;
	add.s64 	%rd121, %rd31, %rd120;
	ld.local.u8 	%rs2390, [%rd121+1];
	setp.ne.s16 	%p34, %rs2390, 0;
	mov.u32 	%r4523, %r376;
	@%p34 bra 	$L__BB1_145;
$L__BB1_146:
	cvt.u64.u32 	%rd122, %r4525;
	add.s64 	%rd123, %rd30, %rd122;
	mov.b16 	%rs1633, 0;
	st.local.u8 	[%rd123], %rs1633;
	ld.local.u32 	%r1992, [%rd30+36];
	add.s32 	%r4433, %r1992, %r1830;
	ld.local.f64 	%fd76, [%rd30+40];
	add.f64 	%fd108, %fd76, %fd57;
	ld.local.v2.b32 	{%r379, %r380}, [%rd30];
	bfe.u32 	%r1993, %r379, 0, 8;
	cvt.u16.u32 	%rs1916, %r1993;
	bfe.u32 	%r1994, %r379, 8, 8;
	cvt.u16.u32 	%rs1915, %r1994;
	bfe.u32 	%r1995, %r379, 16, 8;
	cvt.u16.u32 	%rs1914, %r1995;
	bfe.u32 	%r1996, %r379, 24, 8;
	cvt.u16.u32 	%rs1913, %r1996;
	bfe.u32 	%r1997, %r380, 0, 8;
	cvt.u16.u32 	%rs1912, %r1997;
	bfe.u32 	%r1998, %r380, 8, 8;
	cvt.u16.u32 	%rs1911, %r1998;
	bfe.u32 	%r1999, %r380, 16, 8;
	cvt.u16.u32 	%rs1910, %r1999;
	bfe.u32 	%r2000, %r380, 24, 8;
	cvt.u16.u32 	%rs1909, %r2000;
	ld.local.v2.b32 	{%r381, %r382}, [%rd30+8];
	bfe.u32 	%r2001, %r381, 0, 8;
	cvt.u16.u32 	%rs1908, %r2001;
	bfe.u32 	%r2002, %r381, 8, 8;
	cvt.u16.u32 	%rs1907, %r2002;
	bfe.u32 	%r2003, %r381, 16, 8;
	cvt.u16.u32 	%rs1906, %r2003;
	bfe.u32 	%r2004, %r381, 24, 8;
	cvt.u16.u32 	%rs1905, %r2004;
	bfe.u32 	%r2005, %r382, 0, 8;
	cvt.u16.u32 	%rs1904, %r2005;
	bfe.u32 	%r2006, %r382, 8, 8;
	cvt.u16.u32 	%rs1903, %r2006;
	bfe.u32 	%r2007, %r382, 16, 8;
	cvt.u16.u32 	%rs1902, %r2007;
	bfe.u32 	%r2008, %r382, 24, 8;
	cvt.u16.u32 	%rs1901, %r2008;
	ld.local.v2.b32 	{%r383, %r384}, [%rd30+16];
	bfe.u32 	%r2009, %r383, 0, 8;
	cvt.u16.u32 	%rs1900, %r2009;
	bfe.u32 	%r2010, %r383, 8, 8;
	cvt.u16.u32 	%rs1899, %r2010;
	bfe.u32 	%r2011, %r383, 16, 8;
	cvt.u16.u32 	%rs1898, %r2011;
	bfe.u32 	%r2012, %r383, 24, 8;
	cvt.u16.u32 	%rs1897, %r2012;
	bfe.u32 	%r2013, %r384, 0, 8;
	cvt.u16.u32 	%rs1896, %r2013;
	bfe.u32 	%r2014, %r384, 8, 8;
	cvt.u16.u32 	%rs1895, %r2014;
	bfe.u32 	%r2015, %r384, 16, 8;
	cvt.u16.u32 	%rs1894, %r2015;
	bfe.u32 	%r2016, %r384, 24, 8;
	cvt.u16.u32 	%rs1893, %r2016;
	ld.local.v2.b32 	{%r385, %r386}, [%rd30+24];
	bfe.u32 	%r2017, %r385, 0, 8;
	cvt.u16.u32 	%rs1892, %r2017;
	bfe.u32 	%r2018, %r385, 8, 8;
	cvt.u16.u32 	%rs1891, %r2018;
	bfe.u32 	%r2019, %r385, 16, 8;
	cvt.u16.u32 	%rs1890, %r2019;
	bfe.u32 	%r2020, %r385, 24, 8;
	cvt.u16.u32 	%rs1889, %r2020;
	bfe.u32 	%r2021, %r386, 0, 8;
	cvt.u16.u32 	%rs1888, %r2021;
	bfe.u32 	%r2022, %r386, 8, 8;
	cvt.u16.u32 	%rs1887, %r2022;
	bfe.u32 	%r2023, %r386, 16, 8;
	cvt.u16.u32 	%rs1886, %r2023;
	bfe.u32 	%r2024, %r386, 24, 8;
	cvt.u16.u32 	%rs1885, %r2024;
	.pragma "used_bytes_mask 7";
	ld.local.u32 	%r387, [%rd30+32];
	bfe.u32 	%r2025, %r387, 0, 8;
	cvt.u16.u32 	%rs1884, %r2025;
	bfe.u32 	%r2026, %r387, 8, 8;
	cvt.u16.u32 	%rs1883, %r2026;
	bfe.u32 	%r2027, %r387, 16, 8;
	cvt.u16.u32 	%rs1882, %r2027;
	setp.ne.s32 	%p35, %r776, 0;
	@%p35 bra 	$L__BB1_148;
	shr.u32 	%r2028, %r243, 5;
	mov.u32 	%r2029, _ZZN3cub18CUB_300001_SM_10006detail6reduce28DeviceReduceSingleTileKernelINS2_10policy_hubI4Userj13Addition_funcE10Policy1000EN6thrust24THRUST_300001_SM_1000_NS6detail15normal_iteratorINSA_10device_ptrIS5_EEEEPS5_jS6_S5_S5_N4cuda3std3__410__identityEEEvT0_T1_T2_T3_T4_T6_E12temp_storage;
	mad.lo.s32 	%r2030, %r2028, 48, %r2029;
	st.shared.v2.b32 	[%r2030+8], {%r379, %r380};
	st.shared.v2.b32 	[%r2030+16], {%r381, %r382};
	st.shared.v2.b32 	[%r2030+24], {%r383, %r384};
	st.shared.v2.b32 	[%r2030+32], {%r385, %r386};
	cvt.u16.u32 	%rs1634, %r2026;
	cvt.u16.u32 	%rs1635, %r2025;
	st.shared.v2.u8 	[%r2030+40], {%rs1635, %rs1634};
	st.shared.u8 	[%r2030+42], %rs1882;
	st.shared.u32 	[%r2030+44], %r4433;
	st.shared.f64 	[%r2030+48], %fd108;
$L__BB1_148:
	bar.sync 	0;
	setp.ne.s32 	%p36, %r243, 0;
	@%p36 bra 	$L__BB1_185;
	ld.shared.v2.b32 	{%r2034, %r2035}, [_ZZN3cub18CUB_300001_SM_10006detail6reduce28DeviceReduceSingleTileKernelINS2_10policy_hubI4Userj13Addition_funcE10Policy1000EN6thrust24THRUST_300001_SM_1000_NS6detail15normal_iteratorINSA_10device_ptrIS5_EEEEPS5_jS6_S5_S5_N4cuda3std3__410__identityEEEvT0_T1_T2_T3_T4_T6_E12temp_storage+56];
	bfe.u32 	%r2036, %r2034, 0, 8;
	cvt.u16.u32 	%rs2426, %r2036;
	ld.shared.v2.b32 	{%r2037, %r2038}, [_ZZN3cub18CUB_300001_SM_10006detail6reduce28DeviceReduceSingleTileKernelINS2_10policy_hubI4Userj13Addition_funcE10Policy1000EN6thrust24THRUST_300001_SM_1000_NS6detail15normal_iteratorINSA_10device_ptrIS5_EEEEPS5_jS6_S5_S5_N4cuda3std3__410__identityEEEvT0_T1_T2_T3_T4_T6_E12temp_storage+64];
	ld.shared.v2.b32 	{%r2039, %r2040}, [_ZZN3cub18CUB_300001_SM_10006detail6reduce28DeviceReduceSingleTileKernelINS2_10policy_hubI4Userj13Addition_funcE10Policy1000EN6thrust24THRUST_300001_SM_1000_NS6detail15normal_iteratorINSA_10device_ptrIS5_EEEEPS5_jS6_S5_S5_N4cuda3std3__410__identityEEEvT0_T1_T2_T3_T4_T6_E12temp_storage+72];
	ld.shared.v2.b32 	{%r2041, %r2042}, [_ZZN3cub18CUB_300001_SM_10006detail6reduce28DeviceReduceSingleTileKernelINS2_10policy_hubI4Userj13Addition_funcE10Policy1000EN6thrust24THRUST_300001_SM_1000_NS6detail15normal_iteratorINSA_10device_ptrIS5_EEEEPS5_jS6_S5_S5_N4cuda3std3__410__identityEEEvT0_T1_T2_T3_T4_T6_E12temp_storage+80];
	.pragma "used_bytes_mask 7";
	ld.shared.u32 	%r2043, [_ZZN3cub18CUB_300001_SM_10006detail6reduce28DeviceReduceSingleTileKernelINS2_10policy_hubI4Userj13Addition_funcE10Policy1000EN6thrust24THRUST_300001_SM_1000_NS6detail15normal_iteratorINSA_10device_ptrIS5_EEEEPS5_jS6_S5_S5_N4cuda3std3__410__identityEEEvT0_T1_T2_T3_T4_T6_E12temp_storage+88];
	bfe.u32 	%r2044, %r2043, 16, 8;
	ld.shared.u32 	%r389, [_ZZN3cub18CUB_300001_SM_10006detail6reduce28DeviceReduceSingleTileKernelINS2_10policy_hubI4Userj13Addition_funcE10Policy1000EN6thrust24THRUST_300001_SM_1000_NS6detail15normal_iteratorINSA_10device_ptrIS5_EEEEPS5_jS6_S5_S5_N4cuda3std3__410__identityEEEvT0_T1_T2_T3_T4_T6_E12temp_storage+92];
	ld.shared.f64 	%fd60, [_ZZN3cub18CUB_300001_SM_10006detail6reduce28DeviceReduceSingleTileKernelINS2_10policy_hubI4Userj13Addition_funcE10Policy1000EN6thrust24THRUST_300001_SM_1000_NS6detail15normal_iteratorINSA_10device_ptrIS5_EEEEPS5_jS6_S5_S5_N4cuda3std3__410__identityEEEvT0_T1_T2_T3_T4_T6_E12temp_storage+96];
	add.u64 	%rd124, %SP, 48;
	add.u64 	%rd32, %SPL, 48;
	add.u64 	%rd33, %SPL, 0;
	cvt.u32.u16 	%r2045, %rs1909;
	cvt.u32.u16 	%r2046, %rs1910;
	prmt.b32 	%r2047, %r2046, %r2045, 0x3340U;
	cvt.u32.u16 	%r2048, %rs1911;
	cvt.u32.u16 	%r2049, %rs1912;
	prmt.b32 	%r2050, %r2049, %r2048, 0x3340U;
	prmt.b32 	%r2051, %r2050, %r2047, 0x5410U;
	cvt.u32.u16 	%r2052, %rs1913;
	cvt.u32.u16 	%r2053, %rs1914;
	prmt.b32 	%r2054, %r2053, %r2052, 0x3340U;
	cvt.u32.u16 	%r2055, %rs1915;
	cvt.u32.u16 	%r2056, %rs1916;
	prmt.b32 	%r2057, %r2056, %r2055, 0x3340U;
	prmt.b32 	%r2058, %r2057, %r2054, 0x5410U;
	st.local.v2.b32 	[%rd32], {%r2058, %r2051};
	cvt.u32.u16 	%r2059, %rs1901;
	cvt.u32.u16 	%r2060, %rs1902;
	prmt.b32 	%r2061, %r2060, %r2059, 0x3340U;
	cvt.u32.u16 	%r2062, %rs1903;
	cvt.u32.u16 	%r2063, %rs1904;
	prmt.b32 	%r2064, %r2063, %r2062, 0x3340U;
	prmt.b32 	%r2065, %r2064, %r2061, 0x5410U;
	cvt.u32.u16 	%r2066, %rs1905;
	cvt.u32.u16 	%r2067, %rs1906;
	prmt.b32 	%r2068, %r2067, %r2066, 0x3340U;
	cvt.u32.u16 	%r2069, %rs1907;
	cvt.u32.u16 	%r2070, %rs1908;
	prmt.b32 	%r2071, %r2070, %r2069, 0x3340U;
	prmt.b32 	%r2072, %r2071, %r2068, 0x5410U;
	st.local.v2.b32 	[%rd32+8], {%r2072, %r2065};
	cvt.u32.u16 	%r2073, %rs1893;
	cvt.u32.u16 	%r2074, %rs1894;
	prmt.b32 	%r2075, %r2074, %r2073, 0x3340U;
	cvt.u32.u16 	%r2076, %rs1895;
	cvt.u32.u16 	%r2077, %rs1896;
	prmt.b32 	%r2078, %r2077, %r2076, 0x3340U;
	prmt.b32 	%r2079, %r2078, %r2075, 0x5410U;
	cvt.u32.u16 	%r2080, %rs1897;
	cvt.u32.u16 	%r2081, %rs1898;
	prmt.b32 	%r2082, %r2081, %r2080, 0x3340U;
	cvt.u32.u16 	%r2083, %rs1899;
	cvt.u32.u16 	%r2084, %rs1900;
	prmt.b32 	%r2085, %r2084, %r2083, 0x3340U;
	prmt.b32 	%r2086, %r2085, %r2082, 0x5410U;
	st.local.v2.b32 	[%rd32+16], {%r2086, %r2079};
	cvt.u32.u16 	%r2087, %rs1885;
	cvt.u32.u16 	%r2088, %rs1886;
	prmt.b32 	%r2089, %r2088, %r2087, 0x3340U;
	cvt.u32.u16 	%r2090, %rs1887;
	cvt.u32.u16 	%r2091, %rs1888;
	prmt.b32 	%r2092, %r2091, %r2090, 0x3340U;
	prmt.b32 	%r2093, %r2092, %r2089, 0x5410U;
	cvt.u32.u16 	%r2094, %rs1889;
	cvt.u32.u16 	%r2095, %rs1890;
	prmt.b32 	%r2096, %r2095, %r2094, 0x3340U;
	cvt.u32.u16 	%r2097, %rs1891;
	cvt.u32.u16 	%r2098, %rs1892;
	prmt.b32 	%r2099, %r2098, %r2097, 0x3340U;
	prmt.b32 	%r2100, %r2099, %r2096, 0x5410U;
	st.local.v2.b32 	[%rd32+24], {%r2100, %r2093};
	st.local.v2.u8 	[%rd32+32], {%rs1884, %rs1883};
	st.local.u8 	[%rd32+34], %rs1882;
	st.local.u32 	[%rd32+36], %r4433;
	st.local.f64 	[%rd32+40], %fd108;
	st.local.v2.b32 	[%rd33], {%r2034, %r2035};
	st.local.v2.b32 	[%rd33+8], {%r2037, %r2038};
	st.local.v2.b32 	[%rd33+16], {%r2039, %r2040};
	st.local.v2.b32 	[%rd33+24], {%r2041, %r2042};
	bfe.u32 	%r2101, %r2043, 8, 8;
	cvt.u16.u32 	%rs1636, %r2101;
	bfe.u32 	%r2102, %r2043, 0, 8;
	cvt.u16.u32 	%rs1637, %r2102;
	st.local.v2.u8 	[%rd33+32], {%rs1637, %rs1636};
	st.local.u8 	[%rd33+34], %r2044;
	st.local.u32 	[%rd33+36], %r389;
	st.local.f64 	[%rd33+40], %fd60;
	mov.b32 	%r4527, 0;
$L__BB1_150:
	mov.u32 	%r4530, %r4527;
	cvt.u64.u32 	%rd126, %r4530;
	add.s64 	%rd127, %rd32, %rd126;
	ld.local.u8 	%rs1638, [%rd127];
	setp.ne.s16 	%p37, %rs1638, 0;
	add.s32 	%r4527, %r4530, 1;
	@%p37 bra 	$L__BB1_150;
	and.b16  	%rs1639, %rs2426, 255;
	setp.eq.s16 	%p38, %rs1639, 0;
	@%p38 bra 	$L__BB1_154;
	mov.b32 	%r4528, 0;
$L__BB1_153:
	cvt.u64.u32 	%rd128, %r4530;
	add.s64 	%rd129, %rd32, %rd128;
	st.local.u8 	[%rd129], %rs2426;
	add.s32 	%r4530, %r4530, 1;
	add.s32 	%r395, %r4528, 1;
	cvt.u64.u32 	%rd130, %r4528;
	add.s64 	%rd131, %rd33, %rd130;
	ld.local.u8 	%rs2426, [%rd131+1];
	setp.ne.s16 	%p39, %rs2426, 0;
	mov.u32 	%r4528, %r395;
	@%p39 bra 	$L__BB1_153;
$L__BB1_154:
	cvt.u64.u32 	%rd132, %r4530;
	add.s64 	%rd133, %rd32, %rd132;
	mov.b16 	%rs1640, 0;
	st.local.u8 	[%rd133], %rs1640;
	ld.local.u32 	%r2105, [%rd32+36];
	add.s32 	%r2106, %r2105, %r389;
	ld.local.f64 	%fd77, [%rd32+40];
	add.f64 	%fd78, %fd60, %fd77;
	ld.local.v2.b32 	{%r2107, %r2108}, [%rd32];
	ld.local.v2.b32 	{%r2109, %r2110}, [%rd32+8];
	ld.local.v2.b32 	{%r2111, %r2112}, [%rd32+16];
	ld.local.v2.b32 	{%r2113, %r2114}, [%rd32+24];
	.pragma "used_bytes_mask 7";
	ld.local.u32 	%r2115, [%rd32+32];
	bfe.u32 	%r2116, %r2115, 16, 8;
	ld.shared.v2.b32 	{%r2117, %r2118}, [_ZZN3cub18CUB_300001_SM_10006detail6reduce28DeviceReduceSingleTileKernelINS2_10policy_hubI4Userj13Addition_funcE10Policy1000EN6thrust24THRUST_300001_SM_1000_NS6detail15normal_iteratorINSA_10device_ptrIS5_EEEEPS5_jS6_S5_S5_N4cuda3std3__410__identityEEEvT0_T1_T2_T3_T4_T6_E12temp_storage+104];
	bfe.u32 	%r2119, %r2117, 0, 8;
	cvt.u16.u32 	%rs2427, %r2119;
	ld.shared.v2.b32 	{%r2120, %r2121}, [_ZZN3cub18CUB_300001_SM_10006detail6reduce28DeviceReduceSingleTileKernelINS2_10policy_hubI4Userj13Addition_funcE10Policy1000EN6thrust24THRUST_300001_SM_1000_NS6detail15normal_iteratorINSA_10device_ptrIS5_EEEEPS5_jS6_S5_S5_N4cuda3std3__410__identityEEEvT0_T1_T2_T3_T4_T6_E12temp_storage+112];
	ld.shared.v2.b32 	{%r2122, %r2123}, [_ZZN3cub18CUB_300001_SM_10006detail6reduce28DeviceReduceSingleTileKernelINS2_10policy_hubI4Userj13Addition_funcE10Policy1000EN6thrust24THRUST_300001_SM_1000_NS6detail15normal_iteratorINSA_10device_ptrIS5_EEEEPS5_jS6_S5_S5_N4cuda3std3__410__identityEEEvT0_T1_T2_T3_T4_T6_E12temp_storage+120];
	ld.shared.v2.b32 	{%r2124, %r2125}, [_ZZN3cub18CUB_300001_SM_10006detail6reduce28DeviceReduceSingleTileKernelINS2_10policy_hubI4Userj13Addition_funcE10Policy1000EN6thrust24THRUST_300001_SM_1000_NS6detail15normal_iteratorINSA_10device_ptrIS5_EEEEPS5_jS6_S5_S5_N4cuda3std3__410__identityEEEvT0_T1_T2_T3_T4_T6_E12temp_storage+128];
	.pragma "used_bytes_mask 7";
	ld.shared.u32 	%r2126, [_ZZN3cub18CUB_300001_SM_10006detail6reduce28DeviceReduceSingleTileKernelINS2_10policy_hubI4Userj13Addition_funcE10Policy1000EN6thrust24THRUST_300001_SM_1000_NS6detail15normal_iteratorINSA_10device_ptrIS5_EEEEPS5_jS6_S5_S5_N4cuda3std3__410__identityEEEvT0_T1_T2_T3_T4_T6_E12temp_storage+136];
	bfe.u32 	%r2127, %r2126, 16, 8;
	ld.shared.u32 	%r397, [_ZZN3cub18CUB_300001_SM_10006detail6reduce28DeviceReduceSingleTileKernelINS2_10policy_hubI4Userj13Addition_funcE10Policy1000EN6thrust24THRUST_300001_SM_1000_NS6detail15normal_iteratorINSA_10device_ptrIS5_EEEEPS5_jS6_S5_S5_N4cuda3std3__410__identityEEEvT0_T1_T2_T3_T4_T6_E12temp_storage+140];
	ld.shared.f64 	%fd61, [_ZZN3cub18CUB_300001_SM_10006detail6reduce28DeviceReduceSingleTileKernelINS2_10policy_hubI4Userj13Addition_funcE10Policy1000EN6thrust24THRUST_300001_SM_1000_NS6detail15normal_iteratorINSA_10device_ptrIS5_EEEEPS5_jS6_S5_S5_N4cuda3std3__410__identityEEEvT0_T1_T2_T3_T4_T6_E12temp_storage+144];
	cvta.to.local.u64 	%rd34, %rd124;
	st.local.v2.b32 	[%rd34], {%r2107, %r2108};
	st.local.v2.b32 	[%rd34+8], {%r2109, %r2110};
	st.local.v2.b32 	[%rd34+16], {%r2111, %r2112};
	st.local.v2.b32 	[%rd34+24], {%r2113, %r2114};
	bfe.u32 	%r2128, %r2115, 8, 8;
	cvt.u16.u32 	%rs1641, %r2128;
	bfe.u32 	%r2129, %r2115, 0, 8;
	cvt.u16.u32 	%rs1642, %r2129;
	st.local.v2.u8 	[%rd34+32], {%rs1642, %rs1641};
	st.local.u8 	[%rd34+34], %r2116;
	st.local.u32 	[%rd34+36], %r2106;
	st.local.f64 	[%rd34+40], %fd78;
	st.local.v2.b32 	[%rd33], {%r2117, %r2118};
	st.local.v2.b32 	[%rd33+8], {%r2120, %r2121};
	st.local.v2.b32 	[%rd33+16], {%r2122, %r2123};
	st.local.v2.b32 	[%rd33+24], {%r2124, %r2125};
	bfe.u32 	%r2130, %r2126, 8, 8;
	cvt.u16.u32 	%rs1643, %r2130;
	bfe.u32 	%r2131, %r2126, 0, 8;
	cvt.u16.u32 	%rs1644, %r2131;
	st.local.v2.u8 	[%rd33+32], {%rs1644, %rs1643};
	st.local.u8 	[%rd33+34], %r2127;
	st.local.u32 	[%rd33+36], %r397;
	st.local.f64 	[%rd33+40], %fd61;
	mov.b32 	%r4531, 0;
$L__BB1_155:
	mov.u32 	%r4534, %r4531;
	cvt.u64.u32 	%rd135, %r4534;
	add.s64 	%rd136, %rd34, %rd135;
	ld.local.u8 	%rs1645, [%rd136];
	setp.ne.s16 	%p40, %rs1645, 0;
	add.s32 	%r4531, %r4534, 1;
	@%p40 bra 	$L__BB1_155;
	and.b16  	%rs1646, %rs2427, 255;
	setp.eq.s16 	%p41, %rs1646, 0;
	@%p41 bra 	$L__BB1_159;
	mov.b32 	%r4532, 0;
$L__BB1_158:
	cvt.u64.u32 	%rd137, %r4534;
	add.s64 	%rd138, %rd34, %rd137;
	st.local.u8 	[%rd138], %rs2427;
	add.s32 	%r4534, %r4534, 1;
	add.s32 	%r403, %r4532, 1;
	cvt.u64.u32 	%rd139, %r4532;
	add.s64 	%rd140, %rd33, %rd139;
	ld.local.u8 	%rs2427, [%rd140+1];
	setp.ne.s16 	%p42, %rs2427, 0;
	mov.u32 	%r4532, %r403;
	@%p42 bra 	$L__BB1_158;
$L__BB1_159:
	cvt.u64.u32 	%rd141, %r4534;
	add.s64 	%rd142, %rd34, %rd141;
	mov.b16 	%rs1647, 0;
	st.local.u8 	[%rd142], %rs1647;
	ld.local.u32 	%r2134, [%rd34+36];
	add.s32 	%r2135, %r2134, %r397;
	ld.local.f64 	%fd79, [%rd34+40];
	add.f64 	%fd80, %fd61, %fd79;
	ld.local.v2.b32 	{%r2136, %r2137}, [%rd34];
	ld.local.v2.b32 	{%r2138, %r2139}, [%rd34+8];
	ld.local.v2.b32 	{%r2140, %r2141}, [%rd34+16];
	ld.local.v2.b32 	{%r2142, %r2143}, [%rd34+24];
	.pragma "used_bytes_mask 7";
	ld.local.u32 	%r2144, [%rd34+32];
	bfe.u32 	%r2145, %r2144, 16, 8;
	ld.shared.v2.b32 	{%r2146, %r2147}, [_ZZN3cub18CUB_300001_SM_10006detail6reduce28DeviceReduceSingleTileKernelINS2_10policy_hubI4Userj13Addition_funcE10Policy1000EN6thrust24THRUST_300001_SM_1000_NS6detail15normal_iteratorINSA_10device_ptrIS5_EEEEPS5_jS6_S5_S5_N4cuda3std3__410__identityEEEvT0_T1_T2_T3_T4_T6_E12temp_storage+152];
	bfe.u32 	%r2148, %r2146, 0, 8;
	cvt.u16.u32 	%rs2428, %r2148;
	ld.shared.v2.b32 	{%r2149, %r2150}, [_ZZN3cub18CUB_300001_SM_10006detail6reduce28DeviceReduceSingleTileKernelINS2_10policy_hubI4Userj13Addition_funcE10Policy1000EN6thrust24THRUST_300001_SM_1000_NS6detail15normal_iteratorINSA_10device_ptrIS5_EEEEPS5_jS6_S5_S5_N4cuda3std3__410__identityEEEvT0_T1_T2_T3_T4_T6_E12temp_storage+160];
	ld.shared.v2.b32 	{%r2151, %r2152}, [_ZZN3cub18CUB_300001_SM_10006detail6reduce28DeviceReduceSingleTileKernelINS2_10policy_hubI4Userj13Addition_funcE10Policy1000EN6thrust24THRUST_300001_SM_1000_NS6detail15normal_iteratorINSA_10device_ptrIS5_EEEEPS5_jS6_S5_S5_N4cuda3std3__410__identityEEEvT0_T1_T2_T3_T4_T6_E12temp_storage+168];
	ld.shared.v2.b32 	{%r2153, %r2154}, [_ZZN3cub18CUB_300001_SM_10006detail6reduce28DeviceReduceSingleTileKernelINS2_10policy_hubI4Userj13Addition_funcE10Policy1000EN6thrust24THRUST_300001_SM_1000_NS6detail15normal_iteratorINSA_10device_ptrIS5_EEEEPS5_jS6_S5_S5_N4cuda3std3__410__identityEEEvT0_T1_T2_T3_T4_T6_E12temp_storage+176];
	.pragma "used_bytes_mask 7";
	ld.shared.u32 	%r2155, [_ZZN3cub18CUB_300001_SM_10006detail6reduce28DeviceReduceSingleTileKernelINS2_10policy_hubI4Userj13Addition_funcE10Policy1000EN6thrust24THRUST_300001_SM_1000_NS6detail15normal_iteratorINSA_10device_ptrIS5_EEEEPS5_jS6_S5_S5_N4cuda3std3__410__identityEEEvT0_T1_T2_T3_T4_T6_E12temp_storage+184];
	bfe.u32 	%r2156, %r2155, 16, 8;
	ld.shared.u32 	%r405, [_ZZN3cub18CUB_300001_SM_10006detail6reduce28DeviceReduceSingleTileKernelINS2_10policy_hubI4Userj13Addition_funcE10Policy1000EN6thrust24THRUST_300001_SM_1000_NS6detail15normal_iteratorINSA_10device_ptrIS5_EEEEPS5_jS6_S5_S5_N4cuda3std3__410__identityEEEvT0_T1_T2_T3_T4_T6_E12temp_storage+188];
	ld.shared.f64 	%fd62, [_ZZN3cub18CUB_300001_SM_10006detail6reduce28DeviceReduceSingleTileKernelINS2_10policy_hubI4Userj13Addition_funcE10Policy1000EN6thrust24THRUST_300001_SM_1000_NS6detail15normal_iteratorINSA_10device_ptrIS5_EEEEPS5_jS6_S5_S5_N4cuda3std3__410__identityEEEvT0_T1_T2_T3_T4_T6_E12temp_storage+192];
	st.local.v2.b32 	[%rd32], {%r2136, %r2137};
	st.local.v2.b32 	[%rd32+8], {%r2138, %r2139};
	st.local.v2.b32 	[%rd32+16], {%r2140, %r2141};
	st.local.v2.b32 	[%rd32+24], {%r2142, %r2143};
	bfe.u32 	%r2157, %r2144, 8, 8;
	cvt.u16.u32 	%rs1648, %r2157;
	bfe.u32 	%r2158, %r2144, 0, 8;
	cvt.u16.u32 	%rs1649, %r2158;
	st.local.v2.u8 	[%rd32+32], {%rs1649, %rs1648};
	st.local.u8 	[%rd32+34], %r2145;
	st.local.u32 	[%rd32+36], %r2135;
	st.local.f64 	[%rd32+40], %fd80;
	st.local.v2.b32 	[%rd33], {%r2146, %r2147};
	st.local.v2.b32 	[%rd33+8], {%r2149, %r2150};
	st.local.v2.b32 	[%rd33+16], {%r2151, %r2152};
	st.local.v2.b32 	[%rd33+24], {%r2153, %r2154};
	bfe.u32 	%r2159, %r2155, 8, 8;
	cvt.u16.u32 	%rs1650, %r2159;
	bfe.u32 	%r2160, %r2155, 0, 8;
	cvt.u16.u32 	%rs1651, %r2160;
	st.local.v2.u8 	[%rd33+32], {%rs1651, %rs1650};
	st.local.u8 	[%rd33+34], %r2156;
	st.local.u32 	[%rd33+36], %r405;
	st.local.f64 	[%rd33+40], %fd62;
	mov.b32 	%r4535, 0;
$L__BB1_160:
	mov.u32 	%r4538, %r4535;
	cvt.u64.u32 	%rd143, %r4538;
	add.s64 	%rd144, %rd32, %rd143;
	ld.local.u8 	%rs1652, [%rd144];
	setp.ne.s16 	%p43, %rs1652, 0;
	add.s32 	%r4535, %r4538, 1;
	@%p43 bra 	$L__BB1_160;
	and.b16  	%rs1653, %rs2428, 255;
	setp.eq.s16 	%p44, %rs1653, 0;
	@%p44 bra 	$L__BB1_164;
	mov.b32 	%r4536, 0;
$L__BB1_163:
	cvt.u64.u32 	%rd145, %r4538;
	add.s64 	%rd146, %rd32, %rd145;
	st.local.u8 	[%rd146], %rs2428;
	add.s32 	%r4538, %r4538, 1;
	add.s32 	%r411, %r4536, 1;
	cvt.u64.u32 	%rd147, %r4536;
	add.s64 	%rd148, %rd33, %rd147;
	ld.local.u8 	%rs2428, [%rd148+1];
	setp.ne.s16 	%p45, %rs2428, 0;
	mov.u32 	%r4536, %r411;
	@%p45 bra 	$L__BB1_163;
$L__BB1_164:
	cvt.u64.u32 	%rd149, %r4538;
	add.s64 	%rd150, %rd32, %rd149;
	mov.b16 	%rs1654, 0;
	st.local.u8 	[%rd150], %rs1654;
	ld.local.u32 	%r2163, [%rd32+36];
	add.s32 	%r2164, %r2163, %r405;
	ld.local.f64 	%fd81, [%rd32+40];
	add.f64 	%fd82, %fd62, %fd81;
	ld.local.v2.b32 	{%r2165, %r2166}, [%rd32];
	ld.local.v2.b32 	{%r2167, %r2168}, [%rd32+8];
	ld.local.v2.b32 	{%r2169, %r2170}, [%rd32+16];
	ld.local.v2.b32 	{%r2171, %r2172}, [%rd32+24];
	.pragma "used_bytes_mask 7";
	ld.local.u32 	%r2173, [%rd32+32];
	bfe.u32 	%r2174, %r2173, 16, 8;
	ld.shared.v2.b32 	{%r2175, %r2176}, [_ZZN3cub18CUB_300001_SM_10006detail6reduce28DeviceReduceSingleTileKernelINS2_10policy_hubI4Userj13Addition_funcE10Policy1000EN6thrust24THRUST_300001_SM_1000_NS6detail15normal_iteratorINSA_10device_ptrIS5_EEEEPS5_jS6_S5_S5_N4cuda3std3__410__identityEEEvT0_T1_T2_T3_T4_T6_E12temp_storage+200];
	bfe.u32 	%r2177, %r2175, 0, 8;
	cvt.u16.u32 	%rs2429, %r2177;
	ld.shared.v2.b32 	{%r2178, %r2179}, [_ZZN3cub18CUB_300001_SM_10006detail6reduce28DeviceReduceSingleTileKernelINS2_10policy_hubI4Userj13Addition_funcE10Policy1000EN6thrust24THRUST_300001_SM_1000_NS6detail15normal_iteratorINSA_10device_ptrIS5_EEEEPS5_jS6_S5_S5_N4cuda3std3__410__identityEEEvT0_T1_T2_T3_T4_T6_E12temp_storage+208];
	ld.shared.v2.b32 	{%r2180, %r2181}, [_ZZN3cub18CUB_300001_SM_10006detail6reduce28DeviceReduceSingleTileKernelINS2_10policy_hubI4Userj13Addition_funcE10Policy1000EN6thrust24THRUST_300001_SM_1000_NS6detail15normal_iteratorINSA_10device_ptrIS5_EEEEPS5_jS6_S5_S5_N4cuda3std3__410__identityEEEvT0_T1_T2_T3_T4_T6_E12temp_storage+216];
	ld.shared.v2.b32 	{%r2182, %r2183}, [_ZZN3cub18CUB_300001_SM_10006detail6reduce28DeviceReduceSingleTileKernelINS2_10policy_hubI4Userj13Addition_funcE10Policy1000EN6thrust24THRUST_300001_SM_1000_NS6detail15normal_iteratorINSA_10device_ptrIS5_EEEEPS5_jS6_S5_S5_N4cuda3std3__410__identityEEEvT0_T1_T2_T3_T4_T6_E12temp_storage+224];
	.pragma "used_bytes_mask 7";
	ld.shared.u32 	%r2184, [_ZZN3cub18CUB_300001_SM_10006detail6reduce28DeviceReduceSingleTileKernelINS2_10policy_hubI4Userj13Addition_funcE10Policy1000EN6thrust24THRUST_300001_SM_1000_NS6detail15normal_iteratorINSA_10device_ptrIS5_EEEEPS5_jS6_S5_S5_N4cuda3std3__410__identityEEEvT0_T1_T2_T3_T4_T6_E12temp_storage+232];
	bfe.u32 	%r2185, %r2184, 16, 8;
	ld.shared.u32 	%r413, [_ZZN3cub18CUB_300001_SM_10006detail6reduce28DeviceReduceSingleTileKernelINS2_10policy_hubI4Userj13Addition_funcE10Policy1000EN6thrust24THRUST_300001_SM_1000_NS6detail15normal_iteratorINSA_10device_ptrIS5_EEEEPS5_jS6_S5_S5_N4cuda3std3__410__identityEEEvT0_T1_T2_T3_T4_T6_E12temp_storage+236];
	ld.shared.f64 	%fd63, [_ZZN3cub18CUB_300001_SM_10006detail6reduce28DeviceReduceSingleTileKernelINS2_10policy_hubI4Userj13Addition_funcE10Policy1000EN6thrust24THRUST_300001_SM_1000_NS6detail15normal_iteratorINSA_10device_ptrIS5_EEEEPS5_jS6_S5_S5_N4cuda3std3__410__identityEEEvT0_T1_T2_T3_T4_T6_E12temp_storage+240];
	st.local.v2.b32 	[%rd34], {%r2165, %r2166};
	st.local.v2.b32 	[%rd34+8], {%r2167, %r2168};
	st.local.v2.b32 	[%rd34+16], {%r2169, %r2170};
	st.local.v2.b32 	[%rd34+24], {%r2171, %r2172};
	bfe.u32 	%r2186, %r2173, 8, 8;
	cvt.u16.u32 	%rs1655, %r2186;
	bfe.u32 	%r2187, %r2173, 0, 8;
	cvt.u16.u32 	%rs1656, %r2187;
	st.local.v2.u8 	[%rd34+32], {%rs1656, %rs1655};
	st.local.u8 	[%rd34+34], %r2174;
	st.local.u32 	[%rd34+36], %r2164;
	st.local.f64 	[%rd34+40], %fd82;
	st.local.v2.b32 	[%rd33], {%r2175, %r2176};
	st.local.v2.b32 	[%rd33+8], {%r2178, %r2179};
	st.local.v2.b32 	[%rd33+16], {%r2180, %r2181};
	st.local.v2.b32 	[%rd33+24], {%r2182, %r2183};
	bfe.u32 	%r2188, %r2184, 8, 8;
	cvt.u16.u32 	%rs1657, %r2188;
	bfe.u32 	%r2189, %r2184, 0, 8;
	cvt.u16.u32 	%rs1658, %r2189;
	st.local.v2.u8 	[%rd33+32], {%rs1658, %rs1657};
	st.local.u8 	[%rd33+34], %r2185;
	st.local.u32 	[%rd33+36], %r413;
	st.local.f64 	[%rd33+40], %fd63;
	mov.b32 	%r4539, 0;
$L__BB1_165:
	mov.u32 	%r4542, %r4539;
	cvt.u64.u32 	%rd151, %r4542;
	add.s64 	%rd152, %rd34, %rd151;
	ld.local.u8 	%rs1659, [%rd152];
	setp.ne.s16 	%p46, %rs1659, 0;
	add.s32 	%r4539, %r4542, 1;
	@%p46 bra 	$L__BB1_165;
	and.b16  	%rs1660, %rs2429, 255;
	setp.eq.s16 	%p47, %rs1660, 0;
	@%p47 bra 	$L__BB1_169;
	mov.b32 	%r4540, 0;
$L__BB1_168:
	cvt.u64.u32 	%rd153, %r4542;
	add.s64 	%rd154, %rd34, %rd153;
	st.local.u8 	[%rd154], %rs2429;
	add.s32 	%r4542, %r4542, 1;
	add.s32 	%r419, %r4540, 1;
	cvt.u64.u32 	%rd155, %r4540;
	add.s64 	%rd156, %rd33, %rd155;
	ld.local.u8 	%rs2429, [%rd156+1];
	setp.ne.s16 	%p48, %rs2429, 0;
	mov.u32 	%r4540, %r419;
	@%p48 bra 	$L__BB1_168;
$L__BB1_169:
	cvt.u64.u32 	%rd157, %r4542;
	add.s64 	%rd158, %rd34, %rd157;
	mov.b16 	%rs1661, 0;
	st.local.u8 	[%rd158], %rs1661;
	ld.local.u32 	%r2192, [%rd34+36];
	add.s32 	%r2193, %r2192, %r413;
	ld.local.f64 	%fd83, [%rd34+40];
	add.f64 	%fd84, %fd63, %fd83;
	ld.local.v2.b32 	{%r2194, %r2195}, [%rd34];
	ld.local.v2.b32 	{%r2196, %r2197}, [%rd34+8];
	ld.local.v2.b32 	{%r2198, %r2199}, [%rd34+16];
	ld.local.v2.b32 	{%r2200, %r2201}, [%rd34+24];
	.pragma "used_bytes_mask 7";
	ld.local.u32 	%r2202, [%rd34+32];
	bfe.u32 	%r2203, %r2202, 16, 8;
	ld.shared.v2.b32 	{%r2204, %r2205}, [_ZZN3cub18CUB_300001_SM_10006detail6reduce28DeviceReduceSingleTileKernelINS2_10policy_hubI4Userj13Addition_funcE10Policy1000EN6thrust24THRUST_300001_SM_1000_NS6detail15normal_iteratorINSA_10device_ptrIS5_EEEEPS5_jS6_S5_S5_N4cuda3std3__410__identityEEEvT0_T1_T2_T3_T4_T6_E12temp_storage+248];
	bfe.u32 	%r2206, %r2204, 0, 8;
	cvt.u16.u32 	%rs2430, %r2206;
	ld.shared.v2.b32 	{%r2207, %r2208}, [_ZZN3cub18CUB_300001_SM_10006detail6reduce28DeviceReduceSingleTileKernelINS2_10policy_hubI4Userj13Addition_funcE10Policy1000EN6thrust24THRUST_300001_SM_1000_NS6detail15normal_iteratorINSA_10device_ptrIS5_EEEEPS5_jS6_S5_S5_N4cuda3std3__410__identityEEEvT0_T1_T2_T3_T4_T6_E12temp_storage+256];
	ld.shared.v2.b32 	{%r2209, %r2210}, [_ZZN3cub18CUB_300001_SM_10006detail6reduce28DeviceReduceSingleTileKernelINS2_10policy_hubI4Userj13Addition_funcE10Policy1000EN6thrust24THRUST_300001_SM_1000_NS6detail15normal_iteratorINSA_10device_ptrIS5_EEEEPS5_jS6_S5_S5_N4cuda3std3__410__identityEEEvT0_T1_T2_T3_T4_T6_E12temp_storage+264];
	ld.shared.v2.b32 	{%r2211, %r2212}, [_ZZN3cub18CUB_300001_SM_10006detail6reduce28DeviceReduceSingleTileKernelINS2_10policy_hubI4Userj13Addition_funcE10Policy1000EN6thrust24THRUST_300001_SM_1000_NS6detail15normal_iteratorINSA_10device_ptrIS5_EEEEPS5_jS6_S5_S5_N4cuda3std3__410__identityEEEvT0_T1_T2_T3_T4_T6_E12temp_storage+272];
	.pragma "used_bytes_mask 7";
	ld.shared.u32 	%r2213, [_ZZN3cub18CUB_300001_SM_10006detail6reduce28DeviceReduceSingleTileKernelINS2_10policy_hubI4Userj13Addition_funcE10Policy1000EN6thrust24THRUST_300001_SM_1000_NS6detail15normal_iteratorINSA_10device_ptrIS5_EEEEPS5_jS6_S5_S5_N4cuda3std3__410__identityEEEvT0_T1_T2_T3_T4_T6_E12temp_storage+280];
	bfe.u32 	%r2214, %r2213, 16, 8;
	ld.shared.u32 	%r421, [_ZZN3cub18CUB_300001_SM_10006detail6reduce28DeviceReduceSingleTileKernelINS2_10policy_hubI4Userj13Addition_funcE10Policy1000EN6thrust24THRUST_300001_SM_1000_NS6detail15normal_iteratorINSA_10device_ptrIS5_EEEEPS5_jS6_S5_S5_N4cuda3std3__410__identityEEEvT0_T1_T2_T3_T4_T6_E12temp_storage+284];
	ld.shared.f64 	%fd64, [_ZZN3cub18CUB_300001_SM_10006detail6reduce28DeviceReduceSingleTileKernelINS2_10policy_hubI4Userj13Addition_funcE10Policy1000EN6thrust24THRUST_300001_SM_1000_NS6detail15normal_iteratorINSA_10device_ptrIS5_EEEEPS5_jS6_S5_S5_N4cuda3std3__410__identityEEEvT0_T1_T2_T3_T4_T6_E12temp_storage+288];
	st.local.v2.b32 	[%rd32], {%r2194, %r2195};
	st.local.v2.b32 	[%rd32+8], {%r2196, %r2197};
	st.local.v2.b32 	[%rd32+16], {%r2198, %r2199};
	st.local.v2.b32 	[%rd32+24], {%r2200, %r2201};
	bfe.u32 	%r2215, %r2202, 8, 8;
	cvt.u16.u32 	%rs1662, %r2215;
	bfe.u32 	%r2216, %r2202, 0, 8;
	cvt.u16.u32 	%rs1663, %r2216;
	st.local.v2.u8 	[%rd32+32], {%rs1663, %rs1662};
	st.local.u8 	[%rd32+34], %r2203;
	st.local.u32 	[%rd32+36], %r2193;
	st.local.f64 	[%rd32+40], %fd84;
	st.local.v2.b32 	[%rd33], {%r2204, %r2205};
	st.local.v2.b32 	[%rd33+8], {%r2207, %r2208};
	st.local.v2.b32 	[%rd33+16], {%r2209, %r2210};
	st.local.v2.b32 	[%rd33+24], {%r2211, %r2212};
	bfe.u32 	%r2217, %r2213, 8, 8;
	cvt.u16.u32 	%rs1664, %r2217;
	bfe.u32 	%r2218, %r2213, 0, 8;
	cvt.u16.u32 	%rs1665, %r2218;
	st.local.v2.u8 	[%rd33+32], {%rs1665, %rs1664};
	st.local.u8 	[%rd33+34], %r2214;
	st.local.u32 	[%rd33+36], %r421;
	st.local.f64 	[%rd33+40], %fd64;
	mov.b32 	%r4543, 0;
$L__BB1_170:
	mov.u32 	%r4546, %r4543;
	cvt.u64.u32 	%rd159, %r4546;
	add.s64 	%rd160, %rd32, %rd159;
	ld.local.u8 	%rs1666, [%rd160];
	setp.ne.s16 	%p49, %rs1666, 0;
	add.s32 	%r4543, %r4546, 1;
	@%p49 bra 	$L__BB1_170;
	and.b16  	%rs1667, %rs2430, 255;
	setp.eq.s16 	%p50, %rs1667, 0;
	@%p50 bra 	$L__BB1_174;
	mov.b32 	%r4544, 0;
$L__BB1_173:
	cvt.u64.u32 	%rd161, %r4546;
	add.s64 	%rd162, %rd32, %rd161;
	st.local.u8 	[%rd162], %rs2430;
	add.s32 	%r4546, %r4546, 1;
	add.s32 	%r427, %r4544, 1;
	cvt.u64.u32 	%rd163, %r4544;
	add.s64 	%rd164, %rd33, %rd163;
	ld.local.u8 	%rs2430, [%rd164+1];
	setp.ne.s16 	%p51, %rs2430, 0;
	mov.u32 	%r4544, %r427;
	@%p51 bra 	$L__BB1_173;
$L__BB1_174:
	cvt.u64.u32 	%rd165, %r4546;
	add.s64 	%rd166, %rd32, %rd165;
	mov.b16 	%rs1668, 0;
	st.local.u8 	[%rd166], %rs1668;
	ld.local.u32 	%r2221, [%rd32+36];
	add.s32 	%r2222, %r2221, %r421;
	ld.local.f64 	%fd85, [%rd32+40];
	add.f64 	%fd86, %fd64, %fd85;
	ld.local.v2.b32 	{%r2223, %r2224}, [%rd32];
	ld.local.v2.b32 	{%r2225, %r2226}, [%rd32+8];
	ld.local.v2.b32 	{%r2227, %r2228}, [%rd32+16];
	ld.local.v2.b32 	{%r2229, %r2230}, [%rd32+24];
	.pragma "used_bytes_mask 7";
	ld.local.u32 	%r2231, [%rd32+32];
	bfe.u32 	%r2232, %r2231, 16, 8;
	ld.shared.v2.b32 	{%r2233, %r2234}, [_ZZN3cub18CUB_300001_SM_10006detail6reduce28DeviceReduceSingleTileKernelINS2_10policy_hubI4Userj13Addition_funcE10Policy1000EN6thrust24THRUST_300001_SM_1000_NS6detail15normal_iteratorINSA_10device_ptrIS5_EEEEPS5_jS6_S5_S5_N4cuda3std3__410__identityEEEvT0_T1_T2_T3_T4_T6_E12temp_storage+296];
	bfe.u32 	%r2235, %r2233, 0, 8;
	cvt.u16.u32 	%rs2431, %r2235;
	ld.shared.v2.b32 	{%r2236, %r2237}, [_ZZN3cub18CUB_300001_SM_10006detail6reduce28DeviceReduceSingleTileKernelINS2_10policy_hubI4Userj13Addition_funcE10Policy1000EN6thrust24THRUST_300001_SM_1000_NS6detail15normal_iteratorINSA_10device_ptrIS5_EEEEPS5_jS6_S5_S5_N4cuda3std3__410__identityEEEvT0_T1_T2_T3_T4_T6_E12temp_storage+304];
	ld.shared.v2.b32 	{%r2238, %r2239}, [_ZZN3cub18CUB_300001_SM_10006detail6reduce28DeviceReduceSingleTileKernelINS2_10policy_hubI4Userj13Addition_funcE10Policy1000EN6thrust24THRUST_300001_SM_1000_NS6detail15normal_iteratorINSA_10device_ptrIS5_EEEEPS5_jS6_S5_S5_N4cuda3std3__410__identityEEEvT0_T1_T2_T3_T4_T6_E12temp_storage+312];
	ld.shared.v2.b32 	{%r2240, %r2241}, [_ZZN3cub18CUB_300001_SM_10006detail6reduce28DeviceReduceSingleTileKernelINS2_10policy_hubI4Userj13Addition_funcE10Policy1000EN6thrust24THRUST_300001_SM_1000_NS6detail15normal_iteratorINSA_10device_ptrIS5_EEEEPS5_jS6_S5_S5_N4cuda3std3__410__identityEEEvT0_T1_T2_T3_T4_T6_E12temp_storage+320];
	.pragma "used_bytes_mask 7";
	ld.shared.u32 	%r2242, [_ZZN3cub18CUB_300001_SM_10006detail6reduce28DeviceReduceSingleTileKernelINS2_10policy_hubI4Userj13Addition_funcE10Policy1000EN6thrust24THRUST_300001_SM_1000_NS6detail15normal_iteratorINSA_10device_ptrIS5_EEEEPS5_jS6_S5_S5_N4cuda3std3__410__identityEEEvT0_T1_T2_T3_T4_T6_E12temp_storage+328];
	bfe.u32 	%r2243, %r2242, 16, 8;
	ld.shared.u32 	%r429, [_ZZN3cub18CUB_300001_SM_10006detail6reduce28DeviceReduceSingleTileKernelINS2_10policy_hubI4Userj13Addition_funcE10Policy1000EN6thrust24THRUST_300001_SM_1000_NS6detail15normal_iteratorINSA_10device_ptrIS5_EEEEPS5_jS6_S5_S5_N4cuda3std3__410__identityEEEvT0_T1_T2_T3_T4_T6_E12temp_storage+332];
	ld.shared.f64 	%fd65, [_ZZN3cub18CUB_300001_SM_10006detail6reduce28DeviceReduceSingleTileKernelINS2_10policy_hubI4Userj13Addition_funcE10Policy1000EN6thrust24THRUST_300001_SM_1000_NS6detail15normal_iteratorINSA_10device_ptrIS5_EEEEPS5_jS6_S5_S5_N4cuda3std3__410__identityEEEvT0_T1_T2_T3_T4_T6_E12temp_storage+336];
	st.local.v2.b32 	[%rd34], {%r2223, %r2224};
	st.local.v2.b32 	[%rd34+8], {%r2225, %r2226};
	st.local.v2.b32 	[%rd34+16], {%r2227, %r2228};
	st.local.v2.b32 	[%rd34+24], {%r2229, %r2230};
	bfe.u32 	%r2244, %r2231, 8, 8;
	cvt.u16.u32 	%rs1669, %r2244;
	bfe.u32 	%r2245, %r2231, 0, 8;
	cvt.u16.u32 	%rs1670, %r2245;
	st.local.v2.u8 	[%rd34+32], {%rs1670, %rs1669};
	st.local.u8 	[%rd34+34], %r2232;
	st.local.u32 	[%rd34+36], %r2222;
	st.local.f64 	[%rd34+40], %fd86;
	st.local.v2.b32 	[%rd33], {%r2233, %r2234};
	st.local.v2.b32 	[%rd33+8], {%r2236, %r2237};
	st.local.v2.b32 	[%rd33+16], {%r2238, %r2239};
	st.local.v2.b32 	[%rd33+24], {%r2240, %r2241};
	bfe.u32 	%r2246, %r2242, 8, 8;
	cvt.u16.u32 	%rs1671, %r2246;
	bfe.u32 	%r2247, %r2242, 0, 8;
	cvt.u16.u32 	%rs1672, %r2247;
	st.local.v2.u8 	[%rd33+32], {%rs1672, %rs1671};
	st.local.u8 	[%rd33+34], %r2243;
	st.local.u32 	[%rd33+36], %r429;
	st.local.f64 	[%rd33+40], %fd65;
	mov.b32 	%r4547, 0;
$L__BB1_175:
	mov.u32 	%r4550, %r4547;
	cvt.u64.u32 	%rd167, %r4550;
	add.s64 	%rd168, %rd34, %rd167;
	ld.local.u8 	%rs1673, [%rd168];
	setp.ne.s16 	%p52, %rs1673, 0;
	add.s32 	%r4547, %r4550, 1;
	@%p52 bra 	$L__BB1_175;
	and.b16  	%rs1674, %rs2431, 255;
	setp.eq.s16 	%p53, %rs1674, 0;
	@%p53 bra 	$L__BB1_179;
	mov.b32 	%r4548, 0;
$L__BB1_178:
	cvt.u64.u32 	%rd169, %r4550;
	add.s64 	%rd170, %rd34, %rd169;
	st.local.u8 	[%rd170], %rs2431;
	add.s32 	%r4550, %r4550, 1;
	add.s32 	%r435, %r4548, 1;
	cvt.u64.u32 	%rd171, %r4548;
	add.s64 	%rd172, %rd33, %rd171;
	ld.local.u8 	%rs2431, [%rd172+1];
	setp.ne.s16 	%p54, %rs2431, 0;
	mov.u32 	%r4548, %r435;
	@%p54 bra 	$L__BB1_178;
$L__BB1_179:
	cvt.u64.u32 	%rd173, %r4550;
	add.s64 	%rd174, %rd34, %rd173;
	mov.b16 	%rs1675, 0;
	st.local.u8 	[%rd174], %rs1675;
	ld.local.u32 	%r2250, [%rd34+36];
	add.s32 	%r2251, %r2250, %r429;
	ld.local.f64 	%fd87, [%rd34+40];
	add.f64 	%fd88, %fd65, %fd87;
	ld.local.v2.b32 	{%r2252, %r2253}, [%rd34];
	ld.local.v2.b32 	{%r2254, %r2255}, [%rd34+8];
	ld.local.v2.b32 	{%r2256, %r2257}, [%rd34+16];
	ld.local.v2.b32 	{%r2258, %r2259}, [%rd34+24];
	.pragma "used_bytes_mask 7";
	ld.local.u32 	%r2260, [%rd34+32];
	bfe.u32 	%r2261, %r2260, 16, 8;
	ld.shared.v2.b32 	{%r2262, %r2263}, [_ZZN3cub18CUB_300001_SM_10006detail6reduce28DeviceReduceSingleTileKernelINS2_10policy_hubI4Userj13Addition_funcE10Policy1000EN6thrust24THRUST_300001_SM_1000_NS6detail15normal_iteratorINSA_10device_ptrIS5_EEEEPS5_jS6_S5_S5_N4cuda3std3__410__identityEEEvT0_T1_T2_T3_T4_T6_E12temp_storage+344];
	bfe.u32 	%r2264, %r2262, 0, 8;
	cvt.u16.u32 	%rs2432, %r2264;
	ld.shared.v2.b32 	{%r2265, %r2266}, [_ZZN3cub18CUB_300001_SM_10006detail6reduce28DeviceReduceSingleTileKernelINS2_10policy_hubI4Userj13Addition_funcE10Policy1000EN6thrust24THRUST_300001_SM_1000_NS6detail15normal_iteratorINSA_10device_ptrIS5_EEEEPS5_jS6_S5_S5_N4cuda3std3__410__identityEEEvT0_T1_T2_T3_T4_T6_E12temp_storage+352];
	ld.shared.v2.b32 	{%r2267, %r2268}, [_ZZN3cub18CUB_300001_SM_10006detail6reduce28DeviceReduceSingleTileKernelINS2_10policy_hubI4Userj13Addition_funcE10Policy1000EN6thrust24THRUST_300001_SM_1000_NS6detail15normal_iteratorINSA_10device_ptrIS5_EEEEPS5_jS6_S5_S5_N4cuda3std3__410__identityEEEvT0_T1_T2_T3_T4_T6_E12temp_storage+360];
	ld.shared.v2.b32 	{%r2269, %r2270}, [_ZZN3cub18CUB_300001_SM_10006detail6reduce28DeviceReduceSingleTileKernelINS2_10policy_hubI4Userj13Addition_funcE10Policy1000EN6thrust24THRUST_300001_SM_1000_NS6detail15normal_iteratorINSA_10device_ptrIS5_EEEEPS5_jS6_S5_S5_N4cuda3std3__410__identityEEEvT0_T1_T2_T3_T4_T6_E12temp_storage+368];
	.pragma "used_bytes_mask 7";
	ld.shared.u32 	%r2271, [_ZZN3cub18CUB_300001_SM_10006detail6reduce28DeviceReduceSingleTileKernelINS2_10policy_hubI4Userj13Addition_funcE10Policy1000EN6thrust24THRUST_300001_SM_1000_NS6detail15normal_iteratorINSA_10device_ptrIS5_EEEEPS5_jS6_S5_S5_N4cuda3std3__410__identityEEEvT0_T1_T2_T3_T4_T6_E12temp_storage+376];
	bfe.u32 	%r2272, %r2271, 16, 8;
	ld.shared.u32 	%r437, [_ZZN3cub18CUB_300001_SM_10006detail6reduce28DeviceReduceSingleTileKernelINS2_10policy_hubI4Userj13Addition_funcE10Policy1000EN6thrust24THRUST_300001_SM_1000_NS6detail15normal_iteratorINSA_10device_ptrIS5_EEEEPS5_jS6_S5_S5_N4cuda3std3__410__identityEEEvT0_T1_T2_T3_T4_T6_E12temp_storage+380];
	ld.shared.f64 	%fd66, [_ZZN3cub18CUB_300001_SM_10006detail6reduce28DeviceReduceSingleTileKernelINS2_10policy_hubI4Userj13Addition_funcE10Policy1000EN6thrust24THRUST_300001_SM_1000_NS6detail15normal_iteratorINSA_10device_ptrIS5_EEEEPS5_jS6_S5_S5_N4cuda3std3__410__identityEEEvT0_T1_T2_T3_T4_T6_E12temp_storage+384];
	st.local.v2.b32 	[%rd33], {%r2252, %r2253};
	st.local.v2.b32 	[%rd33+8], {%r2254, %r2255};
	st.local.v2.b32 	[%rd33+16], {%r2256, %r2257};
	st.local.v2.b32 	[%rd33+24], {%r2258, %r2259};
	bfe.u32 	%r2273, %r2260, 8, 8;
	cvt.u16.u32 	%rs1676, %r2273;
	bfe.u32 	%r2274, %r2260, 0, 8;
	cvt.u16.u32 	%rs1677, %r2274;
	st.local.v2.u8 	[%rd33+32], {%rs1677, %rs1676};
	st.local.u8 	[%rd33+34], %r2261;
	st.local.u32 	[%rd33+36], %r2251;
	st.local.f64 	[%rd33+40], %fd88;
	st.local.v2.b32 	[%rd32], {%r2262, %r2263};
	st.local.v2.b32 	[%rd32+8], {%r2265, %r2266};
	st.local.v2.b32 	[%rd32+16], {%r2267, %r2268};
	st.local.v2.b32 	[%rd32+24], {%r2269, %r2270};
	bfe.u32 	%r2275, %r2271, 8, 8;
	cvt.u16.u32 	%rs1678, %r2275;
	bfe.u32 	%r2276, %r2271, 0, 8;
	cvt.u16.u32 	%rs1679, %r2276;
	st.local.v2.u8 	[%rd32+32], {%rs1679, %rs1678};
	st.local.u8 	[%rd32+34], %r2272;
	st.local.u32 	[%rd32+36], %r437;
	st.local.f64 	[%rd32+40], %fd66;
	mov.b32 	%r4551, 0;
$L__BB1_180:
	mov.u32 	%r4554, %r4551;
	cvt.u64.u32 	%rd175, %r4554;
	add.s64 	%rd176, %rd33, %rd175;
	ld.local.u8 	%rs1680, [%rd176];
	setp.ne.s16 	%p55, %rs1680, 0;
	add.s32 	%r4551, %r4554, 1;
	@%p55 bra 	$L__BB1_180;
	and.b16  	%rs1681, %rs2432, 255;
	setp.eq.s16 	%p56, %rs1681, 0;
	@%p56 bra 	$L__BB1_184;
	mov.b32 	%r4552, 0;
$L__BB1_183:
	cvt.u64.u32 	%rd177, %r4554;
	add.s64 	%rd178, %rd33, %rd177;
	st.local.u8 	[%rd178], %rs2432;
	add.s32 	%r4554, %r4554, 1;
	add.s32 	%r443, %r4552, 1;
	cvt.u64.u32 	%rd179, %r4552;
	add.s64 	%rd180, %rd32, %rd179;
	ld.local.u8 	%rs2432, [%rd180+1];
	setp.ne.s16 	%p57, %rs2432, 0;
	mov.u32 	%r4552, %r443;
	@%p57 bra 	$L__BB1_183;
$L__BB1_184:
	cvt.u64.u32 	%rd181, %r4554;
	add.s64 	%rd182, %rd33, %rd181;
	mov.b16 	%rs1682, 0;
	st.local.u8 	[%rd182], %rs1682;
	ld.local.u32 	%r2278, [%rd33+36];
	add.s32 	%r4433, %r2278, %r437;
	ld.local.f64 	%fd89, [%rd33+40];
	add.f64 	%fd108, %fd66, %fd89;
	ld.local.v2.b32 	{%r2279, %r2280}, [%rd33];
	bfe.u32 	%r2281, %r2279, 0, 8;
	cvt.u16.u32 	%rs1916, %r2281;
	bfe.u32 	%r2282, %r2279, 8, 8;
	cvt.u16.u32 	%rs1915, %r2282;
	bfe.u32 	%r2283, %r2279, 16, 8;
	cvt.u16.u32 	%rs1914, %r2283;
	bfe.u32 	%r2284, %r2279, 24, 8;
	cvt.u16.u32 	%rs1913, %r2284;
	bfe.u32 	%r2285, %r2280, 0, 8;
	cvt.u16.u32 	%rs1912, %r2285;
	bfe.u32 	%r2286, %r2280, 8, 8;
	cvt.u16.u32 	%rs1911, %r2286;
	bfe.u32 	%r2287, %r2280, 16, 8;
	cvt.u16.u32 	%rs1910, %r2287;
	bfe.u32 	%r2288, %r2280, 24, 8;
	cvt.u16.u32 	%rs1909, %r2288;
	ld.local.v2.b32 	{%r2289, %r2290}, [%rd33+8];
	bfe.u32 	%r2291, %r2289, 0, 8;
	cvt.u16.u32 	%rs1908, %r2291;
	bfe.u32 	%r2292, %r2289, 8, 8;
	cvt.u16.u32 	%rs1907, %r2292;
	bfe.u32 	%r2293, %r2289, 16, 8;
	cvt.u16.u32 	%rs1906, %r2293;
	bfe.u32 	%r2294, %r2289, 24, 8;
	cvt.u16.u32 	%rs1905, %r2294;
	bfe.u32 	%r2295, %r2290, 0, 8;
	cvt.u16.u32 	%rs1904, %r2295;
	bfe.u32 	%r2296, %r2290, 8, 8;
	cvt.u16.u32 	%rs1903, %r2296;
	bfe.u32 	%r2297, %r2290, 16, 8;
	cvt.u16.u32 	%rs1902, %r2297;
	bfe.u32 	%r2298, %r2290, 24, 8;
	cvt.u16.u32 	%rs1901, %r2298;
	ld.local.v2.b32 	{%r2299, %r2300}, [%rd33+16];
	bfe.u32 	%r2301, %r2299, 0, 8;
	cvt.u16.u32 	%rs1900, %r2301;
	bfe.u32 	%r2302, %r2299, 8, 8;
	cvt.u16.u32 	%rs1899, %r2302;
	bfe.u32 	%r2303, %r2299, 16, 8;
	cvt.u16.u32 	%rs1898, %r2303;
	bfe.u32 	%r2304, %r2299, 24, 8;
	cvt.u16.u32 	%rs1897, %r2304;
	bfe.u32 	%r2305, %r2300, 0, 8;
	cvt.u16.u32 	%rs1896, %r2305;
	bfe.u32 	%r2306, %r2300, 8, 8;
	cvt.u16.u32 	%rs1895, %r2306;
	bfe.u32 	%r2307, %r2300, 16, 8;
	cvt.u16.u32 	%rs1894, %r2307;
	bfe.u32 	%r2308, %r2300, 24, 8;
	cvt.u16.u32 	%rs1893, %r2308;
	ld.local.v2.b32 	{%r2309, %r2310}, [%rd33+24];
	bfe.u32 	%r2311, %r2309, 0, 8;
	cvt.u16.u32 	%rs1892, %r2311;
	bfe.u32 	%r2312, %r2309, 8, 8;
	cvt.u16.u32 	%rs1891, %r2312;
	bfe.u32 	%r2313, %r2309, 16, 8;
	cvt.u16.u32 	%rs1890, %r2313;
	bfe.u32 	%r2314, %r2309, 24, 8;
	cvt.u16.u32 	%rs1889, %r2314;
	bfe.u32 	%r2315, %r2310, 0, 8;
	cvt.u16.u32 	%rs1888, %r2315;
	bfe.u32 	%r2316, %r2310, 8, 8;
	cvt.u16.u32 	%rs1887, %r2316;
	bfe.u32 	%r2317, %r2310, 16, 8;
	cvt.u16.u32 	%rs1886, %r2317;
	bfe.u32 	%r2318, %r2310, 24, 8;
	cvt.u16.u32 	%rs1885, %r2318;
	.pragma "used_bytes_mask 7";
	ld.local.u32 	%r2319, [%rd33+32];
	bfe.u32 	%r2320, %r2319, 0, 8;
	cvt.u16.u32 	%rs1884, %r2320;
	bfe.u32 	%r2321, %r2319, 8, 8;
	cvt.u16.u32 	%rs1883, %r2321;
	bfe.u32 	%r2322, %r2319, 16, 8;
	cvt.u16.u32 	%rs1882, %r2322;
$L__BB1_185:
	mov.u32 	%r4246, %tid.x;
	setp.ne.s32 	%p116, %r4246, 0;
	@%p116 bra 	$L__BB1_192;
	add.u64 	%rd35, %SPL, 0;
	add.u64 	%rd36, %SPL, 48;
	cvt.u32.u16 	%r4248, %rs1519;
	cvt.u32.u16 	%r4249, %rs1520;
	prmt.b32 	%r4250, %r4248, %r4249, 0x3340U;
	cvt.u32.u16 	%r4251, %rs1521;
	cvt.u32.u16 	%r4252, %rs1522;
	prmt.b32 	%r4253, %r4251, %r4252, 0x3340U;
	prmt.b32 	%r4254, %r4250, %r4253, 0x5410U;
	cvt.u32.u16 	%r4255, %rs1523;
	cvt.u32.u16 	%r4256, %rs1524;
	prmt.b32 	%r4257, %r4255, %r4256, 0x3340U;
	cvt.u32.u16 	%r4258, %rs1525;
	cvt.u32.u16 	%r4259, %rs1526;
	prmt.b32 	%r4260, %r4258, %r4259, 0x3340U;
	prmt.b32 	%r4261, %r4257, %r4260, 0x5410U;
	st.local.v2.b32 	[%rd35], {%r4254, %r4261};
	cvt.u32.u16 	%r4262, %rs1527;
	cvt.u32.u16 	%r4263, %rs1528;
	prmt.b32 	%r4264, %r4262, %r4263, 0x3340U;
	cvt.u32.u16 	%r4265, %rs1529;
	cvt.u32.u16 	%r4266, %rs1530;
	prmt.b32 	%r4267, %r4265, %r4266, 0x3340U;
	prmt.b32 	%r4268, %r4264, %r4267, 0x5410U;
	cvt.u32.u16 	%r4269, %rs1531;
	cvt.u32.u16 	%r4270, %rs1532;
	prmt.b32 	%r4271, %r4269, %r4270, 0x3340U;
	cvt.u32.u16 	%r4272, %rs1533;
	cvt.u32.u16 	%r4273, %rs1534;
	prmt.b32 	%r4274, %r4272, %r4273, 0x3340U;
	prmt.b32 	%r4275, %r4271, %r4274, 0x5410U;
	st.local.v2.b32 	[%rd35+8], {%r4268, %r4275};
	cvt.u32.u16 	%r4276, %rs1535;
	cvt.u32.u16 	%r4277, %rs1536;
	prmt.b32 	%r4278, %r4276, %r4277, 0x3340U;
	cvt.u32.u16 	%r4279, %rs1537;
	cvt.u32.u16 	%r4280, %rs1538;
	prmt.b32 	%r4281, %r4279, %r4280, 0x3340U;
	prmt.b32 	%r4282, %r4278, %r4281, 0x5410U;
	cvt.u32.u16 	%r4283, %rs1539;
	cvt.u32.u16 	%r4284, %rs1540;
	prmt.b32 	%r4285, %r4283, %r4284, 0x3340U;
	cvt.u32.u16 	%r4286, %rs1541;
	cvt.u32.u16 	%r4287, %rs1542;
	prmt.b32 	%r4288, %r4286, %r4287, 0x3340U;
	prmt.b32 	%r4289, %r4285, %r4288, 0x5410U;
	st.local.v2.b32 	[%rd35+16], {%r4282, %r4289};
	cvt.u32.u16 	%r4290, %rs1543;
	cvt.u32.u16 	%r4291, %rs1544;
	prmt.b32 	%r4292, %r4290, %r4291, 0x3340U;
	cvt.u32.u16 	%r4293, %rs1545;
	cvt.u32.u16 	%r4294, %rs1546;
	prmt.b32 	%r4295, %r4293, %r4294, 0x3340U;
	prmt.b32 	%r4296, %r4292, %r4295, 0x5410U;
	cvt.u32.u16 	%r4297, %rs1547;
	cvt.u32.u16 	%r4298, %rs1548;
	prmt.b32 	%r4299, %r4297, %r4298, 0x3340U;
	cvt.u32.u16 	%r4300, %rs1549;
	cvt.u32.u16 	%r4301, %rs1550;
	prmt.b32 	%r4302, %r4300, %r4301, 0x3340U;
	prmt.b32 	%r4303, %r4299, %r4302, 0x5410U;
	st.local.v2.b32 	[%rd35+24], {%r4296, %r4303};
	st.local.v2.u8 	[%rd35+32], {%rs1551, %rs1552};
	st.local.u8 	[%rd35+34], %rs1553;
	st.local.u32 	[%rd35+36], %r455;
	st.local.f64 	[%rd35+40], %fd69;
	st.local.u8 	[%rd36+1], %rs1915;
	st.local.v2.u8 	[%rd36+2], {%rs1914, %rs1913};
	cvt.u32.u16 	%r4304, %rs1909;
	cvt.u32.u16 	%r4305, %rs1910;
	prmt.b32 	%r4306, %r4305, %r4304, 0x3340U;
	cvt.u32.u16 	%r4307, %rs1911;
	cvt.u32.u16 	%r4308, %rs1912;
	prmt.b32 	%r4309, %r4308, %r4307, 0x3340U;
	prmt.b32 	%r4310, %r4309, %r4306, 0x5410U;
	st.local.u32 	[%rd36+4], %r4310;
	cvt.u32.u16 	%r4311, %rs1901;
	cvt.u32.u16 	%r4312, %rs1902;
	prmt.b32 	%r4313, %r4312, %r4311, 0x3340U;
	cvt.u32.u16 	%r4314, %rs1903;
	cvt.u32.u16 	%r4315, %rs1904;
	prmt.b32 	%r4316, %r4315, %r4314, 0x3340U;
	prmt.b32 	%r4317, %r4316, %r4313, 0x5410U;
	cvt.u32.u16 	%r4318, %rs1905;
	cvt.u32.u16 	%r4319, %rs1906;
	prmt.b32 	%r4320, %r4319, %r4318, 0x3340U;
	cvt.u32.u16 	%r4321, %rs1907;
	cvt.u32.u16 	%r4322, %rs1908;
	prmt.b32 	%r4323, %r4322, %r4321, 0x3340U;
	prmt.b32 	%r4324, %r4323, %r4320, 0x5410U;
	st.local.v2.b32 	[%rd36+8], {%r4324, %r4317};
	cvt.u32.u16 	%r4325, %rs1893;
	cvt.u32.u16 	%r4326, %rs1894;
	prmt.b32 	%r4327, %r4326, %r4325, 0x3340U;
	cvt.u32.u16 	%r4328, %rs1895;
	cvt.u32.u16 	%r4329, %rs1896;
	prmt.b32 	%r4330, %r4329, %r4328, 0x3340U;
	prmt.b32 	%r4331, %r4330, %r4327, 0x5410U;
	cvt.u32.u16 	%r4332, %rs1897;
	cvt.u32.u16 	%r4333, %rs1898;
	prmt.b32 	%r4334, %r4333, %r4332, 0x3340U;
	cvt.u32.u16 	%r4335, %rs1899;
	cvt.u32.u16 	%r4336, %rs1900;
	prmt.b32 	%r4337, %r4336, %r4335, 0x3340U;
	prmt.b32 	%r4338, %r4337, %r4334, 0x5410U;
	st.local.v2.b32 	[%rd36+16], {%r4338, %r4331};
	cvt.u32.u16 	%r4339, %rs1885;
	cvt.u32.u16 	%r4340, %rs1886;
	prmt.b32 	%r4341, %r4340, %r4339, 0x3340U;
	cvt.u32.u16 	%r4342, %rs1887;
	cvt.u32.u16 	%r4343, %rs1888;
	prmt.b32 	%r4344, %r4343, %r4342, 0x3340U;
	prmt.b32 	%r4345, %r4344, %r4341, 0x5410U;
	cvt.u32.u16 	%r4346, %rs1889;
	cvt.u32.u16 	%r4347, %rs1890;
	prmt.b32 	%r4348, %r4347, %r4346, 0x3340U;
	cvt.u32.u16 	%r4349, %rs1891;
	cvt.u32.u16 	%r4350, %rs1892;
	prmt.b32 	%r4351, %r4350, %r4349, 0x3340U;
	prmt.b32 	%r4352, %r4351, %r4348, 0x5410U;
	st.local.v2.b32 	[%rd36+24], {%r4352, %r4345};
	st.local.v2.u8 	[%rd36+32], {%rs1884, %rs1883};
	st.local.u8 	[%rd36+34], %rs1882;
	st.local.u32 	[%rd36+36], %r4433;
	st.local.f64 	[%rd36+40], %fd108;
	mov.b32 	%r4556, 0;
$L__BB1_187:
	mov.u32 	%r4559, %r4556;
	cvt.u64.u32 	%rd317, %r4559;
	add.s64 	%rd318, %rd35, %rd317;
	ld.local.u8 	%rs1806, [%rd318];
	setp.ne.s16 	%p117, %rs1806, 0;
	add.s32 	%r4556, %r4559, 1;
	@%p117 bra 	$L__BB1_187;
	and.b16  	%rs1807, %rs1916, 255;
	setp.eq.s16 	%p118, %rs1807, 0;
	@%p118 bra 	$L__BB1_191;
	mov.b32 	%r4557, 0;
$L__BB1_190:
	cvt.u64.u32 	%rd319, %r4559;
	add.s64 	%rd320, %rd35, %rd319;
	st.local.u8 	[%rd320], %rs1916;
	add.s32 	%r4559, %r4559, 1;
	add.s32 	%r452, %r4557, 1;
	cvt.u64.u32 	%rd321, %r4557;
	add.s64 	%rd322, %rd36, %rd321;
	ld.local.u8 	%rs1916, [%rd322+1];
	setp.ne.s16 	%p119, %rs1916, 0;
	mov.u32 	%r4557, %r452;
	@%p119 bra 	$L__BB1_190;
$L__BB1_191:
	cvt.u64.u32 	%rd323, %r4559;
	add.s64 	%rd324, %rd35, %rd323;
	mov.b16 	%rs1808, 0;
	st.local.u8 	[%rd324], %rs1808;
	ld.local.u32 	%r4354, [%rd35+36];
	add.s32 	%r4355, %r4354, %r4433;
	ld.local.f64 	%fd104, [%rd35+40];
	add.f64 	%fd105, %fd108, %fd104;
	ld.local.v2.b32 	{%r4356, %r4357}, [%rd35];
	ld.local.v2.b32 	{%r4358, %r4359}, [%rd35+8];
	ld.local.v2.b32 	{%r4360, %r4361}, [%rd35+16];
	ld.local.v2.b32 	{%r4362, %r4363}, [%rd35+24];
	.pragma "used_bytes_mask 7";
	ld.local.u32 	%r4364, [%rd35+32];
	bfe.u32 	%r4365, %r4364, 16, 8;
	st.global.v2.b32 	[%rd1], {%r4356, %r4357};
	st.global.v2.b32 	[%rd1+8], {%r4358, %r4359};
	st.global.v2.b32 	[%rd1+16], {%r4360, %r4361};
	st.global.v2.b32 	[%rd1+24], {%r4362, %r4363};
	bfe.u32 	%r4366, %r4364, 8, 8;
	cvt.u16.u32 	%rs1809, %r4366;
	bfe.u32 	%r4367, %r4364, 0, 8;
	cvt.u16.u32 	%rs1810, %r4367;
	st.global.v2.u8 	[%rd1+32], {%rs1810, %rs1809};
	st.global.u8 	[%rd1+34], %r4365;
	st.global.u32 	[%rd1+36], %r4355;
	st.global.f64 	[%rd1+40], %fd105;
$L__BB1_192:
	ret;

}
	// .globl	_ZN3cub18CUB_300001_SM_10006detail6reduce18DeviceReduceKernelINS2_10policy_hubI4Userj13Addition_funcE10Policy1000EN6thrust24THRUST_300001_SM_1000_NS6detail15normal_iteratorINSA_10device_ptrIS5_EEEEjS6_S5_N4cuda3std3__410__identityEEEvT0_PT3_T1_NS0_13GridEvenShareISN_EET2_T4_
.visible .entry _ZN3cub18CUB_300001_SM_10006detail6reduce18DeviceReduceKernelINS2_10policy_hubI4Userj13Addition_funcE10Policy1000EN6thrust24THRUST_300001_SM_1000_NS6detail15normal_iteratorINSA_10device_ptrIS5_EEEEjS6_S5_N4cuda3std3__410__identityEEEvT0_PT3_T1_NS0_13GridEvenShareISN_EET2_T4_(
	.param .align 8 .b8 _ZN3cub18CUB_300001_SM_10006detail6reduce18DeviceReduceKernelINS2_10policy_hubI4Userj13Addition_funcE10Policy1000EN6thrust24THRUST_300001_SM_1000_NS6detail15normal_iteratorINSA_10device_ptrIS5_EEEEjS6_S5_N4cuda3std3__410__identityEEEvT0_PT3_T1_NS0_13GridEvenShareISN_EET2_T4__param_0[8],
	.param .u64 .ptr .align 1 _ZN3cub18CUB_300001_SM_10006detail6reduce18DeviceReduceKernelINS2_10policy_hubI4Userj13Addition_funcE10Policy1000EN6thrust24THRUST_300001_SM_1000_NS6detail15normal_iteratorINSA_10device_ptrIS5_EEEEjS6_S5_N4cuda3std3__410__identityEEEvT0_PT3_T1_NS0_13GridEvenShareISN_EET2_T4__param_1,
	.param .u32 _ZN3cub18CUB_300001_SM_10006detail6reduce18DeviceReduceKernelINS2_10policy_hubI4Userj13Addition_funcE10Policy1000EN6thrust24THRUST_300001_SM_1000_NS6detail15normal_iteratorINSA_10device_ptrIS5_EEEEjS6_S5_N4cuda3std3__410__identityEEEvT0_PT3_T1_NS0_13GridEvenShareISN_EET2_T4__param_2,
	.param .align 4 .b8 _ZN3cub18CUB_300001_SM_10006detail6reduce18DeviceReduceKernelINS2_10policy_hubI4Userj13Addition_funcE10Policy1000EN6thrust24THRUST_300001_SM_1000_NS6detail15normal_iteratorINSA_10device_ptrIS5_EEEEjS6_S5_N4cuda3std3__410__identityEEEvT0_PT3_T1_NS0_13GridEvenShareISN_EET2_T4__param_3[40],
	.param .align 1 .b8 _ZN3cub18CUB_300001_SM_10006detail6reduce18DeviceReduceKernelINS2_10policy_hubI4Userj13Addition_funcE10Policy1000EN6thrust24THRUST_300001_SM_1000_NS6detail15normal_iteratorINSA_10device_ptrIS5_EEEEjS6_S5_N4cuda3std3__410__identityEEEvT0_PT3_T1_NS0_13GridEvenShareISN_EET2_T4__param_4[1],
	.param .align 1 .b8 _ZN3cub18CUB_300001_SM_10006detail6reduce18DeviceReduceKernelINS2_10policy_hubI4Userj13Addition_funcE10Policy1000EN6thrust24THRUST_300001_SM_1000_NS6detail15normal_iteratorINSA_10device_ptrIS5_EEEEjS6_S5_N4cuda3std3__410__identityEEEvT0_PT3_T1_NS0_13GridEvenShareISN_EET2_T4__param_5[1]
)
.maxntid 256
{
	.local .align 8 .b8 	__local_depot2[96];
	.reg .b64 	%SP;
	.reg .b64 	%SPL;
	.reg .pred 	%p<120>;
	.reg .b16 	%rs<2360>;
	.reg .b32 	%r<4441>;
	.reg .b64 	%rd<314>;
	.reg .b64 	%fd<119>;
	// demoted variable
	.shared .align 8 .b8 _ZZN3cub18CUB_300001_SM_10006detail6reduce18DeviceReduceKernelINS2_10policy_hubI4Userj13Addition_funcE10Policy1000EN6thrust24THRUST_300001_SM_1000_NS6detail15normal_iteratorINSA_10device_ptrIS5_EEEEjS6_S5_N4cuda3std3__410__identityEEEvT0_PT3_T1_NS0_13GridEvenShareISN_EET2_T4_E12temp_storage[440];
	mov.u64 	%SPL, __local_depot2;
	cvta.local.u64 	%SP, %SPL;
	ld.param.u32 	%r455, [_ZN3cub18CUB_300001_SM_10006detail6reduce18DeviceReduceKernelINS2_10policy_hubI4Userj13Addition_funcE10Policy1000EN6thrust24THRUST_300001_SM_1000_NS6detail15normal_iteratorINSA_10device_ptrIS5_EEEEjS6_S5_N4cuda3std3__410__identityEEEvT0_PT3_T1_NS0_13GridEvenShareISN_EET2_T4__param_3+20];
	ld.param.u32 	%r456, [_ZN3cub18CUB_300001_SM_10006detail6reduce18DeviceReduceKernelINS2_10policy_hubI4Userj13Addition_funcE10Policy1000EN6thrust24THRUST_300001_SM_1000_NS6detail15normal_iteratorINSA_10device_ptrIS5_EEEEjS6_S5_N4cuda3std3__410__identityEEEvT0_PT3_T1_NS0_13GridEvenShareISN_EET2_T4__param_3+24];
	ld.param.u64 	%rd33, [_ZN3cub18CUB_300001_SM_10006detail6reduce18DeviceReduceKernelINS2_10policy_hubI4Userj13Addition_funcE10Policy1000EN6thrust24THRUST_300001_SM_1000_NS6detail15normal_iteratorINSA_10device_ptrIS5_EEEEjS6_S5_N4cuda3std3__410__identityEEEvT0_PT3_T1_NS0_13GridEvenShareISN_EET2_T4__param_0];
	cvta.to.global.u64 	%rd1, %rd33;
	mov.u32 	%r460, %ctaid.x;
	shl.b32 	%r2, %r456, 8;
	shl.b32 	%r4375, %r460, 8;
	sub.s32 	%r4, %r455, %r4375;
	setp.gt.u32 	%p1, %r4, 255;
	@%p1 bra 	$L__BB2_91;
	mov.u32 	%r5, %tid.x;
	setp.ge.u32 	%p57, %r5, %r4;
	mov.b16 	%rs1809, 0;
	mov.b32 	%r4320, 0;
	mov.f64 	%fd104, 0d0000000000000000;
	mov.u16 	%rs1810, %rs1809;
	mov.u16 	%rs1811, %rs1809;
	mov.u16 	%rs1812, %rs1809;
	mov.u16 	%rs1813, %rs1809;
	mov.u16 	%rs1814, %rs1809;
	mov.u16 	%rs1815, %rs1809;
	mov.u16 	%rs1816, %rs1809;
	mov.u16 	%rs1817, %rs1809;
	mov.u16 	%rs1818, %rs1809;
	mov.u16 	%rs1819, %rs1809;
	mov.u16 	%rs1820, %rs1809;
	mov.u16 	%rs1821, %rs1809;
	mov.u16 	%rs1822, %rs1809;
	mov.u16 	%rs1823, %rs1809;
	mov.u16 	%rs1824, %rs1809;
	mov.u16 	%rs1825, %rs1809;
	mov.u16 	%rs1826, %rs1809;
	mov.u16 	%rs1827, %rs1809;
	mov.u16 	%rs1828, %rs1809;
	mov.u16 	%rs1829, %rs1809;
	mov.u16 	%rs1830, %rs1809;
	mov.u16 	%rs1831, %rs1809;
	mov.u16 	%rs1832, %rs1809;
	mov.u16 	%rs1833, %rs1809;
	mov.u16 	%rs1834, %rs1809;
	mov.u16 	%rs1835, %rs1809;
	mov.u16 	%rs1836, %rs1809;
	mov.u16 	%rs1837, %rs1809;
	mov.u16 	%rs1838, %rs1809;
	mov.u16 	%rs1839, %rs1809;
	mov.u16 	%rs1840, %rs1809;
	mov.u16 	%rs1841, %rs1809;
	mov.u16 	%rs1842, %rs1809;
	mov.u16 	%rs1843, %rs1809;
	mov.u32 	%r4314, %r5;
	@%p57 bra 	$L__BB2_3;
	add.s32 	%r2293, %r4375, %r5;
	mul.wide.u32 	%rd178, %r2293, 48;
	add.s64 	%rd179, %rd1, %rd178;
	ld.global.v2.b32 	{%r2294, %r2295}, [%rd179];
	bfe.u32 	%r2296, %r2294, 0, 8;
	cvt.u16.u32 	%rs1843, %r2296;
	bfe.u32 	%r2297, %r2294, 8, 8;
	cvt.u16.u32 	%rs1842, %r2297;
	bfe.u32 	%r2298, %r2294, 16, 8;
	cvt.u16.u32 	%rs1841, %r2298;
	bfe.u32 	%r2299, %r2294, 24, 8;
	cvt.u16.u32 	%rs1840, %r2299;
	bfe.u32 	%r2300, %r2295, 0, 8;
	cvt.u16.u32 	%rs1839, %r2300;
	bfe.u32 	%r2301, %r2295, 8, 8;
	cvt.u16.u32 	%rs1838, %r2301;
	bfe.u32 	%r2302, %r2295, 16, 8;
	cvt.u16.u32 	%rs1837, %r2302;
	bfe.u32 	%r2303, %r2295, 24, 8;
	cvt.u16.u32 	%rs1836, %r2303;
	ld.global.v2.b32 	{%r2304, %r2305}, [%rd179+8];
	bfe.u32 	%r2306, %r2304, 0, 8;
	cvt.u16.u32 	%rs1835, %r2306;
	bfe.u32 	%r2307, %r2304, 8, 8;
	cvt.u16.u32 	%rs1834, %r2307;
	bfe.u32 	%r2308, %r2304, 16, 8;
	cvt.u16.u32 	%rs1833, %r2308;
	bfe.u32 	%r2309, %r2304, 24, 8;
	cvt.u16.u32 	%rs1832, %r2309;
	bfe.u32 	%r2310, %r2305, 0, 8;
	cvt.u16.u32 	%rs1831, %r2310;
	bfe.u32 	%r2311, %r2305, 8, 8;
	cvt.u16.u32 	%rs1830, %r2311;
	bfe.u32 	%r2312, %r2305, 16, 8;
	cvt.u16.u32 	%rs1829, %r2312;
	bfe.u32 	%r2313, %r2305, 24, 8;
	cvt.u16.u32 	%rs1828, %r2313;
	ld.global.v2.b32 	{%r2314, %r2315}, [%rd179+16];
	bfe.u32 	%r2316, %r2314, 0, 8;
	cvt.u16.u32 	%rs1827, %r2316;
	bfe.u32 	%r2317, %r2314, 8, 8;
	cvt.u16.u32 	%rs1826, %r2317;
	bfe.u32 	%r2318, %r2314, 16, 8;
	cvt.u16.u32 	%rs1825, %r2318;
	bfe.u32 	%r2319, %r2314, 24, 8;
	cvt.u16.u32 	%rs1824, %r2319;
	bfe.u32 	%r2320, %r2315, 0, 8;
	cvt.u16.u32 	%rs1823, %r2320;
	bfe.u32 	%r2321, %r2315, 8, 8;
	cvt.u16.u32 	%rs1822, %r2321;
	bfe.u32 	%r2322, %r2315, 16, 8;
	cvt.u16.u32 	%rs1821, %r2322;
	bfe.u32 	%r2323, %r2315, 24, 8;
	cvt.u16.u32 	%rs1820, %r2323;
	ld.global.v2.b32 	{%r2324, %r2325}, [%rd179+24];
	bfe.u32 	%r2326, %r2324, 0, 8;
	cvt.u16.u32 	%rs1819, %r2326;
	bfe.u32 	%r2327, %r2324, 8, 8;
	cvt.u16.u32 	%rs1818, %r2327;
	bfe.u32 	%r2328, %r2324, 16, 8;
	cvt.u16.u32 	%rs1817, %r2328;
	bfe.u32 	%r2329, %r2324, 24, 8;
	cvt.u16.u32 	%rs1816, %r2329;
	bfe.u32 	%r2330, %r2325, 0, 8;
	cvt.u16.u32 	%rs1815, %r2330;
	bfe.u32 	%r2331, %r2325, 8, 8;
	cvt.u16.u32 	%rs1814, %r2331;
	bfe.u32 	%r2332, %r2325, 16, 8;
	cvt.u16.u32 	%rs1813, %r2332;
	bfe.u32 	%r2333, %r2325, 24, 8;
	cvt.u16.u32 	%rs1812, %r2333;
	.pragma "used_bytes_mask 7";
	ld.global.u32 	%r2334, [%rd179+32];
	bfe.u32 	%r2335, %r2334, 0, 8;
	cvt.u16.u32 	%rs1811, %r2335;
	bfe.u32 	%r2336, %r2334, 8, 8;
	cvt.u16.u32 	%rs1810, %r2336;
	bfe.u32 	%r2337, %r2334, 16, 8;
	cvt.u16.u32 	%rs1809, %r2337;
	ld.global.u32 	%r4320, [%rd179+36];
	ld.global.f64 	%fd104, [%rd179+40];
	add.s32 	%r4314, %r5, 256;
$L__BB2_3:
	setp.ge.u32 	%p58, %r4314, %r4;
	@%p58 bra 	$L__BB2_11;
	add.u64 	%rd2, %SPL, 0;
	add.u64 	%rd3, %SPL, 48;
$L__BB2_5:
	add.s32 	%r2339, %r4375, %r4314;
	mul.wide.u32 	%rd182, %r2339, 48;
	add.s64 	%rd183, %rd1, %rd182;
	ld.global.v2.b32 	{%r2340, %r2341}, [%rd183];
	bfe.u32 	%r2342, %r2340, 0, 8;
	cvt.u16.u32 	%rs1808, %r2342;
	ld.global.v2.b32 	{%r2343, %r2344}, [%rd183+8];
	ld.global.v2.b32 	{%r2345, %r2346}, [%rd183+16];
	ld.global.v2.b32 	{%r2347, %r2348}, [%rd183+24];
	.pragma "used_bytes_mask 7";
	ld.global.u32 	%r2349, [%rd183+32];
	bfe.u32 	%r2350, %r2349, 16, 8;
	ld.global.u32 	%r12, [%rd183+36];
	ld.global.f64 	%fd4, [%rd183+40];
	cvt.u32.u16 	%r2351, %rs1836;
	cvt.u32.u16 	%r2352, %rs1837;
	prmt.b32 	%r2353, %r2352, %r2351, 0x3340U;
	cvt.u32.u16 	%r2354, %rs1838;
	cvt.u32.u16 	%r2355, %rs1839;
	prmt.b32 	%r2356, %r2355, %r2354, 0x3340U;
	prmt.b32 	%r2357, %r2356, %r2353, 0x5410U;
	cvt.u32.u16 	%r2358, %rs1840;
	cvt.u32.u16 	%r2359, %rs1841;
	prmt.b32 	%r2360, %r2359, %r2358, 0x3340U;
	cvt.u32.u16 	%r2361, %rs1842;
	cvt.u32.u16 	%r2362, %rs1843;
	prmt.b32 	%r2363, %r2362, %r2361, 0x3340U;
	prmt.b32 	%r2364, %r2363, %r2360, 0x5410U;
	st.local.v2.b32 	[%rd2], {%r2364, %r2357};
	cvt.u32.u16 	%r2365, %rs1828;
	cvt.u32.u16 	%r2366, %rs1829;
	prmt.b32 	%r2367, %r2366, %r2365, 0x3340U;
	cvt.u32.u16 	%r2368, %rs1830;
	cvt.u32.u16 	%r2369, %rs1831;
	prmt.b32 	%r2370, %r2369, %r2368, 0x3340U;
	prmt.b32 	%r2371, %r2370, %r2367, 0x5410U;
	cvt.u32.u16 	%r2372, %rs1832;
	cvt.u32.u16 	%r2373, %rs1833;
	prmt.b32 	%r2374, %r2373, %r2372, 0x3340U;
	cvt.u32.u16 	%r2375, %rs1834;
	cvt.u32.u16 	%r2376, %rs1835;
	prmt.b32 	%r2377, %r2376, %r2375, 0x3340U;
	prmt.b32 	%r2378, %r2377, %r2374, 0x5410U;
	st.local.v2.b32 	[%rd2+8], {%r2378, %r2371};
	cvt.u32.u16 	%r2379, %rs1820;
	cvt.u32.u16 	%r2380, %rs1821;
	prmt.b32 	%r2381, %r2380, %r2379, 0x3340U;
	cvt.u32.u16 	%r2382, %rs1822;
	cvt.u32.u16 	%r2383, %rs1823;
	prmt.b32 	%r2384, %r2383, %r2382, 0x3340U;
	prmt.b32 	%r2385, %r2384, %r2381, 0x5410U;
	cvt.u32.u16 	%r2386, %rs1824;
	cvt.u32.u16 	%r2387, %rs1825;
	prmt.b32 	%r2388, %r2387, %r2386, 0x3340U;
	cvt.u32.u16 	%r2389, %rs1826;
	cvt.u32.u16 	%r2390, %rs1827;
	prmt.b32 	%r2391, %r2390, %r2389, 0x3340U;
	prmt.b32 	%r2392, %r2391, %r2388, 0x5410U;
	st.local.v2.b32 	[%rd2+16], {%r2392, %r2385};
	cvt.u32.u16 	%r2393, %rs1812;
	cvt.u32.u16 	%r2394, %rs1813;
	prmt.b32 	%r2395, %r2394, %r2393, 0x3340U;
	cvt.u32.u16 	%r2396, %rs1814;
	cvt.u32.u16 	%r2397, %rs1815;
	prmt.b32 	%r2398, %r2397, %r2396, 0x3340U;
	prmt.b32 	%r2399, %r2398, %r2395, 0x5410U;
	cvt.u32.u16 	%r2400, %rs1816;
	cvt.u32.u16 	%r2401, %rs1817;
	prmt.b32 	%r2402, %r2401, %r2400, 0x3340U;
	cvt.u32.u16 	%r2403, %rs1818;
	cvt.u32.u16 	%r2404, %rs1819;
	prmt.b32 	%r2405, %r2404, %r2403, 0x3340U;
	prmt.b32 	%r2406, %r2405, %r2402, 0x5410U;
	st.local.v2.b32 	[%rd2+24], {%r2406, %r2399};
	st.local.v2.u8 	[%rd2+32], {%rs1811, %rs1810};
	st.local.u8 	[%rd2+34], %rs1809;
	st.local.u32 	[%rd2+36], %r4320;
	st.local.f64 	[%rd2+40], %fd104;
	st.local.v2.b32 	[%rd3], {%r2340, %r2341};
	st.local.v2.b32 	[%rd3+8], {%r2343, %r2344};
	st.local.v2.b32 	[%rd3+16], {%r2345, %r2346};
	st.local.v2.b32 	[%rd3+24], {%r2347, %r2348};
	bfe.u32 	%r2407, %r2349, 8, 8;
	cvt.u16.u32 	%rs1614, %r2407;
	bfe.u32 	%r2408, %r2349, 0, 8;
	cvt.u16.u32 	%rs1615, %r2408;
	st.local.v2.u8 	[%rd3+32], {%rs1615, %rs1614};
	st.local.u8 	[%rd3+34], %r2350;
	st.local.u32 	[%rd3+36], %r12;
	st.local.f64 	[%rd3+40], %fd4;
	mov.b32 	%r4316, 0;
$L__BB2_6:
	mov.u32 	%r4319, %r4316;
	cvt.u64.u32 	%rd184, %r4319;
	add.s64 	%rd185, %rd2, %rd184;
	ld.local.u8 	%rs1616, [%rd185];
	setp.ne.s16 	%p59, %rs1616, 0;
	add.s32 	%r4316, %r4319, 1;
	@%p59 bra 	$L__BB2_6;
	and.b16  	%rs1617, %rs1808, 255;
	setp.eq.s16 	%p60, %rs1617, 0;
	@%p60 bra 	$L__BB2_10;
	mov.b32 	%r4317, 0;
$L__BB2_9:
	cvt.u64.u32 	%rd186, %r4319;
	add.s64 	%rd187, %rd2, %rd186;
	st.local.u8 	[%rd187], %rs1808;
	add.s32 	%r4319, %r4319, 1;
	add.s32 	%r18, %r4317, 1;
	cvt.u64.u32 	%rd188, %r4317;
	add.s64 	%rd189, %rd3, %rd188;
	ld.local.u8 	%rs1808, [%rd189+1];
	setp.ne.s16 	%p61, %rs1808, 0;
	mov.u32 	%r4317, %r18;
	@%p61 bra 	$L__BB2_9;
$L__BB2_10:
	cvt.u64.u32 	%rd190, %r4319;
	add.s64 	%rd191, %rd2, %rd190;
	mov.b16 	%rs1618, 0;
	st.local.u8 	[%rd191], %rs1618;
	ld.local.u32 	%r2410, [%rd2+36];
	add.s32 	%r4320, %r2410, %r12;
	ld.local.f64 	%fd89, [%rd2+40];
	add.f64 	%fd104, %fd4, %fd89;
	ld.local.v2.b32 	{%r2411, %r2412}, [%rd2];
	bfe.u32 	%r2413, %r2411, 0, 8;
	cvt.u16.u32 	%rs1843, %r2413;
	bfe.u32 	%r2414, %r2411, 8, 8;
	cvt.u16.u32 	%rs1842, %r2414;
	bfe.u32 	%r2415, %r2411, 16, 8;
	cvt.u16.u32 	%rs1841, %r2415;
	bfe.u32 	%r2416, %r2411, 24, 8;
	cvt.u16.u32 	%rs1840, %r2416;
	bfe.u32 	%r2417, %r2412, 0, 8;
	cvt.u16.u32 	%rs1839, %r2417;
	bfe.u32 	%r2418, %r2412, 8, 8;
	cvt.u16.u32 	%rs1838, %r2418;
	bfe.u32 	%r2419, %r2412, 16, 8;
	cvt.u16.u32 	%rs1837, %r2419;
	bfe.u32 	%r2420, %r2412, 24, 8;
	cvt.u16.u32 	%rs1836, %r2420;
	ld.local.v2.b32 	{%r2421, %r2422}, [%rd2+8];
	bfe.u32 	%r2423, %r2421, 0, 8;
	cvt.u16.u32 	%rs1835, %r2423;
	bfe.u32 	%r2424, %r2421, 8, 8;
	cvt.u16.u32 	%rs1834, %r2424;
	bfe.u32 	%r2425, %r2421, 16, 8;
	cvt.u16.u32 	%rs1833, %r2425;
	bfe.u32 	%r2426, %r2421, 24, 8;
	cvt.u16.u32 	%rs1832, %r2426;
	bfe.u32 	%r2427, %r2422, 0, 8;
	cvt.u16.u32 	%rs1831, %r2427;
	bfe.u32 	%r2428, %r2422, 8, 8;
	cvt.u16.u32 	%rs1830, %r2428;
	bfe.u32 	%r2429, %r2422, 16, 8;
	cvt.u16.u32 	%rs1829, %r2429;
	bfe.u32 	%r2430, %r2422, 24, 8;
	cvt.u16.u32 	%rs1828, %r2430;
	ld.local.v2.b32 	{%r2431, %r2432}, [%rd2+16];
	bfe.u32 	%r2433, %r2431, 0, 8;
	cvt.u16.u32 	%rs1827, %r2433;
	bfe.u32 	%r2434, %r2431, 8, 8;
	cvt.u16.u32 	%rs1826, %r2434;
	bfe.u32 	%r2435, %r2431, 16, 8;
	cvt.u16.u32 	%rs1825, %r2435;
	bfe.u32 	%r2436, %r2431, 24, 8;
	cvt.u16.u32 	%rs1824, %r2436;
	bfe.u32 	%r2437, %r2432, 0, 8;
	cvt.u16.u32 	%rs1823, %r2437;
	bfe.u32 	%r2438, %r2432, 8, 8;
	cvt.u16.u32 	%rs1822, %r2438;
	bfe.u32 	%r2439, %r2432, 16, 8;
	cvt.u16.u32 	%rs1821, %r2439;
	bfe.u32 	%r2440, %r2432, 24, 8;
	cvt.u16.u32 	%rs1820, %r2440;
	ld.local.v2.b32 	{%r2441, %r2442}, [%rd2+24];
	bfe.u32 	%r2443, %r2441, 0, 8;
	cvt.u16.u32 	%rs1819, %r2443;
	bfe.u32 	%r2444, %r2441, 8, 8;
	cvt.u16.u32 	%rs1818, %r2444;
	bfe.u32 	%r2445, %r2441, 16, 8;
	cvt.u16.u32 	%rs1817, %r2445;
	bfe.u32 	%r2446, %r2441, 24, 8;
	cvt.u16.u32 	%rs1816, %r2446;
	bfe.u32 	%r2447, %r2442, 0, 8;
	cvt.u16.u32 	%rs1815, %r2447;
	bfe.u32 	%r2448, %r2442, 8, 8;
	cvt.u16.u32 	%rs1814, %r2448;
	bfe.u32 	%r2449, %r2442, 16, 8;
	cvt.u16.u32 	%rs1813, %r2449;
	bfe.u32 	%r2450, %r2442, 24, 8;
	cvt.u16.u32 	%rs1812, %r2450;
	.pragma "used_bytes_mask 7";
	ld.local.u32 	%r2451, [%rd2+32];
	bfe.u32 	%r2452, %r2451, 0, 8;
	cvt.u16.u32 	%rs1811, %r2452;
	bfe.u32 	%r2453, %r2451, 8, 8;
	cvt.u16.u32 	%rs1810, %r2453;
	bfe.u32 	%r2454, %r2451, 16, 8;
	cvt.u16.u32 	%rs1809, %r2454;
	add.s32 	%r4314, %r4314, 256;
	setp.lt.s32 	%p62, %r4314, %r4;
	@%p62 bra 	$L__BB2_5;
$L__BB2_11:
	// begin inline asm
	mov.u32 %r2455, %laneid;
	// end inline asm
	and.b32  	%r2516, %r5, 992;
	add.s32 	%r2517, %r2516, 32;
	setp.gt.s32 	%p63, %r2517, %r4;
	not.b32 	%r2518, %r2516;
	add.s32 	%r2519, %r4, %r2518;
	selp.b32 	%r2514, %r2519, 31, %p63;
	cvt.u32.u16 	%r2520, %rs1843;
	and.b32  	%r2521, %r2520, 255;
	and.b16  	%rs1619, %rs1842, 255;
	mul.wide.u16 	%r2522, %rs1619, 256;
	or.b32  	%r2523, %r2522, %r2521;
	cvt.u32.u16 	%r2524, %rs1841;
	shl.b32 	%r2525, %r2524, 16;
	and.b32  	%r2526, %r2525, 16711680;
	or.b32  	%r2527, %r2523, %r2526;
	cvt.u32.u16 	%r2528, %rs1840;
	shl.b32 	%r2529, %r2528, 24;
	or.b32  	%r2457, %r2527, %r2529;
	cvt.u32.u16 	%r2530, %rs1839;
	and.b32  	%r2531, %r2530, 255;
	and.b16  	%rs1620, %rs1838, 255;
	mul.wide.u16 	%r2532, %rs1620, 256;
	or.b32  	%r2533, %r2532, %r2531;
	cvt.u32.u16 	%r2534, %rs1837;
	shl.b32 	%r2535, %r2534, 16;
	and.b32  	%r2536, %r2535, 16711680;
	or.b32  	%r2537, %r2533, %r2536;
	cvt.u32.u16 	%r2538, %rs1836;
	shl.b32 	%r2539, %r2538, 24;
	or.b32  	%r2462, %r2537, %r2539;
	cvt.u32.u16 	%r2540, %rs1835;
	and.b32  	%r2541, %r2540, 255;
	and.b16  	%rs1621, %rs1834, 255;
	mul.wide.u16 	%r2542, %rs1621, 256;
	or.b32  	%r2543, %r2542, %r2541;
	cvt.u32.u16 	%r2544, %rs1833;
	shl.b32 	%r2545, %r2544, 16;
	and.b32  	%r2546, %r2545, 16711680;
	or.b32  	%r2547, %r2543, %r2546;
	cvt.u32.u16 	%r2548, %rs1832;
	shl.b32 	%r2549, %r2548, 24;
	or.b32  	%r2467, %r2547, %r2549;
	cvt.u32.u16 	%r2550, %rs1831;
	and.b32  	%r2551, %r2550, 255;
	and.b16  	%rs1622, %rs1830, 255;
	mul.wide.u16 	%r2552, %rs1622, 256;
	or.b32  	%r2553, %r2552, %r2551;
	cvt.u32.u16 	%r2554, %rs1829;
	shl.b32 	%r2555, %r2554, 16;
	and.b32  	%r2556, %r2555, 16711680;
	or.b32  	%r2557, %r2553, %r2556;
	cvt.u32.u16 	%r2558, %rs1828;
	shl.b32 	%r2559, %r2558, 24;
	or.b32  	%r2472, %r2557, %r2559;
	cvt.u32.u16 	%r2560, %rs1827;
	and.b32  	%r2561, %r2560, 255;
	and.b16  	%rs1623, %rs1826, 255;
	mul.wide.u16 	%r2562, %rs1623, 256;
	or.b32  	%r2563, %r2562, %r2561;
	cvt.u32.u16 	%r2564, %rs1825;
	shl.b32 	%r2565, %r2564, 16;
	and.b32  	%r2566, %r2565, 16711680;
	or.b32  	%r2567, %r2563, %r2566;
	cvt.u32.u16 	%r2568, %rs1824;
	shl.b32 	%r2569, %r2568, 24;
	or.b32  	%r2477, %r2567, %r2569;
	cvt.u32.u16 	%r2570, %rs1823;
	and.b32  	%r2571, %r2570, 255;
	and.b16  	%rs1624, %rs1822, 255;
	mul.wide.u16 	%r2572, %rs1624, 256;
	or.b32  	%r2573, %r2572, %r2571;
	cvt.u32.u16 	%r2574, %rs1821;
	shl.b32 	%r2575, %r2574, 16;
	and.b32  	%r2576, %r2575, 16711680;
	or.b32  	%r2577, %r2573, %r2576;
	cvt.u32.u16 	%r2578, %rs1820;
	shl.b32 	%r2579, %r2578, 24;
	or.b32  	%r2482, %r2577, %r2579;
	cvt.u32.u16 	%r2580, %rs1819;
	and.b32  	%r2581, %r2580, 255;
	and.b16  	%rs1625, %rs1818, 255;
	mul.wide.u16 	%r2582, %rs1625, 256;
	or.b32  	%r2583, %r2582, %r2581;
	cvt.u32.u16 	%r2584, %rs1817;
	shl.b32 	%r2585, %r2584, 16;
	and.b32  	%r2586, %r2585, 16711680;
	or.b32  	%r2587, %r2583, %r2586;
	cvt.u32.u16 	%r2588, %rs1816;
	shl.b32 	%r2589, %r2588, 24;
	or.b32  	%r2487, %r2587, %r2589;
	cvt.u32.u16 	%r2590, %rs1815;
	and.b32  	%r2591, %r2590, 255;
	and.b16  	%rs1626, %rs1814, 255;
	mul.wide.u16 	%r2592, %rs1626, 256;
	or.b32  	%r2593, %r2592, %r2591;
	cvt.u32.u16 	%r2594, %rs1813;
	shl.b32 	%r2595, %r2594, 16;
	and.b32  	%r2596, %r2595, 16711680;
	or.b32  	%r2597, %r2593, %r2596;
	cvt.u32.u16 	%r2598, %rs1812;
	shl.b32 	%r2599, %r2598, 24;
	or.b32  	%r2492, %r2597, %r2599;
	cvt.u32.u16 	%r2600, %rs1811;
	and.b32  	%r2601, %r2600, 255;
	and.b16  	%rs1627, %rs1810, 255;
	mul.wide.u16 	%r2602, %rs1627, 256;
	or.b32  	%r2603, %r2602, %r2601;
	cvt.u32.u16 	%r2604, %rs1809;
	shl.b32 	%r2605, %r2604, 16;
	and.b32  	%r2606, %r2605, 16711680;
	or.b32  	%r2497, %r2603, %r2606;
	mov.b32 	%r2513, 1;
	mov.b32 	%r2515, -1;
	// begin inline asm
	shfl.sync.down.b32 %r2456, %r2457, %r2513, %r2514, %r2515;
	// end inline asm
	// begin inline asm
	shfl.sync.down.b32 %r2461, %r2462, %r2513, %r2514, %r2515;
	// end inline asm
	// begin inline asm
	shfl.sync.down.b32 %r2466, %r2467, %r2513, %r2514, %r2515;
	// end inline asm
	// begin inline asm
	shfl.sync.down.b32 %r2471, %r2472, %r2513, %r2514, %r2515;
	// end inline asm
	// begin inline asm
	shfl.sync.down.b32 %r2476, %r2477, %r2513, %r2514, %r2515;
	// end inline asm
	// begin inline asm
	shfl.sync.down.b32 %r2481, %r2482, %r2513, %r2514, %r2515;
	// end inline asm
	// begin inline asm
	shfl.sync.down.b32 %r2486, %r2487, %r2513, %r2514, %r2515;
	// end inline asm
	// begin inline asm
	shfl.sync.down.b32 %r2491, %r2492, %r2513, %r2514, %r2515;
	// end inline asm
	// begin inline asm
	shfl.sync.down.b32 %r2496, %r2497, %r2513, %r2514, %r2515;
	// end inline asm
	// begin inline asm
	shfl.sync.down.b32 %r2501, %r4320, %r2513, %r2514, %r2515;
	// end inline asm
	mov.b64 	%rd192, %fd104;
	mov.b64 	{%r2507, %r2512}, %rd192;
	// begin inline asm
	shfl.sync.down.b32 %r2506, %r2507, %r2513, %r2514, %r2515;
	// end inline asm
	// begin inline asm
	shfl.sync.down.b32 %r2511, %r2512, %r2513, %r2514, %r2515;
	// end inline asm
	setp.ge.s32 	%p64, %r2455, %r2514;
	@%p64 bra 	$L__BB2_18;
	shr.u32 	%r2608, %r2496, 16;
	shr.u32 	%r2609, %r2496, 8;
	cvt.u16.u32 	%rs1628, %r2609;
	cvt.u16.u32 	%rs1629, %r2496;
	cvt.u16.u32 	%rs1844, %r2456;
	mov.b64 	%rd193, {%r2506, %r2511};
	mov.b64 	%fd7, %rd193;
	add.u64 	%rd4, %SPL, 0;
	add.u64 	%rd5, %SPL, 48;
	cvt.u32.u16 	%r2611, %rs1837;
	prmt.b32 	%r2612, %r2611, %r2538, 0x3340U;
	cvt.u32.u16 	%r2613, %rs1838;
	cvt.u32.u16 	%r2614, %rs1839;
	prmt.b32 	%r2615, %r2614, %r2613, 0x3340U;
	prmt.b32 	%r2616, %r2615, %r2612, 0x5410U;
	cvt.u32.u16 	%r2617, %rs1840;
	cvt.u32.u16 	%r2618, %rs1841;
	prmt.b32 	%r2619, %r2618, %r2617, 0x3340U;
	cvt.u32.u16 	%r2620, %rs1842;
	cvt.u32.u16 	%r2621, %rs1843;
	prmt.b32 	%r2622, %r2621, %r2620, 0x3340U;
	prmt.b32 	%r2623, %r2622, %r2619, 0x5410U;
	st.local.v2.b32 	[%rd4], {%r2623, %r2616};
	cvt.u32.u16 	%r2624, %rs1828;
	cvt.u32.u16 	%r2625, %rs1829;
	prmt.b32 	%r2626, %r2625, %r2624, 0x3340U;
	cvt.u32.u16 	%r2627, %rs1830;
	cvt.u32.u16 	%r2628, %rs1831;
	prmt.b32 	%r2629, %r2628, %r2627, 0x3340U;
	prmt.b32 	%r2630, %r2629, %r2626, 0x5410U;
	cvt.u32.u16 	%r2631, %rs1832;
	cvt.u32.u16 	%r2632, %rs1833;
	prmt.b32 	%r2633, %r2632, %r2631, 0x3340U;
	cvt.u32.u16 	%r2634, %rs1834;
	cvt.u32.u16 	%r2635, %rs1835;
	prmt.b32 	%r2636, %r2635, %r2634, 0x3340U;
	prmt.b32 	%r2637, %r2636, %r2633, 0x5410U;
	st.local.v2.b32 	[%rd4+8], {%r2637, %r2630};
	cvt.u32.u16 	%r2638, %rs1820;
	cvt.u32.u16 	%r2639, %rs1821;
	prmt.b32 	%r2640, %r2639, %r2638, 0x3340U;
	cvt.u32.u16 	%r2641, %rs1822;
	cvt.u32.u16 	%r2642, %rs1823;
	prmt.b32 	%r2643, %r2642, %r2641, 0x3340U;
	prmt.b32 	%r2644, %r2643, %r2640, 0x5410U;
	cvt.u32.u16 	%r2645, %rs1824;
	cvt.u32.u16 	%r2646, %rs1825;
	prmt.b32 	%r2647, %r2646, %r2645, 0x3340U;
	cvt.u32.u16 	%r2648, %rs1826;
	cvt.u32.u16 	%r2649, %rs1827;
	prmt.b32 	%r2650, %r2649, %r2648, 0x3340U;
	prmt.b32 	%r2651, %r2650, %r2647, 0x5410U;
	st.local.v2.b32 	[%rd4+16], {%r2651, %r2644};
	cvt.u32.u16 	%r2652, %rs1812;
	cvt.u32.u16 	%r2653, %rs1813;
	prmt.b32 	%r2654, %r2653, %r2652, 0x3340U;
	cvt.u32.u16 	%r2655, %rs1814;
	cvt.u32.u16 	%r2656, %rs1815;
	prmt.b32 	%r2657, %r2656, %r2655, 0x3340U;
	prmt.b32 	%r2658, %r2657, %r2654, 0x5410U;
	cvt.u32.u16 	%r2659, %rs1816;
	cvt.u32.u16 	%r2660, %rs1817;
	prmt.b32 	%r2661, %r2660, %r2659, 0x3340U;
	cvt.u32.u16 	%r2662, %rs1818;
	cvt.u32.u16 	%r2663, %rs1819;
	prmt.b32 	%r2664, %r2663, %r2662, 0x3340U;
	prmt.b32 	%r2665, %r2664, %r2661, 0x5410U;
	st.local.v2.b32 	[%rd4+24], {%r2665, %r2658};
	st.local.v2.u8 	[%rd4+32], {%rs1811, %rs1810};
	st.local.u8 	[%rd4+34], %rs1809;
	st.local.u32 	[%rd4+36], %r4320;
	st.local.f64 	[%rd4+40], %fd104;
	st.local.v2.b32 	[%rd5], {%r2456, %r2461};
	st.local.v2.b32 	[%rd5+8], {%r2466, %r2471};
	st.local.v2.b32 	[%rd5+16], {%r2476, %r2481};
	st.local.v2.b32 	[%rd5+24], {%r2486, %r2491};
	st.local.v2.u8 	[%rd5+32], {%rs1629, %rs1628};
	st.local.u8 	[%rd5+34], %r2608;
	st.local.u32 	[%rd5+36], %r2501;
	st.local.v2.u32 	[%rd5+40], {%r2506, %r2511};
	mov.b32 	%r4321, 0;
$L__BB2_13:
	mov.u32 	%r4324, %r4321;
	cvt.u64.u32 	%rd196, %r4324;
	add.s64 	%rd197, %rd4, %rd196;
	ld.local.u8 	%rs1630, [%rd197];
	setp.ne.s16 	%p65, %rs1630, 0;
	add.s32 	%r4321, %r4324, 1;
	@%p65 bra 	$L__BB2_13;
	and.b16  	%rs1631, %rs1844, 255;
	setp.eq.s16 	%p66, %rs1631, 0;
	@%p66 bra 	$L__BB2_17;
	mov.b32 	%r4322, 0;
$L__BB2_16:
	cvt.u64.u32 	%rd198, %r4324;
	add.s64 	%rd199, %rd4, %rd198;
	st.local.u8 	[%rd199], %rs1844;
	add.s32 	%r4324, %r4324, 1;
	add.s32 	%r41, %r4322, 1;
	cvt.u64.u32 	%rd200, %r4322;
	add.s64 	%rd201, %rd5, %rd200;
	ld.local.u8 	%rs1844, [%rd201+1];
	setp.ne.s16 	%p67, %rs1844, 0;
	mov.u32 	%r4322, %r41;
	@%p67 bra 	$L__BB2_16;
$L__BB2_17:
	cvt.u64.u32 	%rd202, %r4324;
	add.s64 	%rd203, %rd4, %rd202;
	mov.b16 	%rs1632, 0;
	st.local.u8 	[%rd203], %rs1632;
	ld.local.u32 	%r2667, [%rd4+36];
	add.s32 	%r4320, %r2667, %r2501;
	ld.local.f64 	%fd90, [%rd4+40];
	add.f64 	%fd104, %fd90, %fd7;
	ld.local.v2.b32 	{%r2668, %r2669}, [%rd4];
	bfe.u32 	%r2670, %r2668, 0, 8;
	cvt.u16.u32 	%rs1843, %r2670;
	bfe.u32 	%r2671, %r2668, 8, 8;
	cvt.u16.u32 	%rs1842, %r2671;
	bfe.u32 	%r2672, %r2668, 16, 8;
	cvt.u16.u32 	%rs1841, %r2672;
	bfe.u32 	%r2673, %r2668, 24, 8;
	cvt.u16.u32 	%rs1840, %r2673;
	bfe.u32 	%r2674, %r2669, 0, 8;
	cvt.u16.u32 	%rs1839, %r2674;
	bfe.u32 	%r2675, %r2669, 8, 8;
	cvt.u16.u32 	%rs1838, %r2675;
	bfe.u32 	%r2676, %r2669, 16, 8;
	cvt.u16.u32 	%rs1837, %r2676;
	bfe.u32 	%r2677, %r2669, 24, 8;
	cvt.u16.u32 	%rs1836, %r2677;
	ld.local.v2.b32 	{%r2678, %r2679}, [%rd4+8];
	bfe.u32 	%r2680, %r2678, 0, 8;
	cvt.u16.u32 	%rs1835, %r2680;
	bfe.u32 	%r2681, %r2678, 8, 8;
	cvt.u16.u32 	%rs1834, %r2681;
	bfe.u32 	%r2682, %r2678, 16, 8;
	cvt.u16.u32 	%rs1833, %r2682;
	bfe.u32 	%r2683, %r2678, 24, 8;
	cvt.u16.u32 	%rs1832, %r2683;
	bfe.u32 	%r2684, %r2679, 0, 8;
	cvt.u16.u32 	%rs1831, %r2684;
	bfe.u32 	%r2685, %r2679, 8, 8;
	cvt.u16.u32 	%rs1830, %r2685;
	bfe.u32 	%r2686, %r2679, 16, 8;
	cvt.u16.u32 	%rs1829, %r2686;
	bfe.u32 	%r2687, %r2679, 24, 8;
	cvt.u16.u32 	%rs1828, %r2687;
	ld.local.v2.b32 	{%r2688, %r2689}, [%rd4+16];
	bfe.u32 	%r2690, %r2688, 0, 8;
	cvt.u16.u32 	%rs1827, %r2690;
	bfe.u32 	%r2691, %r2688, 8, 8;
	cvt.u16.u32 	%rs1826, %r2691;
	bfe.u32 	%r2692, %r2688, 16, 8;
	cvt.u16.u32 	%rs1825, %r2692;
	bfe.u32 	%r2693, %r2688, 24, 8;
	cvt.u16.u32 	%rs1824, %r2693;
	bfe.u32 	%r2694, %r2689, 0, 8;
	cvt.u16.u32 	%rs1823, %r2694;
	bfe.u32 	%r2695, %r2689, 8, 8;
	cvt.u16.u32 	%rs1822, %r2695;
	bfe.u32 	%r2696, %r2689, 16, 8;
	cvt.u16.u32 	%rs1821, %r2696;
	bfe.u32 	%r2697, %r2689, 24, 8;
	cvt.u16.u32 	%rs1820, %r2697;
	ld.local.v2.b32 	{%r2698, %r2699}, [%rd4+24];
	bfe.u32 	%r2700, %r2698, 0, 8;
	cvt.u16.u32 	%rs1819, %r2700;
	bfe.u32 	%r2701, %r2698, 8, 8;
	cvt.u16.u32 	%rs1818, %r2701;
	bfe.u32 	%r2702, %r2698, 16, 8;
	cvt.u16.u32 	%rs1817, %r2702;
	bfe.u32 	%r2703, %r2698, 24, 8;
	cvt.u16.u32 	%rs1816, %r2703;
	bfe.u32 	%r2704, %r2699, 0, 8;
	cvt.u16.u32 	%rs1815, %r2704;
	bfe.u32 	%r2705, %r2699, 8, 8;
	cvt.u16.u32 	%rs1814, %r2705;
	bfe.u32 	%r2706, %r2699, 16, 8;
	cvt.u16.u32 	%rs1813, %r2706;
	bfe.u32 	%r2707, %r2699, 24, 8;
	cvt.u16.u32 	%rs1812, %r2707;
	.pragma "used_bytes_mask 7";
	ld.local.u32 	%r2708, [%rd4+32];
	bfe.u32 	%r2709, %r2708, 0, 8;
	cvt.u16.u32 	%rs1811, %r2709;
	bfe.u32 	%r2710, %r2708, 8, 8;
	cvt.u16.u32 	%rs1810, %r2710;
	bfe.u32 	%r2711, %r2708, 16, 8;
	cvt.u16.u32 	%rs1809, %r2711;
$L__BB2_18:
	cvt.u32.u16 	%r2772, %rs1843;
	and.b32  	%r2773, %r2772, 255;
	and.b16  	%rs1633, %rs1842, 255;
	mul.wide.u16 	%r2774, %rs1633, 256;
	or.b32  	%r2775, %r2774, %r2773;
	cvt.u32.u16 	%r2776, %rs1841;
	shl.b32 	%r2777, %r2776, 16;
	and.b32  	%r2778, %r2777, 16711680;
	or.b32  	%r2779, %r2775, %r2778;
	cvt.u32.u16 	%r2780, %rs1840;
	shl.b32 	%r2781, %r2780, 24;
	or.b32  	%r2713, %r2779, %r2781;
	cvt.u32.u16 	%r2782, %rs1839;
	and.b32  	%r2783, %r2782, 255;
	and.b16  	%rs1634, %rs1838, 255;
	mul.wide.u16 	%r2784, %rs1634, 256;
	or.b32  	%r2785, %r2784, %r2783;
	cvt.u32.u16 	%r2786, %rs1837;
	shl.b32 	%r2787, %r2786, 16;
	and.b32  	%r2788, %r2787, 16711680;
	or.b32  	%r2789, %r2785, %r2788;
	cvt.u32.u16 	%r2790, %rs1836;
	shl.b32 	%r2791, %r2790, 24;
	or.b32  	%r2718, %r2789, %r2791;
	cvt.u32.u16 	%r2792, %rs1835;
	and.b32  	%r2793, %r2792, 255;
	and.b16  	%rs1635, %rs1834, 255;
	mul.wide.u16 	%r2794, %rs1635, 256;
	or.b32  	%r2795, %r2794, %r2793;
	cvt.u32.u16 	%r2796, %rs1833;
	shl.b32 	%r2797, %r2796, 16;
	and.b32  	%r2798, %r2797, 16711680;
	or.b32  	%r2799, %r2795, %r2798;
	cvt.u32.u16 	%r2800, %rs1832;
	shl.b32 	%r2801, %r2800, 24;
	or.b32  	%r2723, %r2799, %r2801;
	cvt.u32.u16 	%r2802, %rs1831;
	and.b32  	%r2803, %r2802, 255;
	and.b16  	%rs1636, %rs1830, 255;
	mul.wide.u16 	%r2804, %rs1636, 256;
	or.b32  	%r2805, %r2804, %r2803;
	cvt.u32.u16 	%r2806, %rs1829;
	shl.b32 	%r2807, %r2806, 16;
	and.b32  	%r2808, %r2807, 16711680;
	or.b32  	%r2809, %r2805, %r2808;
	cvt.u32.u16 	%r2810, %rs1828;
	shl.b32 	%r2811, %r2810, 24;
	or.b32  	%r2728, %r2809, %r2811;
	cvt.u32.u16 	%r2812, %rs1827;
	and.b32  	%r2813, %r2812, 255;
	and.b16  	%rs1637, %rs1826, 255;
	mul.wide.u16 	%r2814, %rs1637, 256;
	or.b32  	%r2815, %r2814, %r2813;
	cvt.u32.u16 	%r2816, %rs1825;
	shl.b32 	%r2817, %r2816, 16;
	and.b32  	%r2818, %r2817, 16711680;
	or.b32  	%r2819, %r2815, %r2818;
	cvt.u32.u16 	%r2820, %rs1824;
	shl.b32 	%r2821, %r2820, 24;
	or.b32  	%r2733, %r2819, %r2821;
	cvt.u32.u16 	%r2822, %rs1823;
	and.b32  	%r2823, %r2822, 255;
	and.b16  	%rs1638, %rs1822, 255;
	mul.wide.u16 	%r2824, %rs1638, 256;
	or.b32  	%r2825, %r2824, %r2823;
	cvt.u32.u16 	%r2826, %rs1821;
	shl.b32 	%r2827, %r2826, 16;
	and.b32  	%r2828, %r2827, 16711680;
	or.b32  	%r2829, %r2825, %r2828;
	cvt.u32.u16 	%r2830, %rs1820;
	shl.b32 	%r2831, %r2830, 24;
	or.b32  	%r2738, %r2829, %r2831;
	cvt.u32.u16 	%r2832, %rs1819;
	and.b32  	%r2833, %r2832, 255;
	and.b16  	%rs1639, %rs1818, 255;
	mul.wide.u16 	%r2834, %rs1639, 256;
	or.b32  	%r2835, %r2834, %r2833;
	cvt.u32.u16 	%r2836, %rs1817;
	shl.b32 	%r2837, %r2836, 16;
	and.b32  	%r2838, %r2837, 16711680;
	or.b32  	%r2839, %r2835, %r2838;
	cvt.u32.u16 	%r2840, %rs1816;
	shl.b32 	%r2841, %r2840, 24;
	or.b32  	%r2743, %r2839, %r2841;
	cvt.u32.u16 	%r2842, %rs1815;
	and.b32  	%r2843, %r2842, 255;
	and.b16  	%rs1640, %rs1814, 255;
	mul.wide.u16 	%r2844, %rs1640, 256;
	or.b32  	%r2845, %r2844, %r2843;
	cvt.u32.u16 	%r2846, %rs1813;
	shl.b32 	%r2847, %r2846, 16;
	and.b32  	%r2848, %r2847, 16711680;
	or.b32  	%r2849, %r2845, %r2848;
	cvt.u32.u16 	%r2850, %rs1812;
	shl.b32 	%r2851, %r2850, 24;
	or.b32  	%r2748, %r2849, %r2851;
	cvt.u32.u16 	%r2852, %rs1811;
	and.b32  	%r2853, %r2852, 255;
	and.b16  	%rs1641, %rs1810, 255;
	mul.wide.u16 	%r2854, %rs1641, 256;
	or.b32  	%r2855, %r2854, %r2853;
	cvt.u32.u16 	%r2856, %rs1809;
	shl.b32 	%r2857, %r2856, 16;
	and.b32  	%r2858, %r2857, 16711680;
	or.b32  	%r2753, %r2855, %r2858;
	mov.u32 	%r2859, %tid.x;
	and.b32  	%r2860, %r2859, 992;
	add.s32 	%r2861, %r2860, 32;
	mov.u32 	%r2862, %ctaid.x;
	shl.b32 	%r2863, %r2862, 8;
	sub.s32 	%r2864, %r455, %r2863;
	setp.gt.s32 	%p68, %r2861, %r2864;
	not.b32 	%r2865, %r2860;
	add.s32 	%r2866, %r2864, %r2865;
	selp.b32 	%r2770, %r2866, 31, %p68;
	mov.b32 	%r2769, 2;
	mov.b32 	%r2771, -1;
	// begin inline asm
	shfl.sync.down.b32 %r2712, %r2713, %r2769, %r2770, %r2771;
	// end inline asm
	// begin inline asm
	shfl.sync.down.b32 %r2717, %r2718, %r2769, %r2770, %r2771;
	// end inline asm
	// begin inline asm
	shfl.sync.down.b32 %r2722, %r2723, %r2769, %r2770, %r2771;
	// end inline asm
	// begin inline asm
	shfl.sync.down.b32 %r2727, %r2728, %r2769, %r2770, %r2771;
	// end inline asm
	// begin inline asm
	shfl.sync.down.b32 %r2732, %r2733, %r2769, %r2770, %r2771;
	// end inline asm
	// begin inline asm
	shfl.sync.down.b32 %r2737, %r2738, %r2769, %r2770, %r2771;
	// end inline asm
	// begin inline asm
	shfl.sync.down.b32 %r2742, %r2743, %r2769, %r2770, %r2771;
	// end inline asm
	// begin inline asm
	shfl.sync.down.b32 %r2747, %r2748, %r2769, %r2770, %r2771;
	// end inline asm
	// begin inline asm
	shfl.sync.down.b32 %r2752, %r2753, %r2769, %r2770, %r2771;
	// end inline asm
	// begin inline asm
	shfl.sync.down.b32 %r2757, %r4320, %r2769, %r2770, %r2771;
	// end inline asm
	mov.b64 	%rd204, %fd104;
	mov.b64 	{%r2763, %r2768}, %rd204;
	// begin inline asm
	shfl.sync.down.b32 %r2762, %r2763, %r2769, %r2770, %r2771;
	// end inline asm
	// begin inline asm
	shfl.sync.down.b32 %r2767, %r2768, %r2769, %r2770, %r2771;
	// end inline asm
	add.s32 	%r2867, %r2455, 2;
	setp.gt.s32 	%p69, %r2867, %r2770;
	@%p69 bra 	$L__BB2_25;
	shr.u32 	%r2869, %r2752, 16;
	shr.u32 	%r2870, %r2752, 8;
	cvt.u16.u32 	%rs1642, %r2870;
	cvt.u16.u32 	%rs1643, %r2752;
	cvt.u16.u32 	%rs1880, %r2712;
	mov.b64 	%rd205, {%r2762, %r2767};
	mov.b64 	%fd10, %rd205;
	add.u64 	%rd6, %SPL, 0;
	add.u64 	%rd7, %SPL, 48;
	cvt.u32.u16 	%r2872, %rs1837;
	prmt.b32 	%r2873, %r2872, %r2790, 0x3340U;
	cvt.u32.u16 	%r2874, %rs1838;
	cvt.u32.u16 	%r2875, %rs1839;
	prmt.b32 	%r2876, %r2875, %r2874, 0x3340U;
	prmt.b32 	%r2877, %r2876, %r2873, 0x5410U;
	cvt.u32.u16 	%r2878, %rs1840;
	cvt.u32.u16 	%r2879, %rs1841;
	prmt.b32 	%r2880, %r2879, %r2878, 0x3340U;
	cvt.u32.u16 	%r2881, %rs1842;
	cvt.u32.u16 	%r2882, %rs1843;
	prmt.b32 	%r2883, %r2882, %r2881, 0x3340U;
	prmt.b32 	%r2884, %r2883, %r2880, 0x5410U;
	st.local.v2.b32 	[%rd6], {%r2884, %r2877};
	cvt.u32.u16 	%r2885, %rs1828;
	cvt.u32.u16 	%r2886, %rs1829;
	prmt.b32 	%r2887, %r2886, %r2885, 0x3340U;
	cvt.u32.u16 	%r2888, %rs1830;
	cvt.u32.u16 	%r2889, %rs1831;
	prmt.b32 	%r2890, %r2889, %r2888, 0x3340U;
	prmt.b32 	%r2891, %r2890, %r2887, 0x5410U;
	cvt.u32.u16 	%r2892, %rs1832;
	cvt.u32.u16 	%r2893, %rs1833;
	prmt.b32 	%r2894, %r2893, %r2892, 0x3340U;
	cvt.u32.u16 	%r2895, %rs1834;
	cvt.u32.u16 	%r2896, %rs1835;
	prmt.b32 	%r2897, %r2896, %r2895, 0x3340U;
	prmt.b32 	%r2898, %r2897, %r2894, 0x5410U;
	st.local.v2.b32 	[%rd6+8], {%r2898, %r2891};
	cvt.u32.u16 	%r2899, %rs1820;
	cvt.u32.u16 	%r2900, %rs1821;
	prmt.b32 	%r2901, %r2900, %r2899, 0x3340U;
	cvt.u32.u16 	%r2902, %rs1822;
	cvt.u32.u16 	%r2903, %rs1823;
	prmt.b32 	%r2904, %r2903, %r2902, 0x3340U;
	prmt.b32 	%r2905, %r2904, %r2901, 0x5410U;
	cvt.u32.u16 	%r2906, %rs1824;
	cvt.u32.u16 	%r2907, %rs1825;
	prmt.b32 	%r2908, %r2907, %r2906, 0x3340U;
	cvt.u32.u16 	%r2909, %rs1826;
	cvt.u32.u16 	%r2910, %rs1827;
	prmt.b32 	%r2911, %r2910, %r2909, 0x3340U;
	prmt.b32 	%r2912, %r2911, %r2908, 0x5410U;
	st.local.v2.b32 	[%rd6+16], {%r2912, %r2905};
	cvt.u32.u16 	%r2913, %rs1812;
	cvt.u32.u16 	%r2914, %rs1813;
	prmt.b32 	%r2915, %r2914, %r2913, 0x3340U;
	cvt.u32.u16 	%r2916, %rs1814;
	cvt.u32.u16 	%r2917, %rs1815;
	prmt.b32 	%r2918, %r2917, %r2916, 0x3340U;
	prmt.b32 	%r2919, %r2918, %r2915, 0x5410U;
	cvt.u32.u16 	%r2920, %rs1816;
	cvt.u32.u16 	%r2921, %rs1817;
	prmt.b32 	%r2922, %r2921, %r2920, 0x3340U;
	cvt.u32.u16 	%r2923, %rs1818;
	cvt.u32.u16 	%r2924, %rs1819;
	prmt.b32 	%r2925, %r2924, %r2923, 0x3340U;
	prmt.b32 	%r2926, %r2925, %r2922, 0x5410U;
	st.local.v2.b32 	[%rd6+24], {%r2926, %r2919};
	st.local.v2.u8 	[%rd6+32], {%rs1811, %rs1810};
	st.local.u8 	[%rd6+34], %rs1809;
	st.local.u32 	[%rd6+36], %r4320;
	st.local.f64 	[%rd6+40], %fd104;
	st.local.v2.b32 	[%rd7], {%r2712, %r2717};
	st.local.v2.b32 	[%rd7+8], {%r2722, %r2727};
	st.local.v2.b32 	[%rd7+16], {%r2732, %r2737};
	st.local.v2.b32 	[%rd7+24], {%r2742, %r2747};
	st.local.v2.u8 	[%rd7+32], {%rs1643, %rs1642};
	st.local.u8 	[%rd7+34], %r2869;
	st.local.u32 	[%rd7+36], %r2757;
	st.local.v2.u32 	[%rd7+40], {%r2762, %r2767};
	mov.b32 	%r4326, 0;
$L__BB2_20:
	mov.u32 	%r4329, %r4326;
	cvt.u64.u32 	%rd208, %r4329;
	add.s64 	%rd209, %rd6, %rd208;
	ld.local.u8 	%rs1644, [%rd209];
	setp.ne.s16 	%p70, %rs1644, 0;
	add.s32 	%r4326, %r4329, 1;
	@%p70 bra 	$L__BB2_20;
	and.b16  	%rs1645, %rs1880, 255;
	setp.eq.s16 	%p71, %rs1645, 0;
	@%p71 bra 	$L__BB2_24;
	mov.b32 	%r4327, 0;
$L__BB2_23:
	cvt.u64.u32 	%rd210, %r4329;
	add.s64 	%rd211, %rd6, %rd210;
	st.local.u8 	[%rd211], %rs1880;
	add.s32 	%r4329, %r4329, 1;
	add.s32 	%r62, %r4327, 1;
	cvt.u64.u32 	%rd212, %r4327;
	add.s64 	%rd213, %rd7, %rd212;
	ld.local.u8 	%rs1880, [%rd213+1];
	setp.ne.s16 	%p72, %rs1880, 0;
	mov.u32 	%r4327, %r62;
	@%p72 bra 	$L__BB2_23;
$L__BB2_24:
	cvt.u64.u32 	%rd214, %r4329;
	add.s64 	%rd215, %rd6, %rd214;
	mov.b16 	%rs1646, 0;
	st.local.u8 	[%rd215], %rs1646;
	ld.local.u32 	%r2928, [%rd6+36];
	add.s32 	%r4320, %r2928, %r2757;
	ld.local.f64 	%fd91, [%rd6+40];
	add.f64 	%fd104, %fd91, %fd10;
	ld.local.v2.b32 	{%r2929, %r2930}, [%rd6];
	bfe.u32 	%r2931, %r2929, 0, 8;
	cvt.u16.u32 	%rs1843, %r2931;
	bfe.u32 	%r2932, %r2929, 8, 8;
	cvt.u16.u32 	%rs1842, %r2932;
	bfe.u32 	%r2933, %r2929, 16, 8;
	cvt.u16.u32 	%rs1841, %r2933;
	bfe.u32 	%r2934, %r2929, 24, 8;
	cvt.u16.u32 	%rs1840, %r2934;
	bfe.u32 	%r2935, %r2930, 0, 8;
	cvt.u16.u32 	%rs1839, %r2935;
	bfe.u32 	%r2936, %r2930, 8, 8;
	cvt.u16.u32 	%rs1838, %r2936;
	bfe.u32 	%r2937, %r2930, 16, 8;
	cvt.u16.u32 	%rs1837, %r2937;
	bfe.u32 	%r2938, %r2930, 24, 8;
	cvt.u16.u32 	%rs1836, %r2938;
	ld.local.v2.b32 	{%r2939, %r2940}, [%rd6+8];
	bfe.u32 	%r2941, %r2939, 0, 8;
	cvt.u16.u32 	%rs1835, %r2941;
	bfe.u32 	%r2942, %r2939, 8, 8;
	cvt.u16.u32 	%rs1834, %r2942;
	bfe.u32 	%r2943, %r2939, 16, 8;
	cvt.u16.u32 	%rs1833, %r2943;
	bfe.u32 	%r2944, %r2939, 24, 8;
	cvt.u16.u32 	%rs1832, %r2944;
	bfe.u32 	%r2945, %r2940, 0, 8;
	cvt.u16.u32 	%rs1831, %r2945;
	bfe.u32 	%r2946, %r2940, 8, 8;
	cvt.u16.u32 	%rs1830, %r2946;
	bfe.u32 	%r2947, %r2940, 16, 8;
	cvt.u16.u32 	%rs1829, %r2947;
	bfe.u32 	%r2948, %r2940, 24, 8;
	cvt.u16.u32 	%rs1828, %r2948;
	ld.local.v2.b32 	{%r2949, %r2950}, [%rd6+16];
	bfe.u32 	%r2951, %r2949, 0, 8;
	cvt.u16.u32 	%rs1827, %r2951;
	bfe.u32 	%r2952, %r2949, 8, 8;
	cvt.u16.u32 	%rs1826, %r2952;
	bfe.u32 	%r2953, %r2949, 16, 8;
	cvt.u16.u32 	%rs1825, %r2953;
	bfe.u32 	%r2954, %r2949, 24, 8;
	cvt.u16.u32 	%rs1824, %r2954;
	bfe.u32 	%r2955, %r2950, 0, 8;
	cvt.u16.u32 	%rs1823, %r2955;
	bfe.u32 	%r2956, %r2950, 8, 8;
	cvt.u16.u32 	%rs1822, %r2956;
	bfe.u32 	%r2957, %r2950, 16, 8;
	cvt.u16.u32 	%rs1821, %r2957;
	bfe.u32 	%r2958, %r2950, 24, 8;
	cvt.u16.u32 	%rs1820, %r2958;
	ld.local.v2.b32 	{%r2959, %r2960}, [%rd6+24];
	bfe.u32 	%r2961, %r2959, 0, 8;
	cvt.u16.u32 	%rs1819, %r2961;
	bfe.u32 	%r2962, %r2959, 8, 8;
	cvt.u16.u32 	%rs1818, %r2962;
	bfe.u32 	%r2963, %r2959, 16, 8;
	cvt.u16.u32 	%rs1817, %r2963;
	bfe.u32 	%r2964, %r2959, 24, 8;
	cvt.u16.u32 	%rs1816, %r2964;
	bfe.u32 	%r2965, %r2960, 0, 8;
	cvt.u16.u32 	%rs1815, %r2965;
	bfe.u32 	%r2966, %r2960, 8, 8;
	cvt.u16.u32 	%rs1814, %r2966;
	bfe.u32 	%r2967, %r2960, 16, 8;
	cvt.u16.u32 	%rs1813, %r2967;
	bfe.u32 	%r2968, %r2960, 24, 8;
	cvt.u16.u32 	%rs1812, %r2968;
	.pragma "used_bytes_mask 7";
	ld.local.u32 	%r2969, [%rd6+32];
	bfe.u32 	%r2970, %r2969, 0, 8;
	cvt.u16.u32 	%rs1811, %r2970;
	bfe.u32 	%r2971, %r2969, 8, 8;
	cvt.u16.u32 	%rs1810, %r2971;
	bfe.u32 	%r2972, %r2969, 16, 8;
	cvt.u16.u32 	%rs1809, %r2972;
$L__BB2_25:
	cvt.u32.u16 	%r3033, %rs1843;
	and.b32  	%r3034, %r3033, 255;
	and.b16  	%rs1647, %rs1842, 255;
	mul.wide.u16 	%r3035, %rs1647, 256;
	or.b32  	%r3036, %r3035, %r3034;
	cvt.u32.u16 	%r3037, %rs1841;
	shl.b32 	%r3038, %r3037, 16;
	and.b32  	%r3039, %r3038, 16711680;
	or.b32  	%r3040, %r3036, %r3039;
	cvt.u32.u16 	%r3041, %rs1840;
	shl.b32 	%r3042, %r3041, 24;
	or.b32  	%r2974, %r3040, %r3042;
	cvt.u32.u16 	%r3043, %rs1839;
	and.b32  	%r3044, %r3043, 255;
	and.b16  	%rs1648, %rs1838, 255;
	mul.wide.u16 	%r3045, %rs1648, 256;
	or.b32  	%r3046, %r3045, %r3044;
	cvt.u32.u16 	%r3047, %rs1837;
	shl.b32 	%r3048, %r3047, 16;
	and.b32  	%r3049, %r3048, 16711680;
	or.b32  	%r3050, %r3046, %r3049;
	cvt.u32.u16 	%r3051, %rs1836;
	shl.b32 	%r3052, %r3051, 24;
	or.b32  	%r2979, %r3050, %r3052;
	cvt.u32.u16 	%r3053, %rs1835;
	and.b32  	%r3054, %r3053, 255;
	and.b16  	%rs1649, %rs1834, 255;
	mul.wide.u16 	%r3055, %rs1649, 256;
	or.b32  	%r3056, %r3055, %r3054;
	cvt.u32.u16 	%r3057, %rs1833;
	shl.b32 	%r3058, %r3057, 16;
	and.b32  	%r3059, %r3058, 16711680;
	or.b32  	%r3060, %r3056, %r3059;
	cvt.u32.u16 	%r3061, %rs1832;
	shl.b32 	%r3062, %r3061, 24;
	or.b32  	%r2984, %r3060, %r3062;
	cvt.u32.u16 	%r3063, %rs1831;
	and.b32  	%r3064, %r3063, 255;
	and.b16  	%rs1650, %rs1830, 255;
	mul.wide.u16 	%r3065, %rs1650, 256;
	or.b32  	%r3066, %r3065, %r3064;
	cvt.u32.u16 	%r3067, %rs1829;
	shl.b32 	%r3068, %r3067, 16;
	and.b32  	%r3069, %r3068, 16711680;
	or.b32  	%r3070, %r3066, %r3069;
	cvt.u32.u16 	%r3071, %rs1828;
	shl.b32 	%r3072, %r3071, 24;
	or.b32  	%r2989, %r3070, %r3072;
	cvt.u32.u16 	%r3073, %rs1827;
	and.b32  	%r3074, %r3073, 255;
	and.b16  	%rs1651, %rs1826, 255;
	mul.wide.u16 	%r3075, %rs1651, 256;
	or.b32  	%r3076, %r3075, %r3074;
	cvt.u32.u16 	%r3077, %rs1825;
	shl.b32 	%r3078, %r3077, 16;
	and.b32  	%r3079, %r3078, 16711680;
	or.b32  	%r3080, %r3076, %r3079;
	cvt.u32.u16 	%r3081, %rs1824;
	shl.b32 	%r3082, %r3081, 24;
	or.b32  	%r2994, %r3080, %r3082;
	cvt.u32.u16 	%r3083, %rs1823;
	and.b32  	%r3084, %r3083, 255;
	and.b16  	%rs1652, %rs1822, 255;
	mul.wide.u16 	%r3085, %rs1652, 256;
	or.b32  	%r3086, %r3085, %r3084;
	cvt.u32.u16 	%r3087, %rs1821;
	shl.b32 	%r3088, %r3087, 16;
	and.b32  	%r3089, %r3088, 16711680;
	or.b32  	%r3090, %r3086, %r3089;
	cvt.u32.u16 	%r3091, %rs1820;
	shl.b32 	%r3092, %r3091, 24;
	or.b32  	%r2999, %r3090, %r3092;
	cvt.u32.u16 	%r3093, %rs1819;
	and.b32  	%r3094, %r3093, 255;
	and.b16  	%rs1653, %rs1818, 255;
	mul.wide.u16 	%r3095, %rs1653, 256;
	or.b32  	%r3096, %r3095, %r3094;
	cvt.u32.u16 	%r3097, %rs1817;
	shl.b32 	%r3098, %r3097, 16;
	and.b32  	%r3099, %r3098, 16711680;
	or.b32  	%r3100, %r3096, %r3099;
	cvt.u32.u16 	%r3101, %rs1816;
	shl.b32 	%r3102, %r3101, 24;
	or.b32  	%r3004, %r3100, %r3102;
	cvt.u32.u16 	%r3103, %rs1815;
	and.b32  	%r3104, %r3103, 255;
	and.b16  	%rs1654, %rs1814, 255;
	mul.wide.u16 	%r3105, %rs1654, 256;
	or.b32  	%r3106, %r3105, %r3104;
	cvt.u32.u16 	%r3107, %rs1813;
	shl.b32 	%r3108, %r3107, 16;
	and.b32  	%r3109, %r3108, 16711680;
	or.b32  	%r3110, %r3106, %r3109;
	cvt.u32.u16 	%r3111, %rs1812;
	shl.b32 	%r3112, %r3111, 24;
	or.b32  	%r3009, %r3110, %r3112;
	cvt.u32.u16 	%r3113, %rs1811;
	and.b32  	%r3114, %r3113, 255;
	and.b16  	%rs1655, %rs1810, 255;
	mul.wide.u16 	%r3115, %rs1655, 256;
	or.b32  	%r3116, %r3115, %r3114;
	cvt.u32.u16 	%r3117, %rs1809;
	shl.b32 	%r3118, %r3117, 16;
	and.b32  	%r3119, %r3118, 16711680;
	or.b32  	%r3014, %r3116, %r3119;
	add.s32 	%r3122, %r2860, 32;
	mov.u32 	%r3123, %ctaid.x;
	shl.b32 	%r3124, %r3123, 8;
	sub.s32 	%r3125, %r455, %r3124;
	setp.gt.s32 	%p73, %r3122, %r3125;
	not.b32 	%r3126, %r2860;
	add.s32 	%r3127, %r3125, %r3126;
	selp.b32 	%r3031, %r3127, 31, %p73;
	mov.b32 	%r3030, 4;
	mov.b32 	%r3032, -1;
	// begin inline asm
	shfl.sync.down.b32 %r2973, %r2974, %r3030, %r3031, %r3032;
	// end inline asm
	// begin inline asm
	shfl.sync.down.b32 %r2978, %r2979, %r3030, %r3031, %r3032;
	// end inline asm
	// begin inline asm
	shfl.sync.down.b32 %r2983, %r2984, %r3030, %r3031, %r3032;
	// end inline asm
	// begin inline asm
	shfl.sync.down.b32 %r2988, %r2989, %r3030, %r3031, %r3032;
	// end inline asm
	// begin inline asm
	shfl.sync.down.b32 %r2993, %r2994, %r3030, %r3031, %r3032;
	// end inline asm
	// begin inline asm
	shfl.sync.down.b32 %r2998, %r2999, %r3030, %r3031, %r3032;
	// end inline asm
	// begin inline asm
	shfl.sync.down.b32 %r3003, %r3004, %r3030, %r3031, %r3032;
	// end inline asm
	// begin inline asm
	shfl.sync.down.b32 %r3008, %r3009, %r3030, %r3031, %r3032;
	// end inline asm
	// begin inline asm
	shfl.sync.down.b32 %r3013, %r3014, %r3030, %r3031, %r3032;
	// end inline asm
	// begin inline asm
	shfl.sync.down.b32 %r3018, %r4320, %r3030, %r3031, %r3032;
	// end inline asm
	mov.b64 	%rd216, %fd104;
	mov.b64 	{%r3024, %r3029}, %rd216;
	// begin inline asm
	shfl.sync.down.b32 %r3023, %r3024, %r3030, %r3031, %r3032;
	// end inline asm
	// begin inline asm
	shfl.sync.down.b32 %r3028, %r3029, %r3030, %r3031, %r3032;
	// end inline asm
	add.s32 	%r3128, %r2455, 4;
	setp.gt.s32 	%p74, %r3128, %r3031;
	@%p74 bra 	$L__BB2_32;
	shr.u32 	%r3130, %r3013, 16;
	shr.u32 	%r3131, %r3013, 8;
	cvt.u16.u32 	%rs1656, %r3131;
	cvt.u16.u32 	%rs1657, %r3013;
	cvt.u16.u32 	%rs1916, %r2973;
	mov.b64 	%rd217, {%r3023, %r3028};
	mov.b64 	%fd13, %rd217;
	add.u64 	%rd8, %SPL, 0;
	add.u64 	%rd9, %SPL, 48;
	cvt.u32.u16 	%r3133, %rs1837;
	prmt.b32 	%r3134, %r3133, %r3051, 0x3340U;
	cvt.u32.u16 	%r3135, %rs1838;
	cvt.u32.u16 	%r3136, %rs1839;
	prmt.b32 	%r3137, %r3136, %r3135, 0x3340U;
	prmt.b32 	%r3138, %r3137, %r3134, 0x5410U;
	cvt.u32.u16 	%r3139, %rs1840;
	cvt.u32.u16 	%r3140, %rs1841;
	prmt.b32 	%r3141, %r3140, %r3139, 0x3340U;
	cvt.u32.u16 	%r3142, %rs1842;
	cvt.u32.u16 	%r3143, %rs1843;
	prmt.b32 	%r3144, %r3143, %r3142, 0x3340U;
	prmt.b32 	%r3145, %r3144, %r3141, 0x5410U;
	st.local.v2.b32 	[%rd8], {%r3145, %r3138};
	cvt.u32.u16 	%r3146, %rs1828;
	cvt.u32.u16 	%r3147, %rs1829;
	prmt.b32 	%r3148, %r3147, %r3146, 0x3340U;
	cvt.u32.u16 	%r3149, %rs1830;
	cvt.u32.u16 	%r3150, %rs1831;
	prmt.b32 	%r3151, %r3150, %r3149, 0x3340U;
	prmt.b32 	%r3152, %r3151, %r3148, 0x5410U;
	cvt.u32.u16 	%r3153, %rs1832;
	cvt.u32.u16 	%r3154, %rs1833;
	prmt.b32 	%r3155, %r3154, %r3153, 0x3340U;
	cvt.u32.u16 	%r3156, %rs1834;
	cvt.u32.u16 	%r3157, %rs1835;
	prmt.b32 	%r3158, %r3157, %r3156, 0x3340U;
	prmt.b32 	%r3159, %r3158, %r3155, 0x5410U;
	st.local.v2.b32 	[%rd8+8], {%r3159, %r3152};
	cvt.u32.u16 	%r3160, %rs1820;
	cvt.u32.u16 	%r3161, %rs1821;
	prmt.b32 	%r3162, %r3161, %r3160, 0x3340U;
	cvt.u32.u16 	%r3163, %rs1822;
	cvt.u32.u16 	%r3164, %rs1823;
	prmt.b32 	%r3165, %r3164, %r3163, 0x3340U;
	prmt.b32 	%r3166, %r3165, %r3162, 0x5410U;
	cvt.u32.u16 	%r3167, %rs1824;
	cvt.u32.u16 	%r3168, %rs1825;
	prmt.b32 	%r3169, %r3168, %r3167, 0x3340U;
	cvt.u32.u16 	%r3170, %rs1826;
	cvt.u32.u16 	%r3171, %rs1827;
	prmt.b32 	%r3172, %r3171, %r3170, 0x3340U;
	prmt.b32 	%r3173, %r3172, %r3169, 0x5410U;
	st.local.v2.b32 	[%rd8+16], {%r3173, %r3166};
	cvt.u32.u16 	%r3174, %rs1812;
	cvt.u32.u16 	%r3175, %rs1813;
	prmt.b32 	%r3176, %r3175, %r3174, 0x3340U;
	cvt.u32.u16 	%r3177, %rs1814;
	cvt.u32.u16 	%r3178, %rs1815;
	prmt.b32 	%r3179, %r3178, %r3177, 0x3340U;
	prmt.b32 	%r3180, %r3179, %r3176, 0x5410U;
	cvt.u32.u16 	%r3181, %rs1816;
	cvt.u32.u16 	%r3182, %rs1817;
	prmt.b32 	%r3183, %r3182, %r3181, 0x3340U;
	cvt.u32.u16 	%r3184, %rs1818;
	cvt.u32.u16 	%r3185, %rs1819;
	prmt.b32 	%r3186, %r3185, %r3184, 0x3340U;
	prmt.b32 	%r3187, %r3186, %r3183, 0x5410U;
	st.local.v2.b32 	[%rd8+24], {%r3187, %r3180};
	st.local.v2.u8 	[%rd8+32], {%rs1811, %rs1810};
	st.local.u8 	[%rd8+34], %rs1809;
	st.local.u32 	[%rd8+36], %r4320;
	st.local.f64 	[%rd8+40], %fd104;
	st.local.v2.b32 	[%rd9], {%r2973, %r2978};
	st.local.v2.b32 	[%rd9+8], {%r2983, %r2988};
	st.local.v2.b32 	[%rd9+16], {%r2993, %r2998};
	st.local.v2.b32 	[%rd9+24], {%r3003, %r3008};
	st.local.v2.u8 	[%rd9+32], {%rs1657, %rs1656};
	st.local.u8 	[%rd9+34], %r3130;
	st.local.u32 	[%rd9+36], %r3018;
	st.local.v2.u32 	[%rd9+40], {%r3023, %r3028};
	mov.b32 	%r4331, 0;
$L__BB2_27:
	mov.u32 	%r4334, %r4331;
	cvt.u64.u32 	%rd220, %r4334;
	add.s64 	%rd221, %rd8, %rd220;
	ld.local.u8 	%rs1658, [%rd221];
	setp.ne.s16 	%p75, %rs1658, 0;
	add.s32 	%r4331, %r4334, 1;
	@%p75 bra 	$L__BB2_27;
	and.b16  	%rs1659, %rs1916, 255;
	setp.eq.s16 	%p76, %rs1659, 0;
	@%p76 bra 	$L__BB2_31;
	mov.b32 	%r4332, 0;
$L__BB2_30:
	cvt.u64.u32 	%rd222, %r4334;
	add.s64 	%rd223, %rd8, %rd222;
	st.local.u8 	[%rd223], %rs1916;
	add.s32 	%r4334, %r4334, 1;
	add.s32 	%r83, %r4332, 1;
	cvt.u64.u32 	%rd224, %r4332;
	add.s64 	%rd225, %rd9, %rd224;
	ld.local.u8 	%rs1916, [%rd225+1];
	setp.ne.s16 	%p77, %rs1916, 0;
	mov.u32 	%r4332, %r83;
	@%p77 bra 	$L__BB2_30;
$L__BB2_31:
	cvt.u64.u32 	%rd226, %r4334;
	add.s64 	%rd227, %rd8, %rd226;
	mov.b16 	%rs1660, 0;
	st.local.u8 	[%rd227], %rs1660;
	ld.local.u32 	%r3189, [%rd8+36];
	add.s32 	%r4320, %r3189, %r3018;
	ld.local.f64 	%fd92, [%rd8+40];
	add.f64 	%fd104, %fd92, %fd13;
	ld.local.v2.b32 	{%r3190, %r3191}, [%rd8];
	bfe.u32 	%r3192, %r3190, 0, 8;
	cvt.u16.u32 	%rs1843, %r3192;
	bfe.u32 	%r3193, %r3190, 8, 8;
	cvt.u16.u32 	%rs1842, %r3193;
	bfe.u32 	%r3194, %r3190, 16, 8;
	cvt.u16.u32 	%rs1841, %r3194;
	bfe.u32 	%r3195, %r3190, 24, 8;
	cvt.u16.u32 	%rs1840, %r3195;
	bfe.u32 	%r3196, %r3191, 0, 8;
	cvt.u16.u32 	%rs1839, %r3196;
	bfe.u32 	%r3197, %r3191, 8, 8;
	cvt.u16.u32 	%rs1838, %r3197;
	bfe.u32 	%r3198, %r3191, 16, 8;
	cvt.u16.u32 	%rs1837, %r3198;
	bfe.u32 	%r3199, %r3191, 24, 8;
	cvt.u16.u32 	%rs1836, %r3199;
	ld.local.v2.b32 	{%r3200, %r3201}, [%rd8+8];
	bfe.u32 	%r3202, %r3200, 0, 8;
	cvt.u16.u32 	%rs1835, %r3202;
	bfe.u32 	%r3203, %r3200, 8, 8;
	cvt.u16.u32 	%rs1834, %r3203;
	bfe.u32 	%r3204, %r3200, 16, 8;
	cvt.u16.u32 	%rs1833, %r3204;
	bfe.u32 	%r3205, %r3200, 24, 8;
	cvt.u16.u32 	%rs1832, %r3205;
	bfe.u32 	%r3206, %r3201, 0, 8;
	cvt.u16.u32 	%rs1831, %r3206;
	bfe.u32 	%r3207, %r3201, 8, 8;
	cvt.u16.u32 	%rs1830, %r3207;
	bfe.u32 	%r3208, %r3201, 16, 8;
	cvt.u16.u32 	%rs1829, %r3208;
	bfe.u32 	%r3209, %r3201, 24, 8;
	cvt.u16.u32 	%rs1828, %r3209;
	ld.local.v2.b32 	{%r3210, %r3211}, [%rd8+16];
	bfe.u32 	%r3212, %r3210, 0, 8;
	cvt.u16.u32 	%rs1827, %r3212;
	bfe.u32 	%r3213, %r3210, 8, 8;
	cvt.u16.u32 	%rs1826, %r3213;
	bfe.u32 	%r3214, %r3210, 16, 8;
	cvt.u16.u32 	%rs1825, %r3214;
	bfe.u32 	%r3215, %r3210, 24, 8;
	cvt.u16.u32 	%rs1824, %r3215;
	bfe.u32 	%r3216, %r3211, 0, 8;
	cvt.u16.u32 	%rs1823, %r3216;
	bfe.u32 	%r3217, %r3211, 8, 8;
	cvt.u16.u32 	%rs1822, %r3217;
	bfe.u32 	%r3218, %r3211, 16, 8;
	cvt.u16.u32 	%rs1821, %r3218;
	bfe.u32 	%r3219, %r3211, 24, 8;
	cvt.u16.u32 	%rs1820, %r3219;
	ld.local.v2.b32 	{%r3220, %r3221}, [%rd8+24];
	bfe.u32 	%r3222, %r3220, 0, 8;
	cvt.u16.u32 	%rs1819, %r3222;
	bfe.u32 	%r3223, %r3220, 8, 8;
	cvt.u16.u32 	%rs1818, %r3223;
	bfe.u32 	%r3224, %r3220, 16, 8;
	cvt.u16.u32 	%rs1817, %r3224;
	bfe.u32 	%r3225, %r3220, 24, 8;
	cvt.u16.u32 	%rs1816, %r3225;
	bfe.u32 	%r3226, %r3221, 0, 8;
	cvt.u16.u32 	%rs1815, %r3226;
	bfe.u32 	%r3227, %r3221, 8, 8;
	cvt.u16.u32 	%rs1814, %r3227;
	bfe.u32 	%r3228, %r3221, 16, 8;
	cvt.u16.u32 	%rs1813, %r3228;
	bfe.u32 	%r3229, %r3221, 24, 8;
	cvt.u16.u32 	%rs1812, %r3229;
	.pragma "used_bytes_mask 7";
	ld.local.u32 	%r3230, [%rd8+32];
	bfe.u32 	%r3231, %r3230, 0, 8;
	cvt.u16.u32 	%rs1811, %r3231;
	bfe.u32 	%r3232, %r3230, 8, 8;
	cvt.u16.u32 	%rs1810, %r3232;
	bfe.u32 	%r3233, %r3230, 16, 8;
	cvt.u16.u32 	%rs1809, %r3233;
$L__BB2_32:
	cvt.u32.u16 	%r3294, %rs1843;
	and.b32  	%r3295, %r3294, 255;
	and.b16  	%rs1661, %rs1842, 255;
	mul.wide.u16 	%r3296, %rs1661, 256;
	or.b32  	%r3297, %r3296, %r3295;
	cvt.u32.u16 	%r3298, %rs1841;
	shl.b32 	%r3299, %r3298, 16;
	and.b32  	%r3300, %r3299, 16711680;
	or.b32  	%r3301, %r3297, %r3300;
	cvt.u32.u16 	%r3302, %rs1840;
	shl.b32 	%r3303, %r3302, 24;
	or.b32  	%r3235, %r3301, %r3303;
	cvt.u32.u16 	%r3304, %rs1839;
	and.b32  	%r3305, %r3304, 255;
	and.b16  	%rs1662, %rs1838, 255;
	mul.wide.u16 	%r3306, %rs1662, 256;
	or.b32  	%r3307, %r3306, %r3305;
	cvt.u32.u16 	%r3308, %rs1837;
	shl.b32 	%r3309, %r3308, 16;
	and.b32  	%r3310, %r3309, 16711680;
	or.b32  	%r3311, %r3307, %r3310;
	cvt.u32.u16 	%r3312, %rs1836;
	shl.b32 	%r3313, %r3312, 24;
	or.b32  	%r3240, %r3311, %r3313;
	cvt.u32.u16 	%r3314, %rs1835;
	and.b32  	%r3315, %r3314, 255;
	and.b16  	%rs1663, %rs1834, 255;
	mul.wide.u16 	%r3316, %rs1663, 256;
	or.b32  	%r3317, %r3316, %r3315;
	cvt.u32.u16 	%r3318, %rs1833;
	shl.b32 	%r3319, %r3318, 16;
	and.b32  	%r3320, %r3319, 16711680;
	or.b32  	%r3321, %r3317, %r3320;
	cvt.u32.u16 	%r3322, %rs1832;
	shl.b32 	%r3323, %r3322, 24;
	or.b32  	%r3245, %r3321, %r3323;
	cvt.u32.u16 	%r3324, %rs1831;
	and.b32  	%r3325, %r3324, 255;
	and.b16  	%rs1664, %rs1830, 255;
	mul.wide.u16 	%r3326, %rs1664, 256;
	or.b32  	%r3327, %r3326, %r3325;
	cvt.u32.u16 	%r3328, %rs1829;
	shl.b32 	%r3329, %r3328, 16;
	and.b32  	%r3330, %r3329, 16711680;
	or.b32  	%r3331, %r3327, %r3330;
	cvt.u32.u16 	%r3332, %rs1828;
	shl.b32 	%r3333, %r3332, 24;
	or.b32  	%r3250, %r3331, %r3333;
	cvt.u32.u16 	%r3334, %rs1827;
	and.b32  	%r3335, %r3334, 255;
	and.b16  	%rs1665, %rs1826, 255;
	mul.wide.u16 	%r3336, %rs1665, 256;
	or.b32  	%r3337, %r3336, %r3335;
	cvt.u32.u16 	%r3338, %rs1825;
	shl.b32 	%r3339, %r3338, 16;
	and.b32  	%r3340, %r3339, 16711680;
	or.b32  	%r3341, %r3337, %r3340;
	cvt.u32.u16 	%r3342, %rs1824;
	shl.b32 	%r3343, %r3342, 24;
	or.b32  	%r3255, %r3341, %r3343;
	cvt.u32.u16 	%r3344, %rs1823;
	and.b32  	%r3345, %r3344, 255;
	and.b16  	%rs1666, %rs1822, 255;
	mul.wide.u16 	%r3346, %rs1666, 256;
	or.b32  	%r3347, %r3346, %r3345;
	cvt.u32.u16 	%r3348, %rs1821;
	shl.b32 	%r3349, %r3348, 16;
	and.b32  	%r3350, %r3349, 16711680;
	or.b32  	%r3351, %r3347, %r3350;
	cvt.u32.u16 	%r3352, %rs1820;
	shl.b32 	%r3353, %r3352, 24;
	or.b32  	%r3260, %r3351, %r3353;
	cvt.u32.u16 	%r3354, %rs1819;
	and.b32  	%r3355, %r3354, 255;
	and.b16  	%rs1667, %rs1818, 255;
	mul.wide.u16 	%r3356, %rs1667, 256;
	or.b32  	%r3357, %r3356, %r3355;
	cvt.u32.u16 	%r3358, %rs1817;
	shl.b32 	%r3359, %r3358, 16;
	and.b32  	%r3360, %r3359, 16711680;
	or.b32  	%r3361, %r3357, %r3360;
	cvt.u32.u16 	%r3362, %rs1816;
	shl.b32 	%r3363, %r3362, 24;
	or.b32  	%r3265, %r3361, %r3363;
	cvt.u32.u16 	%r3364, %rs1815;
	and.b32  	%r3365, %r3364, 255;
	and.b16  	%rs1668, %rs1814, 255;
	mul.wide.u16 	%r3366, %rs1668, 256;
	or.b32  	%r3367, %r3366, %r3365;
	cvt.u32.u16 	%r3368, %rs1813;
	shl.b32 	%r3369, %r3368, 16;
	and.b32  	%r3370, %r3369, 16711680;
	or.b32  	%r3371, %r3367, %r3370;
	cvt.u32.u16 	%r3372, %rs1812;
	shl.b32 	%r3373, %r3372, 24;
	or.b32  	%r3270, %r3371, %r3373;
	cvt.u32.u16 	%r3374, %rs1811;
	and.b32  	%r3375, %r3374, 255;
	and.b16  	%rs1669, %rs1810, 255;
	mul.wide.u16 	%r3376, %rs1669, 256;
	or.b32  	%r3377, %r3376, %r3375;
	cvt.u32.u16 	%r3378, %rs1809;
	shl.b32 	%r3379, %r3378, 16;
	and.b32  	%r3380, %r3379, 16711680;
	or.b32  	%r3275, %r3377, %r3380;
	mov.u32 	%r3381, %tid.x;
	and.b32  	%r3382, %r3381, 992;
	add.s32 	%r3383, %r3382, 32;
	setp.gt.s32 	%p78, %r3383, %r3125;
	not.b32 	%r3387, %r3382;
	add.s32 	%r3388, %r3125, %r3387;
	selp.b32 	%r3292, %r3388, 31, %p78;
	mov.b32 	%r3291, 8;
	mov.b32 	%r3293, -1;
	// begin inline asm
	shfl.sync.down.b32 %r3234, %r3235, %r3291, %r3292, %r3293;
	// end inline asm
	// begin inline asm
	shfl.sync.down.b32 %r3239, %r3240, %r3291, %r3292, %r3293;
	// end inline asm
	// begin inline asm
	shfl.sync.down.b32 %r3244, %r3245, %r3291, %r3292, %r3293;
	// end inline asm
	// begin inline asm
	shfl.sync.down.b32 %r3249, %r3250, %r3291, %r3292, %r3293;
	// end inline asm
	// begin inline asm
	shfl.sync.down.b32 %r3254, %r3255, %r3291, %r3292, %r3293;
	// end inline asm
	// begin inline asm
	shfl.sync.down.b32 %r3259, %r3260, %r3291, %r3292, %r3293;
	// end inline asm
	// begin inline asm
	shfl.sync.down.b32 %r3264, %r3265, %r3291, %r3292, %r3293;
	// end inline asm
	// begin inline asm
	shfl.sync.down.b32 %r3269, %r3270, %r3291, %r3292, %r3293;
	// end inline asm
	// begin inline asm
	shfl.sync.down.b32 %r3274, %r3275, %r3291, %r3292, %r3293;
	// end inline asm
	// begin inline asm
	shfl.sync.down.b32 %r3279, %r4320, %r3291, %r3292, %r3293;
	// end inline asm
	mov.b64 	%rd228, %fd104;
	mov.b64 	{%r3285, %r3290}, %rd228;
	// begin inline asm
	shfl.sync.down.b32 %r3284, %r3285, %r3291, %r3292, %r3293;
	// end inline asm
	// begin inline asm
	shfl.sync.down.b32 %r3289, %r3290, %r3291, %r3292, %r3293;
	// end inline asm
	add.s32 	%r3389, %r2455, 8;
	setp.gt.s32 	%p79, %r3389, %r3292;
	@%p79 bra 	$L__BB2_39;
	shr.u32 	%r3391, %r3274, 16;
	shr.u32 	%r3392, %r3274, 8;
	cvt.u16.u32 	%rs1670, %r3392;
	cvt.u16.u32 	%rs1671, %r3274;
	cvt.u16.u32 	%rs1952, %r3234;
	mov.b64 	%rd229, {%r3284, %r3289};
	mov.b64 	%fd16, %rd229;
	add.u64 	%rd10, %SPL, 0;
	add.u64 	%rd11, %SPL, 48;
	cvt.u32.u16 	%r3394, %rs1837;
	prmt.b32 	%r3395, %r3394, %r3312, 0x3340U;
	cvt.u32.u16 	%r3396, %rs1838;
	cvt.u32.u16 	%r3397, %rs1839;
	prmt.b32 	%r3398, %r3397, %r3396, 0x3340U;
	prmt.b32 	%r3399, %r3398, %r3395, 0x5410U;
	cvt.u32.u16 	%r3400, %rs1840;
	cvt.u32.u16 	%r3401, %rs1841;
	prmt.b32 	%r3402, %r3401, %r3400, 0x3340U;
	cvt.u32.u16 	%r3403, %rs1842;
	cvt.u32.u16 	%r3404, %rs1843;
	prmt.b32 	%r3405, %r3404, %r3403, 0x3340U;
	prmt.b32 	%r3406, %r3405, %r3402, 0x5410U;
	st.local.v2.b32 	[%rd10], {%r3406, %r3399};
	cvt.u32.u16 	%r3407, %rs1828;
	cvt.u32.u16 	%r3408, %rs1829;
	prmt.b32 	%r3409, %r3408, %r3407, 0x3340U;
	cvt.u32.u16 	%r3410, %rs1830;
	cvt.u32.u16 	%r3411, %rs1831;
	prmt.b32 	%r3412, %r3411, %r3410, 0x3340U;
	prmt.b32 	%r3413, %r3412, %r3409, 0x5410U;
	cvt.u32.u16 	%r3414, %rs1832;
	cvt.u32.u16 	%r3415, %rs1833;
	prmt.b32 	%r3416, %r3415, %r3414, 0x3340U;
	cvt.u32.u16 	%r3417, %rs1834;
	cvt.u32.u16 	%r3418, %rs1835;
	prmt.b32 	%r3419, %r3418, %r3417, 0x3340U;
	prmt.b32 	%r3420, %r3419, %r3416, 0x5410U;
	st.local.v2.b32 	[%rd10+8], {%r3420, %r3413};
	cvt.u32.u16 	%r3421, %rs1820;
	cvt.u32.u16 	%r3422, %rs1821;
	prmt.b32 	%r3423, %r3422, %r3421, 0x3340U;
	cvt.u32.u16 	%r3424, %rs1822;
	cvt.u32.u16 	%r3425, %rs1823;
	prmt.b32 	%r3426, %r3425, %r3424, 0x3340U;
	prmt.b32 	%r3427, %r3426, %r3423, 0x5410U;
	cvt.u32.u16 	%r3428, %rs1824;
	cvt.u32.u16 	%r3429, %rs1825;
	prmt.b32 	%r3430, %r3429, %r3428, 0x3340U;
	cvt.u32.u16 	%r3431, %rs1826;
	cvt.u32.u16 	%r3432, %rs1827;
	prmt.b32 	%r3433, %r3432, %r3431, 0x3340U;
	prmt.b32 	%r3434, %r3433, %r3430, 0x5410U;
	st.local.v2.b32 	[%rd10+16], {%r3434, %r3427};
	cvt.u32.u16 	%r3435, %rs1812;
	cvt.u32.u16 	%r3436, %rs1813;
	prmt.b32 	%r3437, %r3436, %r3435, 0x3340U;
	cvt.u32.u16 	%r3438, %rs1814;
	cvt.u32.u16 	%r3439, %rs1815;
	prmt.b32 	%r3440, %r3439, %r3438, 0x3340U;
	prmt.b32 	%r3441, %r3440, %r3437, 0x5410U;
	cvt.u32.u16 	%r3442, %rs1816;
	cvt.u32.u16 	%r3443, %rs1817;
	prmt.b32 	%r3444, %r3443, %r3442, 0x3340U;
	cvt.u32.u16 	%r3445, %rs1818;
	cvt.u32.u16 	%r3446, %rs1819;
	prmt.b32 	%r3447, %r3446, %r3445, 0x3340U;
	prmt.b32 	%r3448, %r3447, %r3444, 0x5410U;
	st.local.v2.b32 	[%rd10+24], {%r3448, %r3441};
	st.local.v2.u8 	[%rd10+32], {%rs1811, %rs1810};
	st.local.u8 	[%rd10+34], %rs1809;
	st.local.u32 	[%rd10+36], %r4320;
	st.local.f64 	[%rd10+40], %fd104;
	st.local.v2.b32 	[%rd11], {%r3234, %r3239};
	st.local.v2.b32 	[%rd11+8], {%r3244, %r3249};
	st.local.v2.b32 	[%rd11+16], {%r3254, %r3259};
	st.local.v2.b32 	[%rd11+24], {%r3264, %r3269};
	st.local.v2.u8 	[%rd11+32], {%rs1671, %rs1670};
	st.local.u8 	[%rd11+34], %r3391;
	st.local.u32 	[%rd11+36], %r3279;
	st.local.v2.u32 	[%rd11+40], {%r3284, %r3289};
	mov.b32 	%r4336, 0;
$L__BB2_34:
	mov.u32 	%r4339, %r4336;
	cvt.u64.u32 	%rd232, %r4339;
	add.s64 	%rd233, %rd10, %rd232;
	ld.local.u8 	%rs1672, [%rd233];
	setp.ne.s16 	%p80, %rs1672, 0;
	add.s32 	%r4336, %r4339, 1;
	@%p80 bra 	$L__BB2_34;
	and.b16  	%rs1673, %rs1952, 255;
	setp.eq.s16 	%p81, %rs1673, 0;
	@%p81 bra 	$L__BB2_38;
	mov.b32 	%r4337, 0;
$L__BB2_37:
	cvt.u64.u32 	%rd234, %r4339;
	add.s64 	%rd235, %rd10, %rd234;
	st.local.u8 	[%rd235], %rs1952;
	add.s32 	%r4339, %r4339, 1;
	add.s32 	%r104, %r4337, 1;
	cvt.u64.u32 	%rd236, %r4337;
	add.s64 	%rd237, %rd11, %rd236;
	ld.local.u8 	%rs1952, [%rd237+1];
	setp.ne.s16 	%p82, %rs1952, 0;
	mov.u32 	%r4337, %r104;
	@%p82 bra 	$L__BB2_37;
$L__BB2_38:
	cvt.u64.u32 	%rd238, %r4339;
	add.s64 	%rd239, %rd10, %rd238;
	mov.b16 	%rs1674, 0;
	st.local.u8 	[%rd239], %rs1674;
	ld.local.u32 	%r3450, [%rd10+36];
	add.s32 	%r4320, %r3450, %r3279;
	ld.local.f64 	%fd93, [%rd10+40];
	add.f64 	%fd104, %fd93, %fd16;
	ld.local.v2.b32 	{%r3451, %r3452}, [%rd10];
	bfe.u32 	%r3453, %r3451, 0, 8;
	cvt.u16.u32 	%rs1843, %r3453;
	bfe.u32 	%r3454, %r3451, 8, 8;
	cvt.u16.u32 	%rs1842, %r3454;
	bfe.u32 	%r3455, %r3451, 16, 8;
	cvt.u16.u32 	%rs1841, %r3455;
	bfe.u32 	%r3456, %r3451, 24, 8;
	cvt.u16.u32 	%rs1840, %r3456;
	bfe.u32 	%r3457, %r3452, 0, 8;
	cvt.u16.u32 	%rs1839, %r3457;
	bfe.u32 	%r3458, %r3452, 8, 8;
	cvt.u16.u32 	%rs1838, %r3458;
	bfe.u32 	%r3459, %r3452, 16, 8;
	cvt.u16.u32 	%rs1837, %r3459;
	bfe.u32 	%r3460, %r3452, 24, 8;
	cvt.u16.u32 	%rs1836, %r3460;
	ld.local.v2.b32 	{%r3461, %r3462}, [%rd10+8];
	bfe.u32 	%r3463, %r3461, 0, 8;
	cvt.u16.u32 	%rs1835, %r3463;
	bfe.u32 	%r3464, %r3461, 8, 8;
	cvt.u16.u32 	%rs1834, %r3464;
	bfe.u32 	%r3465, %r3461, 16, 8;
	cvt.u16.u32 	%rs1833, %r3465;
	bfe.u32 	%r3466, %r3461, 24, 8;
	cvt.u16.u32 	%rs1832, %r3466;
	bfe.u32 	%r3467, %r3462, 0, 8;
	cvt.u16.u32 	%rs1831, %r3467;
	bfe.u32 	%r3468, %r3462, 8, 8;
	cvt.u16.u32 	%rs1830, %r3468;
	bfe.u32 	%r3469, %r3462, 16, 8;
	cvt.u16.u32 	%rs1829, %r3469;
	bfe.u32 	%r3470, %r3462, 24, 8;
	cvt.u16.u32 	%rs1828, %r3470;
	ld.local.v2.b32 	{%r3471, %r3472}, [%rd10+16];
	bfe.u32 	%r3473, %r3471, 0, 8;
	cvt.u16.u32 	%rs1827, %r3473;
	bfe.u32 	%r3474, %r3471, 8, 8;
	cvt.u16.u32 	%rs1826, %r3474;
	bfe.u32 	%r3475, %r3471, 16, 8;
	cvt.u16.u32 	%rs1825, %r3475;
	bfe.u32 	%r3476, %r3471, 24, 8;
	cvt.u16.u32 	%rs1824, %r3476;
	bfe.u32 	%r3477, %r3472, 0, 8;
	cvt.u16.u32 	%rs1823, %r3477;
	bfe.u32 	%r3478, %r3472, 8, 8;
	cvt.u16.u32 	%rs1822, %r3478;
	bfe.u32 	%r3479, %r3472, 16, 8;
	cvt.u16.u32 	%rs1821, %r3479;
	bfe.u32 	%r3480, %r3472, 24, 8;
	cvt.u16.u32 	%rs1820, %r3480;
	ld.local.v2.b32 	{%r3481, %r3482}, [%rd10+24];
	bfe.u32 	%r3483, %r3481, 0, 8;
	cvt.u16.u32 	%rs1819, %r3483;
	bfe.u32 	%r3484, %r3481, 8, 8;
	cvt.u16.u32 	%rs1818, %r3484;
	bfe.u32 	%r3485, %r3481, 16, 8;
	cvt.u16.u32 	%rs1817, %r3485;
	bfe.u32 	%r3486, %r3481, 24, 8;
	cvt.u16.u32 	%rs1816, %r3486;
	bfe.u32 	%r3487, %r3482, 0, 8;
	cvt.u16.u32 	%rs1815, %r3487;
	bfe.u32 	%r3488, %r3482, 8, 8;
	cvt.u16.u32 	%rs1814, %r3488;
	bfe.u32 	%r3489, %r3482, 16, 8;
	cvt.u16.u32 	%rs1813, %r3489;
	bfe.u32 	%r3490, %r3482, 24, 8;
	cvt.u16.u32 	%rs1812, %r3490;
	.pragma "used_bytes_mask 7";
	ld.local.u32 	%r3491, [%rd10+32];
	bfe.u32 	%r3492, %r3491, 0, 8;
	cvt.u16.u32 	%rs1811, %r3492;
	bfe.u32 	%r3493, %r3491, 8, 8;
	cvt.u16.u32 	%rs1810, %r3493;
	bfe.u32 	%r3494, %r3491, 16, 8;
	cvt.u16.u32 	%rs1809, %r3494;
$L__BB2_39:
	cvt.u32.u16 	%r3555, %rs1843;
	and.b32  	%r3556, %r3555, 255;
	and.b16  	%rs1675, %rs1842, 255;
	mul.wide.u16 	%r3557, %rs1675, 256;
	or.b32  	%r3558, %r3557, %r3556;
	cvt.u32.u16 	%r3559, %rs1841;
	shl.b32 	%r3560, %r3559, 16;
	and.b32  	%r3561, %r3560, 16711680;
	or.b32  	%r3562, %r3558, %r3561;
	cvt.u32.u16 	%r3563, %rs1840;
	shl.b32 	%r3564, %r3563, 24;
	or.b32  	%r3496, %r3562, %r3564;
	cvt.u32.u16 	%r3565, %rs1839;
	and.b32  	%r3566, %r3565, 255;
	and.b16  	%rs1676, %rs1838, 255;
	mul.wide.u16 	%r3567, %rs1676, 256;
	or.b32  	%r3568, %r3567, %r3566;
	cvt.u32.u16 	%r3569, %rs1837;
	shl.b32 	%r3570, %r3569, 16;
	and.b32  	%r3571, %r3570, 16711680;
	or.b32  	%r3572, %r3568, %r3571;
	cvt.u32.u16 	%r3573, %rs1836;
	shl.b32 	%r3574, %r3573, 24;
	or.b32  	%r3501, %r3572, %r3574;
	cvt.u32.u16 	%r3575, %rs1835;
	and.b32  	%r3576, %r3575, 255;
	and.b16  	%rs1677, %rs1834, 255;
	mul.wide.u16 	%r3577, %rs1677, 256;
	or.b32  	%r3578, %r3577, %r3576;
	cvt.u32.u16 	%r3579, %rs1833;
	shl.b32 	%r3580, %r3579, 16;
	and.b32  	%r3581, %r3580, 16711680;
	or.b32  	%r3582, %r3578, %r3581;
	cvt.u32.u16 	%r3583, %rs1832;
	shl.b32 	%r3584, %r3583, 24;
	or.b32  	%r3506, %r3582, %r3584;
	cvt.u32.u16 	%r3585, %rs1831;
	and.b32  	%r3586, %r3585, 255;
	and.b16  	%rs1678, %rs1830, 255;
	mul.wide.u16 	%r3587, %rs1678, 256;
	or.b32  	%r3588, %r3587, %r3586;
	cvt.u32.u16 	%r3589, %rs1829;
	shl.b32 	%r3590, %r3589, 16;
	and.b32  	%r3591, %r3590, 16711680;
	or.b32  	%r3592, %r3588, %r3591;
	cvt.u32.u16 	%r3593, %rs1828;
	shl.b32 	%r3594, %r3593, 24;
	or.b32  	%r3511, %r3592, %r3594;
	cvt.u32.u16 	%r3595, %rs1827;
	and.b32  	%r3596, %r3595, 255;
	and.b16  	%rs1679, %rs1826, 255;
	mul.wide.u16 	%r3597, %rs1679, 256;
	or.b32  	%r3598, %r3597, %r3596;
	cvt.u32.u16 	%r3599, %rs1825;
	shl.b32 	%r3600, %r3599, 16;
	and.b32  	%r3601, %r3600, 16711680;
	or.b32  	%r3602, %r3598, %r3601;
	cvt.u32.u16 	%r3603, %rs1824;
	shl.b32 	%r3604, %r3603, 24;
	or.b32  	%r3516, %r3602, %r3604;
	cvt.u32.u16 	%r3605, %rs1823;
	and.b32  	%r3606, %r3605, 255;
	and.b16  	%rs1680, %rs1822, 255;
	mul.wide.u16 	%r3607, %rs1680, 256;
	or.b32  	%r3608, %r3607, %r3606;
	cvt.u32.u16 	%r3609, %rs1821;
	shl.b32 	%r3610, %r3609, 16;
	and.b32  	%r3611, %r3610, 16711680;
	or.b32  	%r3612, %r3608, %r3611;
	cvt.u32.u16 	%r3613, %rs1820;
	shl.b32 	%r3614, %r3613, 24;
	or.b32  	%r3521, %r3612, %r3614;
	cvt.u32.u16 	%r3615, %rs1819;
	and.b32  	%r3616, %r3615, 255;
	and.b16  	%rs1681, %rs1818, 255;
	mul.wide.u16 	%r3617, %rs1681, 256;
	or.b32  	%r3618, %r3617, %r3616;
	cvt.u32.u16 	%r3619, %rs1817;
	shl.b32 	%r3620, %r3619, 16;
	and.b32  	%r3621, %r3620, 16711680;
	or.b32  	%r3622, %r3618, %r3621;
	cvt.u32.u16 	%r3623, %rs1816;
	shl.b32 	%r3624, %r3623, 24;
	or.b32  	%r3526, %r3622, %r3624;
	cvt.u32.u16 	%r3625, %rs1815;
	and.b32  	%r3626, %r3625, 255;
	and.b16  	%rs1682, %rs1814, 255;
	mul.wide.u16 	%r3627, %rs1682, 256;
	or.b32  	%r3628, %r3627, %r3626;
	cvt.u32.u16 	%r3629, %rs1813;
	shl.b32 	%r3630, %r3629, 16;
	and.b32  	%r3631, %r3630, 16711680;
	or.b32  	%r3632, %r3628, %r3631;
	cvt.u32.u16 	%r3633, %rs1812;
	shl.b32 	%r3634, %r3633, 24;
	or.b32  	%r3531, %r3632, %r3634;
	cvt.u32.u16 	%r3635, %rs1811;
	and.b32  	%r3636, %r3635, 255;
	and.b16  	%rs1683, %rs1810, 255;
	mul.wide.u16 	%r3637, %rs1683, 256;
	or.b32  	%r3638, %r3637, %r3636;
	cvt.u32.u16 	%r3639, %rs1809;
	shl.b32 	%r3640, %r3639, 16;
	and.b32  	%r3641, %r3640, 16711680;
	or.b32  	%r3536, %r3638, %r3641;
	add.s32 	%r3644, %r3382, 32;
	mov.u32 	%r3645, %ctaid.x;
	shl.b32 	%r3646, %r3645, 8;
	sub.s32 	%r3647, %r455, %r3646;
	setp.gt.s32 	%p83, %r3644, %r3647;
	not.b32 	%r3648, %r3382;
	add.s32 	%r3649, %r3647, %r3648;
	selp.b32 	%r3553, %r3649, 31, %p83;
	mov.b32 	%r3552, 16;
	mov.b32 	%r3554, -1;
	// begin inline asm
	shfl.sync.down.b32 %r3495, %r3496, %r3552, %r3553, %r3554;
	// end inline asm
	// begin inline asm
	shfl.sync.down.b32 %r3500, %r3501, %r3552, %r3553, %r3554;
	// end inline asm
	// begin inline asm
	shfl.sync.down.b32 %r3505, %r3506, %r3552, %r3553, %r3554;
	// end inline asm
	// begin inline asm
	shfl.sync.down.b32 %r3510, %r3511, %r3552, %r3553, %r3554;
	// end inline asm
	// begin inline asm
	shfl.sync.down.b32 %r3515, %r3516, %r3552, %r3553, %r3554;
	// end inline asm
	// begin inline asm
	shfl.sync.down.b32 %r3520, %r3521, %r3552, %r3553, %r3554;
	// end inline asm
	// begin inline asm
	shfl.sync.down.b32 %r3525, %r3526, %r3552, %r3553, %r3554;
	// end inline asm
	// begin inline asm
	shfl.sync.down.b32 %r3530, %r3531, %r3552, %r3553, %r3554;
	// end inline asm
	// begin inline asm
	shfl.sync.down.b32 %r3535, %r3536, %r3552, %r3553, %r3554;
	// end inline asm
	// begin inline asm
	shfl.sync.down.b32 %r3540, %r4320, %r3552, %r3553, %r3554;
	// end inline asm
	mov.b64 	%rd240, %fd104;
	mov.b64 	{%r3546, %r3551}, %rd240;
	// begin inline asm
	shfl.sync.down.b32 %r3545, %r3546, %r3552, %r3553, %r3554;
	// end inline asm
	// begin inline asm
	shfl.sync.down.b32 %r3550, %r3551, %r3552, %r3553, %r3554;
	// end inline asm
	add.s32 	%r3650, %r2455, 16;
	setp.gt.s32 	%p84, %r3650, %r3553;
	@%p84 bra 	$L__BB2_46;
	shr.u32 	%r3652, %r3535, 16;
	shr.u32 	%r3653, %r3535, 8;
	cvt.u16.u32 	%rs1684, %r3653;
	cvt.u16.u32 	%rs1685, %r3535;
	cvt.u16.u32 	%rs1988, %r3495;
	mov.b64 	%rd241, {%r3545, %r3550};
	mov.b64 	%fd19, %rd241;
	add.u64 	%rd12, %SPL, 0;
	add.u64 	%rd13, %SPL, 48;
	cvt.u32.u16 	%r3655, %rs1837;
	prmt.b32 	%r3656, %r3655, %r3573, 0x3340U;
	cvt.u32.u16 	%r3657, %rs1838;
	cvt.u32.u16 	%r3658, %rs1839;
	prmt.b32 	%r3659, %r3658, %r3657, 0x3340U;
	prmt.b32 	%r3660, %r3659, %r3656, 0x5410U;
	cvt.u32.u16 	%r3661, %rs1840;
	cvt.u32.u16 	%r3662, %rs1841;
	prmt.b32 	%r3663, %r3662, %r3661, 0x3340U;
	cvt.u32.u16 	%r3664, %rs1842;
	cvt.u32.u16 	%r3665, %rs1843;
	prmt.b32 	%r3666, %r3665, %r3664, 0x3340U;
	prmt.b32 	%r3667, %r3666, %r3663, 0x5410U;
	st.local.v2.b32 	[%rd12], {%r3667, %r3660};
	cvt.u32.u16 	%r3668, %rs1828;
	cvt.u32.u16 	%r3669, %rs1829;
	prmt.b32 	%r3670, %r3669, %r3668, 0x3340U;
	cvt.u32.u16 	%r3671, %rs1830;
	cvt.u32.u16 	%r3672, %rs1831;
	prmt.b32 	%r3673, %r3672, %r3671, 0x3340U;
	prmt.b32 	%r3674, %r3673, %r3670, 0x5410U;
	cvt.u32.u16 	%r3675, %rs1832;
	cvt.u32.u16 	%r3676, %rs1833;
	prmt.b32 	%r3677, %r3676, %r3675, 0x3340U;
	cvt.u32.u16 	%r3678, %rs1834;
	cvt.u32.u16 	%r3679, %rs1835;
	prmt.b32 	%r3680, %r3679, %r3678, 0x3340U;
	prmt.b32 	%r3681, %r3680, %r3677, 0x5410U;
	st.local.v2.b32 	[%rd12+8], {%r3681, %r3674};
	cvt.u32.u16 	%r3682, %rs1820;
	cvt.u32.u16 	%r3683, %rs1821;
	prmt.b32 	%r3684, %r3683, %r3682, 0x3340U;
	cvt.u32.u16 	%r3685, %rs1822;
	cvt.u32.u16 	%r3686, %rs1823;
	prmt.b32 	%r3687, %r3686, %r3685, 0x3340U;
	prmt.b32 	%r3688, %r3687, %r3684, 0x5410U;
	cvt.u32.u16 	%r3689, %rs1824;
	cvt.u32.u16 	%r3690, %rs1825;
	prmt.b32 	%r3691, %r3690, %r3689, 0x3340U;
	cvt.u32.u16 	%r3692, %rs1826;
	cvt.u32.u16 	%r3693, %rs1827;
	prmt.b32 	%r3694, %r3693, %r3692, 0x3340U;
	prmt.b32 	%r3695, %r3694, %r3691, 0x5410U;
	st.local.v2.b32 	[%rd12+16], {%r3695, %r3688};
	cvt.u32.u16 	%r3696, %rs1812;
	cvt.u32.u16 	%r3697, %rs1813;
	prmt.b32 	%r3698, %r3697, %r3696, 0x3340U;
	cvt.u32.u16 	%r3699, %rs1814;
	cvt.u32.u16 	%r3700, %rs1815;
	prmt.b32 	%r3701, %r3700, %r3699, 0x3340U;
	prmt.b32 	%r3702, %r3701, %r3698, 0x5410U;
	cvt.u32.u16 	%r3703, %rs1816;
	cvt.u32.u16 	%r3704, %rs1817;
	prmt.b32 	%r3705, %r3704, %r3703, 0x3340U;
	cvt.u32.u16 	%r3706, %rs1818;
	cvt.u32.u16 	%r3707, %rs1819;
	prmt.b32 	%r3708, %r3707, %r3706, 0x3340U;
	prmt.b32 	%r3709, %r3708, %r3705, 0x5410U;
	st.local.v2.b32 	[%rd12+24], {%r3709, %r3702};
	st.local.v2.u8 	[%rd12+32], {%rs1811, %rs1810};
	st.local.u8 	[%rd12+34], %rs1809;
	st.local.u32 	[%rd12+36], %r4320;
	st.local.f64 	[%rd12+40], %fd104;
	st.local.v2.b32 	[%rd13], {%r3495, %r3500};
	st.local.v2.b32 	[%rd13+8], {%r3505, %r3510};
	st.local.v2.b32 	[%rd13+16], {%r3515, %r3520};
	st.local.v2.b32 	[%rd13+24], {%r3525, %r3530};
	st.local.v2.u8 	[%rd13+32], {%rs1685, %rs1684};
	st.local.u8 	[%rd13+34], %r3652;
	st.local.u32 	[%rd13+36], %r3540;
	st.local.v2.u32 	[%rd13+40], {%r3545, %r3550};
	mov.b32 	%r4341, 0;
$L__BB2_41:
	mov.u32 	%r4344, %r4341;
	cvt.u64.u32 	%rd244, %r4344;
	add.s64 	%rd245, %rd12, %rd244;
	ld.local.u8 	%rs1686, [%rd245];
	setp.ne.s16 	%p85, %rs1686, 0;
	add.s32 	%r4341, %r4344, 1;
	@%p85 bra 	$L__BB2_41;
	and.b16  	%rs1687, %rs1988, 255;
	setp.eq.s16 	%p86, %rs1687, 0;
	@%p86 bra 	$L__BB2_45;
	mov.b32 	%r4342, 0;
$L__BB2_44:
	cvt.u64.u32 	%rd246, %r4344;
	add.s64 	%rd247, %rd12, %rd246;
	st.local.u8 	[%rd247], %rs1988;
	add.s32 	%r4344, %r4344, 1;
	add.s32 	%r125, %r4342, 1;
	cvt.u64.u32 	%rd248, %r4342;
	add.s64 	%rd249, %rd13, %rd248;
	ld.local.u8 	%rs1988, [%rd249+1];
	setp.ne.s16 	%p87, %rs1988, 0;
	mov.u32 	%r4342, %r125;
	@%p87 bra 	$L__BB2_44;
$L__BB2_45:
	cvt.u64.u32 	%rd250, %r4344;
	add.s64 	%rd251, %rd12, %rd250;
	mov.b16 	%rs1688, 0;
	st.local.u8 	[%rd251], %rs1688;
	ld.local.u32 	%r3711, [%rd12+36];
	add.s32 	%r4320, %r3711, %r3540;
	ld.local.f64 	%fd94, [%rd12+40];
	add.f64 	%fd104, %fd94, %fd19;
	ld.local.v2.b32 	{%r3712, %r3713}, [%rd12];
	bfe.u32 	%r3714, %r3712, 0, 8;
	cvt.u16.u32 	%rs1843, %r3714;
	bfe.u32 	%r3715, %r3712, 8, 8;
	cvt.u16.u32 	%rs1842, %r3715;
	bfe.u32 	%r3716, %r3712, 16, 8;
	cvt.u16.u32 	%rs1841, %r3716;
	bfe.u32 	%r3717, %r3712, 24, 8;
	cvt.u16.u32 	%rs1840, %r3717;
	bfe.u32 	%r3718, %r3713, 0, 8;
	cvt.u16.u32 	%rs1839, %r3718;
	bfe.u32 	%r3719, %r3713, 8, 8;
	cvt.u16.u32 	%rs1838, %r3719;
	bfe.u32 	%r3720, %r3713, 16, 8;
	cvt.u16.u32 	%rs1837, %r3720;
	bfe.u32 	%r3721, %r3713, 24, 8;
	cvt.u16.u32 	%rs1836, %r3721;
	ld.local.v2.b32 	{%r3722, %r3723}, [%rd12+8];
	bfe.u32 	%r3724, %r3722, 0, 8;
	cvt.u16.u32 	%rs1835, %r3724;
	bfe.u32 	%r3725, %r3722, 8, 8;
	cvt.u16.u32 	%rs1834, %r3725;
	bfe.u32 	%r3726, %r3722, 16, 8;
	cvt.u16.u32 	%rs1833, %r3726;
	bfe.u32 	%r3727, %r3722, 24, 8;
	cvt.u16.u32 	%rs1832, %r3727;
	bfe.u32 	%r3728, %r3723, 0, 8;
	cvt.u16.u32 	%rs1831, %r3728;
	bfe.u32 	%r3729, %r3723, 8, 8;
	cvt.u16.u32 	%rs1830, %r3729;
	bfe.u32 	%r3730, %r3723, 16, 8;
	cvt.u16.u32 	%rs1829, %r3730;
	bfe.u32 	%r3731, %r3723, 24, 8;
	cvt.u16.u32 	%rs1828, %r3731;
	ld.local.v2.b32 	{%r3732, %r3733}, [%rd12+16];
	bfe.u32 	%r3734, %r3732, 0, 8;
	cvt.u16.u32 	%rs1827, %r3734;
	bfe.u32 	%r3735, %r3732, 8, 8;
	cvt.u16.u32 	%rs1826, %r3735;
	bfe.u32 	%r3736, %r3732, 16, 8;
	cvt.u16.u32 	%rs1825, %r3736;
	bfe.u32 	%r3737, %r3732, 24, 8;
	cvt.u16.u32 	%rs1824, %r3737;
	bfe.u32 	%r3738, %r3733, 0, 8;
	cvt.u16.u32 	%rs1823, %r3738;
	bfe.u32 	%r3739, %r3733, 8, 8;
	cvt.u16.u32 	%rs1822, %r3739;
	bfe.u32 	%r3740, %r3733, 16, 8;
	cvt.u16.u32 	%rs1821, %r3740;
	bfe.u32 	%r3741, %r3733, 24, 8;
	cvt.u16.u32 	%rs1820, %r3741;
	ld.local.v2.b32 	{%r3742, %r3743}, [%rd12+24];
	bfe.u32 	%r3744, %r3742, 0, 8;
	cvt.u16.u32 	%rs1819, %r3744;
	bfe.u32 	%r3745, %r3742, 8, 8;
	cvt.u16.u32 	%rs1818, %r3745;
	bfe.u32 	%r3746, %r3742, 16, 8;
	cvt.u16.u32 	%rs1817, %r3746;
	bfe.u32 	%r3747, %r3742, 24, 8;
	cvt.u16.u32 	%rs1816, %r3747;
	bfe.u32 	%r3748, %r3743, 0, 8;
	cvt.u16.u32 	%rs1815, %r3748;
	bfe.u32 	%r3749, %r3743, 8, 8;
	cvt.u16.u32 	%rs1814, %r3749;
	bfe.u32 	%r3750, %r3743, 16, 8;
	cvt.u16.u32 	%rs1813, %r3750;
	bfe.u32 	%r3751, %r3743, 24, 8;
	cvt.u16.u32 	%rs1812, %r3751;
	.pragma "used_bytes_mask 7";
	ld.local.u32 	%r3752, [%rd12+32];
	bfe.u32 	%r3753, %r3752, 0, 8;
	cvt.u16.u32 	%rs1811, %r3753;
	bfe.u32 	%r3754, %r3752, 8, 8;
	cvt.u16.u32 	%rs1810, %r3754;
	bfe.u32 	%r3755, %r3752, 16, 8;
	cvt.u16.u32 	%rs1809, %r3755;
$L__BB2_46:
	mov.u32 	%r129, %tid.x;
	setp.ne.s32 	%p88, %r2455, 0;
	@%p88 bra 	$L__BB2_48;
	shr.u32 	%r3756, %r129, 5;
	mov.u32 	%r3757, _ZZN3cub18CUB_300001_SM_10006detail6reduce18DeviceReduceKernelINS2_10policy_hubI4Userj13Addition_funcE10Policy1000EN6thrust24THRUST_300001_SM_1000_NS6detail15normal_iteratorINSA_10device_ptrIS5_EEEEjS6_S5_N4cuda3std3__410__identityEEEvT0_PT3_T1_NS0_13GridEvenShareISN_EET2_T4_E12temp_storage;
	mad.lo.s32 	%r3758, %r3756, 48, %r3757;
	cvt.u32.u16 	%r3759, %rs1836;
	cvt.u32.u16 	%r3760, %rs1837;
	prmt.b32 	%r3761, %r3760, %r3759, 0x3340U;
	cvt.u32.u16 	%r3762, %rs1838;
	cvt.u32.u16 	%r3763, %rs1839;
	prmt.b32 	%r3764, %r3763, %r3762, 0x3340U;
	prmt.b32 	%r3765, %r3764, %r3761, 0x5410U;
	cvt.u32.u16 	%r3766, %rs1840;
	cvt.u32.u16 	%r3767, %rs1841;
	prmt.b32 	%r3768, %r3767, %r3766, 0x3340U;
	cvt.u32.u16 	%r3769, %rs1842;
	cvt.u32.u16 	%r3770, %rs1843;
	prmt.b32 	%r3771, %r3770, %r3769, 0x3340U;
	prmt.b32 	%r3772, %r3771, %r3768, 0x5410U;
	st.shared.v2.b32 	[%r3758+8], {%r3772, %r3765};
	cvt.u32.u16 	%r3773, %rs1828;
	cvt.u32.u16 	%r3774, %rs1829;
	prmt.b32 	%r3775, %r3774, %r3773, 0x3340U;
	cvt.u32.u16 	%r3776, %rs1830;
	cvt.u32.u16 	%r3777, %rs1831;
	prmt.b32 	%r3778, %r3777, %r3776, 0x3340U;
	prmt.b32 	%r3779, %r3778, %r3775, 0x5410U;
	cvt.u32.u16 	%r3780, %rs1832;
	cvt.u32.u16 	%r3781, %rs1833;
	prmt.b32 	%r3782, %r3781, %r3780, 0x3340U;
	cvt.u32.u16 	%r3783, %rs1834;
	cvt.u32.u16 	%r3784, %rs1835;
	prmt.b32 	%r3785, %r3784, %r3783, 0x3340U;
	prmt.b32 	%r3786, %r3785, %r3782, 0x5410U;
	st.shared.v2.b32 	[%r3758+16], {%r3786, %r3779};
	cvt.u32.u16 	%r3787, %rs1820;
	cvt.u32.u16 	%r3788, %rs1821;
	prmt.b32 	%r3789, %r3788, %r3787, 0x3340U;
	cvt.u32.u16 	%r3790, %rs1822;
	cvt.u32.u16 	%r3791, %rs1823;
	prmt.b32 	%r3792, %r3791, %r3790, 0x3340U;
	prmt.b32 	%r3793, %r3792, %r3789, 0x5410U;
	cvt.u32.u16 	%r3794, %rs1824;
	cvt.u32.u16 	%r3795, %rs1825;
	prmt.b32 	%r3796, %r3795, %r3794, 0x3340U;
	cvt.u32.u16 	%r3797, %rs1826;
	cvt.u32.u16 	%r3798, %rs1827;
	prmt.b32 	%r3799, %r3798, %r3797, 0x3340U;
	prmt.b32 	%r3800, %r3799, %r3796, 0x5410U;
	st.shared.v2.b32 	[%r3758+24], {%r3800, %r3793};
	cvt.u32.u16 	%r3801, %rs1812;
	cvt.u32.u16 	%r3802, %rs1813;
	prmt.b32 	%r3803, %r3802, %r3801, 0x3340U;
	cvt.u32.u16 	%r3804, %rs1814;
	cvt.u32.u16 	%r3805, %rs1815;
	prmt.b32 	%r3806, %r3805, %r3804, 0x3340U;
	prmt.b32 	%r3807, %r3806, %r3803, 0x5410U;
	cvt.u32.u16 	%r3808, %rs1816;
	cvt.u32.u16 	%r3809, %rs1817;
	prmt.b32 	%r3810, %r3809, %r3808, 0x3340U;
	cvt.u32.u16 	%r3811, %rs1818;
	cvt.u32.u16 	%r3812, %rs1819;
	prmt.b32 	%r3813, %r3812, %r3811, 0x3340U;
	prmt.b32 	%r3814, %r3813, %r3810, 0x5410U;
	st.shared.v2.b32 	[%r3758+32], {%r3814, %r3807};
	st.shared.v2.u8 	[%r3758+40], {%rs1811, %rs1810};
	st.shared.u8 	[%r3758+42], %rs1809;
	st.shared.u32 	[%r3758+44], %r4320;
	st.shared.f64 	[%r3758+48], %fd104;
$L__BB2_48:
	bar.sync 	0;
	setp.ne.s32 	%p89, %r129, 0;
	setp.lt.s32 	%p90, %r3647, 33;
	or.pred  	%p91, %p89, %p90;
	@%p91 bra 	$L__BB2_181;
	ld.shared.v2.b32 	{%r3818, %r3819}, [_ZZN3cub18CUB_300001_SM_10006detail6reduce18DeviceReduceKernelINS2_10policy_hubI4Userj13Addition_funcE10Policy1000EN6thrust24THRUST_300001_SM_1000_NS6detail15normal_iteratorINSA_10device_ptrIS5_EEEEjS6_S5_N4cuda3std3__410__identityEEEvT0_PT3_T1_NS0_13GridEvenShareISN_EET2_T4_E12temp_storage+56];
	bfe.u32 	%r3820, %r3818, 0, 8;
	cvt.u16.u32 	%rs2024, %r3820;
	ld.shared.v2.b32 	{%r3821, %r3822}, [_ZZN3cub18CUB_300001_SM_10006detail6reduce18DeviceReduceKernelINS2_10policy_hubI4Userj13Addition_funcE10Policy1000EN6thrust24THRUST_300001_SM_1000_NS6detail15normal_iteratorINSA_10device_ptrIS5_EEEEjS6_S5_N4cuda3std3__410__identityEEEvT0_PT3_T1_NS0_13GridEvenShareISN_EET2_T4_E12temp_storage+64];
	ld.shared.v2.b32 	{%r3823, %r3824}, [_ZZN3cub18CUB_300001_SM_10006detail6reduce18DeviceReduceKernelINS2_10policy_hubI4Userj13Addition_funcE10Policy1000EN6thrust24THRUST_300001_SM_1000_NS6detail15normal_iteratorINSA_10device_ptrIS5_EEEEjS6_S5_N4cuda3std3__410__identityEEEvT0_PT3_T1_NS0_13GridEvenShareISN_EET2_T4_E12temp_storage+72];
	ld.shared.v2.b32 	{%r3825, %r3826}, [_ZZN3cub18CUB_300001_SM_10006detail6reduce18DeviceReduceKernelINS2_10policy_hubI4Userj13Addition_funcE10Policy1000EN6thrust24THRUST_300001_SM_1000_NS6detail15normal_iteratorINSA_10device_ptrIS5_EEEEjS6_S5_N4cuda3std3__410__identityEEEvT0_PT3_T1_NS0_13GridEvenShareISN_EET2_T4_E12temp_storage+80];
	.pragma "used_bytes_mask 7";
	ld.shared.u32 	%r3827, [_ZZN3cub18CUB_300001_SM_10006detail6reduce18DeviceReduceKernelINS2_10policy_hubI4Userj13Addition_funcE10Policy1000EN6thrust24THRUST_300001_SM_1000_NS6detail15normal_iteratorINSA_10device_ptrIS5_EEEEjS6_S5_N4cuda3std3__410__identityEEEvT0_PT3_T1_NS0_13GridEvenShareISN_EET2_T4_E12temp_storage+88];
	bfe.u32 	%r3828, %r3827, 16, 8;
	ld.shared.u32 	%r131, [_ZZN3cub18CUB_300001_SM_10006detail6reduce18DeviceReduceKernelINS2_10policy_hubI4Userj13Addition_funcE10Policy1000EN6thrust24THRUST_300001_SM_1000_NS6detail15normal_iteratorINSA_10device_ptrIS5_EEEEjS6_S5_N4cuda3std3__410__identityEEEvT0_PT3_T1_NS0_13GridEvenShareISN_EET2_T4_E12temp_storage+92];
	ld.shared.f64 	%fd22, [_ZZN3cub18CUB_300001_SM_10006detail6reduce18DeviceReduceKernelINS2_10policy_hubI4Userj13Addition_funcE10Policy1000EN6thrust24THRUST_300001_SM_1000_NS6detail15normal_iteratorINSA_10device_ptrIS5_EEEEjS6_S5_N4cuda3std3__410__identityEEEvT0_PT3_T1_NS0_13GridEvenShareISN_EET2_T4_E12temp_storage+96];
	add.u64 	%rd14, %SPL, 0;
	add.u64 	%rd15, %SPL, 48;
	cvt.u32.u16 	%r3829, %rs1836;
	cvt.u32.u16 	%r3830, %rs1837;
	prmt.b32 	%r3831, %r3830, %r3829, 0x3340U;
	cvt.u32.u16 	%r3832, %rs1838;
	cvt.u32.u16 	%r3833, %rs1839;
	prmt.b32 	%r3834, %r3833, %r3832, 0x3340U;
	prmt.b32 	%r3835, %r3834, %r3831, 0x5410U;
	cvt.u32.u16 	%r3836, %rs1840;
	cvt.u32.u16 	%r3837, %rs1841;
	prmt.b32 	%r3838, %r3837, %r3836, 0x3340U;
	cvt.u32.u16 	%r3839, %rs1842;
	cvt.u32.u16 	%r3840, %rs1843;
	prmt.b32 	%r3841, %r3840, %r3839, 0x3340U;
	prmt.b32 	%r3842, %r3841, %r3838, 0x5410U;
	st.local.v2.b32 	[%rd14], {%r3842, %r3835};
	cvt.u32.u16 	%r3843, %rs1828;
	cvt.u32.u16 	%r3844, %rs1829;
	prmt.b32 	%r3845, %r3844, %r3843, 0x3340U;
	cvt.u32.u16 	%r3846, %rs1830;
	cvt.u32.u16 	%r3847, %rs1831;
	prmt.b32 	%r3848, %r3847, %r3846, 0x3340U;
	prmt.b32 	%r3849, %r3848, %r3845, 0x5410U;
	cvt.u32.u16 	%r3850, %rs1832;
	cvt.u32.u16 	%r3851, %rs1833;
	prmt.b32 	%r3852, %r3851, %r3850, 0x3340U;
	cvt.u32.u16 	%r3853, %rs1834;
	cvt.u32.u16 	%r3854, %rs1835;
	prmt.b32 	%r3855, %r3854, %r3853, 0x3340U;
	prmt.b32 	%r3856, %r3855, %r3852, 0x5410U;
	st.local.v2.b32 	[%rd14+8], {%r3856, %r3849};
	cvt.u32.u16 	%r3857, %rs1820;
	cvt.u32.u16 	%r3858, %rs1821;
	prmt.b32 	%r3859, %r3858, %r3857, 0x3340U;
	cvt.u32.u16 	%r3860, %rs1822;
	cvt.u32.u16 	%r3861, %rs1823;
	prmt.b32 	%r3862, %r3861, %r3860, 0x3340U;
	prmt.b32 	%r3863, %r3862, %r3859, 0x5410U;
	cvt.u32.u16 	%r3864, %rs1824;
	cvt.u32.u16 	%r3865, %rs1825;
	prmt.b32 	%r3866, %r3865, %r3864, 0x3340U;
	cvt.u32.u16 	%r3867, %rs1826;
	cvt.u32.u16 	%r3868, %rs1827;
	prmt.b32 	%r3869, %r3868, %r3867, 0x3340U;
	prmt.b32 	%r3870, %r3869, %r3866, 0x5410U;
	st.local.v2.b32 	[%rd14+16], {%r3870, %r3863};
	cvt.u32.u16 	%r3871, %rs1812;
	cvt.u32.u16 	%r3872, %rs1813;
	prmt.b32 	%r3873, %r3872, %r3871, 0x3340U;
	cvt.u32.u16 	%r3874, %rs1814;
	cvt.u32.u16 	%r3875, %rs1815;
	prmt.b32 	%r3876, %r3875, %r3874, 0x3340U;
	prmt.b32 	%r3877, %r3876, %r3873, 0x5410U;
	cvt.u32.u16 	%r3878, %rs1816;
	cvt.u32.u16 	%r3879, %rs1817;
	prmt.b32 	%r3880, %r3879, %r3878, 0x3340U;
	cvt.u32.u16 	%r3881, %rs1818;
	cvt.u32.u16 	%r3882, %rs1819;
	prmt.b32 	%r3883, %r3882, %r3881, 0x3340U;
	prmt.b32 	%r3884, %r3883, %r3880, 0x5410U;
	st.local.v2.b32 	[%rd14+24], {%r3884, %r3877};
	st.local.v2.u8 	[%rd14+32], {%rs1811, %rs1810};
	st.local.u8 	[%rd14+34], %rs1809;
	st.local.u32 	[%rd14+36], %r4320;
	st.local.f64 	[%rd14+40], %fd104;
	st.local.v2.b32 	[%rd15], {%r3818, %r3819};
	st.local.v2.b32 	[%rd15+8], {%r3821, %r3822};
	st.local.v2.b32 	[%rd15+16], {%r3823, %r3824};
	st.local.v2.b32 	[%rd15+24], {%r3825, %r3826};
	bfe.u32 	%r3885, %r3827, 8, 8;
	cvt.u16.u32 	%rs1689, %r3885;
	bfe.u32 	%r3886, %r3827, 0, 8;
	cvt.u16.u32 	%rs1690, %r3886;
	st.local.v2.u8 	[%rd15+32], {%rs1690, %rs1689};
	st.local.u8 	[%rd15+34], %r3828;
	st.local.u32 	[%rd15+36], %r131;
	st.local.f64 	[%rd15+40], %fd22;
	mov.b32 	%r4346, 0;
$L__BB2_50:
	mov.u32 	%r4349, %r4346;
	cvt.u64.u32 	%rd254, %r4349;
	add.s64 	%rd255, %rd14, %rd254;
	ld.local.u8 	%rs1691, [%rd255];
	setp.ne.s16 	%p92, %rs1691, 0;
	add.s32 	%r4346, %r4349, 1;
	@%p92 bra 	$L__BB2_50;
	and.b16  	%rs1692, %rs2024, 255;
	setp.eq.s16 	%p93, %rs1692, 0;
	@%p93 bra 	$L__BB2_54;
	mov.b32 	%r4347, 0;
$L__BB2_53:
	cvt.u64.u32 	%rd256, %r4349;
	add.s64 	%rd257, %rd14, %rd256;
	st.local.u8 	[%rd257], %rs2024;
	add.s32 	%r4349, %r4349, 1;
	add.s32 	%r137, %r4347, 1;
	cvt.u64.u32 	%rd258, %r4347;
	add.s64 	%rd259, %rd15, %rd258;
	ld.local.u8 	%rs2024, [%rd259+1];
	setp.ne.s16 	%p94, %rs2024, 0;
	mov.u32 	%r4347, %r137;
	@%p94 bra 	$L__BB2_53;
$L__BB2_54:
	cvt.u64.u32 	%rd260, %r4349;
	add.s64 	%rd261, %rd14, %rd260;
	mov.b16 	%rs1693, 0;
	st.local.u8 	[%rd261], %rs1693;
	ld.local.u32 	%r3888, [%rd14+36];
	add.s32 	%r4320, %r3888, %r131;
	ld.local.f64 	%fd95, [%rd14+40];
	add.f64 	%fd104, %fd22, %fd95;
	ld.local.v2.b32 	{%r140, %r141}, [%rd14];
	bfe.u32 	%r3889, %r140, 0, 8;
	cvt.u16.u32 	%rs1843, %r3889;
	bfe.u32 	%r3890, %r140, 8, 8;
	cvt.u16.u32 	%rs1842, %r3890;
	bfe.u32 	%r3891, %r140, 16, 8;
	cvt.u16.u32 	%rs1841, %r3891;
	bfe.u32 	%r3892, %r140, 24, 8;
	cvt.u16.u32 	%rs1840, %r3892;
	bfe.u32 	%r3893, %r141, 0, 8;
	cvt.u16.u32 	%rs1839, %r3893;
	bfe.u32 	%r3894, %r141, 8, 8;
	cvt.u16.u32 	%rs1838, %r3894;
	bfe.u32 	%r3895, %r141, 16, 8;
	cvt.u16.u32 	%rs1837, %r3895;
	bfe.u32 	%r3896, %r141, 24, 8;
	cvt.u16.u32 	%rs1836, %r3896;
	ld.local.v2.b32 	{%r142, %r143}, [%rd14+8];
	bfe.u32 	%r3897, %r142, 0, 8;
	cvt.u16.u32 	%rs1835, %r3897;
	bfe.u32 	%r3898, %r142, 8, 8;
	cvt.u16.u32 	%rs1834, %r3898;
	bfe.u32 	%r3899, %r142, 16, 8;
	cvt.u16.u32 	%rs1833, %r3899;
	bfe.u32 	%r3900, %r142, 24, 8;
	cvt.u16.u32 	%rs1832, %r3900;
	bfe.u32 	%r3901, %r143, 0, 8;
	cvt.u16.u32 	%rs1831, %r3901;
	bfe.u32 	%r3902, %r143, 8, 8;
	cvt.u16.u32 	%rs1830, %r3902;
	bfe.u32 	%r3903, %r143, 16, 8;
	cvt.u16.u32 	%rs1829, %r3903;
	bfe.u32 	%r3904, %r143, 24, 8;
	cvt.u16.u32 	%rs1828, %r3904;
	ld.local.v2.b32 	{%r144, %r145}, [%rd14+16];
	bfe.u32 	%r3905, %r144, 0, 8;
	cvt.u16.u32 	%rs1827, %r3905;
	bfe.u32 	%r3906, %r144, 8, 8;
	cvt.u16.u32 	%rs1826, %r3906;
	bfe.u32 	%r3907, %r144, 16, 8;
	cvt.u16.u32 	%rs1825, %r3907;
	bfe.u32 	%r3908, %r144, 24, 8;
	cvt.u16.u32 	%rs1824, %r3908;
	bfe.u32 	%r3909, %r145, 0, 8;
	cvt.u16.u32 	%rs1823, %r3909;
	bfe.u32 	%r3910, %r145, 8, 8;
	cvt.u16.u32 	%rs1822, %r3910;
	bfe.u32 	%r3911, %r145, 16, 8;
	cvt.u16.u32 	%rs1821, %r3911;
	bfe.u32 	%r3912, %r145, 24, 8;
	cvt.u16.u32 	%rs1820, %r3912;
	ld.local.v2.b32 	{%r146, %r147}, [%rd14+24];
	bfe.u32 	%r3913, %r146, 0, 8;
	cvt.u16.u32 	%rs1819, %r3913;
	bfe.u32 	%r3914, %r146, 8, 8;
	cvt.u16.u32 	%rs1818, %r3914;
	bfe.u32 	%r3915, %r146, 16, 8;
	cvt.u16.u32 	%rs1817, %r3915;
	bfe.u32 	%r3916, %r146, 24, 8;
	cvt.u16.u32 	%rs1816, %r3916;
	bfe.u32 	%r3917, %r147, 0, 8;
	cvt.u16.u32 	%rs1815, %r3917;
	bfe.u32 	%r3918, %r147, 8, 8;
	cvt.u16.u32 	%rs1814, %r3918;
	bfe.u32 	%r3919, %r147, 16, 8;
	cvt.u16.u32 	%rs1813, %r3919;
	bfe.u32 	%r3920, %r147, 24, 8;
	cvt.u16.u32 	%rs1812, %r3920;
	.pragma "used_bytes_mask 7";
	ld.local.u32 	%r148, [%rd14+32];
	bfe.u32 	%r3921, %r148, 0, 8;
	cvt.u16.u32 	%rs1811, %r3921;
	bfe.u32 	%r3922, %r148, 8, 8;
	cvt.u16.u32 	%rs1810, %r3922;
	bfe.u32 	%r3923, %r148, 16, 8;
	cvt.u16.u32 	%rs1809, %r3923;
	setp.lt.u32 	%p95, %r3647, 65;
	@%p95 bra 	$L__BB2_181;
	ld.shared.v2.b32 	{%r3925, %r3926}, [_ZZN3cub18CUB_300001_SM_10006detail6reduce18DeviceReduceKernelINS2_10policy_hubI4Userj13Addition_funcE10Policy1000EN6thrust24THRUST_300001_SM_1000_NS6detail15normal_iteratorINSA_10device_ptrIS5_EEEEjS6_S5_N4cuda3std3__410__identityEEEvT0_PT3_T1_NS0_13GridEvenShareISN_EET2_T4_E12temp_storage+104];
	bfe.u32 	%r3927, %r3925, 0, 8;
	cvt.u16.u32 	%rs2025, %r3927;
	ld.shared.v2.b32 	{%r3928, %r3929}, [_ZZN3cub18CUB_300001_SM_10006detail6reduce18DeviceReduceKernelINS2_10policy_hubI4Userj13Addition_funcE10Policy1000EN6thrust24THRUST_300001_SM_1000_NS6detail15normal_iteratorINSA_10device_ptrIS5_EEEEjS6_S5_N4cuda3std3__410__identityEEEvT0_PT3_T1_NS0_13GridEvenShareISN_EET2_T4_E12temp_storage+112];
	ld.shared.v2.b32 	{%r3930, %r3931}, [_ZZN3cub18CUB_300001_SM_10006detail6reduce18DeviceReduceKernelINS2_10policy_hubI4Userj13Addition_funcE10Policy1000EN6thrust24THRUST_300001_SM_1000_NS6detail15normal_iteratorINSA_10device_ptrIS5_EEEEjS6_S5_N4cuda3std3__410__identityEEEvT0_PT3_T1_NS0_13GridEvenShareISN_EET2_T4_E12temp_storage+120];
	ld.shared.v2.b32 	{%r3932, %r3933}, [_ZZN3cub18CUB_300001_SM_10006detail6reduce18DeviceReduceKernelINS2_10policy_hubI4Userj13Addition_funcE10Policy1000EN6thrust24THRUST_300001_SM_1000_NS6detail15normal_iteratorINSA_10device_ptrIS5_EEEEjS6_S5_N4cuda3std3__410__identityEEEvT0_PT3_T1_NS0_13GridEvenShareISN_EET2_T4_E12temp_storage+128];
	.pragma "used_bytes_mask 7";
	ld.shared.u32 	%r3934, [_ZZN3cub18CUB_300001_SM_10006detail6reduce18DeviceReduceKernelINS2_10policy_hubI4Userj13Addition_funcE10Policy1000EN6thrust24THRUST_300001_SM_1000_NS6detail15normal_iteratorINSA_10device_ptrIS5_EEEEjS6_S5_N4cuda3std3__410__identityEEEvT0_PT3_T1_NS0_13GridEvenShareISN_EET2_T4_E12temp_storage+136];
	bfe.u32 	%r3935, %r3934, 16, 8;
	ld.shared.u32 	%r149, [_ZZN3cub18CUB_300001_SM_10006detail6reduce18DeviceReduceKernelINS2_10policy_hubI4Userj13Addition_funcE10Policy1000EN6thrust24THRUST_300001_SM_1000_NS6detail15normal_iteratorINSA_10device_ptrIS5_EEEEjS6_S5_N4cuda3std3__410__identityEEEvT0_PT3_T1_NS0_13GridEvenShareISN_EET2_T4_E12temp_storage+140];
	ld.shared.f64 	%fd24, [_ZZN3cub18CUB_300001_SM_10006detail6reduce18DeviceReduceKernelINS2_10policy_hubI4Userj13Addition_funcE10Policy1000EN6thrust24THRUST_300001_SM_1000_NS6detail15normal_iteratorINSA_10device_ptrIS5_EEEEjS6_S5_N4cuda3std3__410__identityEEEvT0_PT3_T1_NS0_13GridEvenShareISN_EET2_T4_E12temp_storage+144];
	st.local.v2.b32 	[%rd14], {%r140, %r141};
	st.local.v2.b32 	[%rd14+8], {%r142, %r143};
	st.local.v2.b32 	[%rd14+16], {%r144, %r145};
	st.local.v2.b32 	[%rd14+24], {%r146, %r147};
	cvt.u16.u32 	%rs1694, %r3922;
	cvt.u16.u32 	%rs1695, %r3921;
	st.local.v2.u8 	[%rd14+32], {%rs1695, %rs1694};
	st.local.u8 	[%rd14+34], %rs1809;
	st.local.u32 	[%rd14+36], %r4320;
	st.local.f64 	[%rd14+40], %fd104;
	st.local.v2.b32 	[%rd15], {%r3925, %r3926};
	st.local.v2.b32 	[%rd15+8], {%r3928, %r3929};
	st.local.v2.b32 	[%rd15+16], {%r3930, %r3931};
	st.local.v2.b32 	[%rd15+24], {%r3932, %r3933};
	bfe.u32 	%r3938, %r3934, 8, 8;
	cvt.u16.u32 	%rs1696, %r3938;
	bfe.u32 	%r3939, %r3934, 0, 8;
	cvt.u16.u32 	%rs1697, %r3939;
	st.local.v2.u8 	[%rd15+32], {%rs1697, %rs1696};
	st.local.u8 	[%rd15+34], %r3935;
	st.local.u32 	[%rd15+36], %r149;
	st.local.f64 	[%rd15+40], %fd24;
	mov.b32 	%r4350, 0;
$L__BB2_56:
	mov.u32 	%r4353, %r4350;
	cvt.u64.u32 	%rd262, %r4353;
	add.s64 	%rd263, %rd14, %rd262;
	ld.local.u8 	%rs1698, [%rd263];
	setp.ne.s16 	%p96, %rs1698, 0;
	add.s32 	%r4350, %r4353, 1;
	@%p96 bra 	$L__BB2_56;
	and.b16  	%rs1699, %rs2025, 255;
	setp.eq.s16 	%p97, %rs1699, 0;
	@%p97 bra 	$L__BB2_60;
	mov.b32 	%r4351, 0;
$L__BB2_59:
	cvt.u64.u32 	%rd264, %r4353;
	add.s64 	%rd265, %rd14, %rd264;
	st.local.u8 	[%rd265], %rs2025;
	add.s32 	%r4353, %r4353, 1;
	add.s32 	%r155, %r4351, 1;
	cvt.u64.u32 	%rd266, %r4351;
	add.s64 	%rd267, %rd15, %rd266;
	ld.local.u8 	%rs2025, [%rd267+1];
	setp.ne.s16 	%p98, %rs2025, 0;
	mov.u32 	%r4351, %r155;
	@%p98 bra 	$L__BB2_59;
$L__BB2_60:
	cvt.u64.u32 	%rd268, %r4353;
	add.s64 	%rd269, %rd14, %rd268;
	mov.b16 	%rs1700, 0;
	st.local.u8 	[%rd269], %rs1700;
	ld.local.u32 	%r3941, [%rd14+36];
	add.s32 	%r4320, %r3941, %r149;
	ld.local.f64 	%fd96, [%rd14+40];
	add.f64 	%fd104, %fd24, %fd96;
	ld.local.v2.b32 	{%r158, %r159}, [%rd14];
	bfe.u32 	%r3942, %r158, 0, 8;
	cvt.u16.u32 	%rs1843, %r3942;
	bfe.u32 	%r3943, %r158, 8, 8;
	cvt.u16.u32 	%rs1842, %r3943;
	bfe.u32 	%r3944, %r158, 16, 8;
	cvt.u16.u32 	%rs1841, %r3944;
	bfe.u32 	%r3945, %r158, 24, 8;
	cvt.u16.u32 	%rs1840, %r3945;
	bfe.u32 	%r3946, %r159, 0, 8;
	cvt.u16.u32 	%rs1839, %r3946;
	bfe.u32 	%r3947, %r159, 8, 8;
	cvt.u16.u32 	%rs1838, %r3947;
	bfe.u32 	%r3948, %r159, 16, 8;
	cvt.u16.u32 	%rs1837, %r3948;
	bfe.u32 	%r3949, %r159, 24, 8;
	cvt.u16.u32 	%rs1836, %r3949;
	ld.local.v2.b32 	{%r160, %r161}, [%rd14+8];
	bfe.u32 	%r3950, %r160, 0, 8;
	cvt.u16.u32 	%rs1835, %r3950;
	bfe.u32 	%r3951, %r160, 8, 8;
	cvt.u16.u32 	%rs1834, %r3951;
	bfe.u32 	%r3952, %r160, 16, 8;
	cvt.u16.u32 	%rs1833, %r3952;
	bfe.u32 	%r3953, %r160, 24, 8;
	cvt.u16.u32 	%rs1832, %r3953;
	bfe.u32 	%r3954, %r161, 0, 8;
	cvt.u16.u32 	%rs1831, %r3954;
	bfe.u32 	%r3955, %r161, 8, 8;
	cvt.u16.u32 	%rs1830, %r3955;
	bfe.u32 	%r3956, %r161, 16, 8;
	cvt.u16.u32 	%rs1829, %r3956;
	bfe.u32 	%r3957, %r161, 24, 8;
	cvt.u16.u32 	%rs1828, %r3957;
	ld.local.v2.b32 	{%r162, %r163}, [%rd14+16];
	bfe.u32 	%r3958, %r162, 0, 8;
	cvt.u16.u32 	%rs1827, %r3958;
	bfe.u32 	%r3959, %r162, 8, 8;
	cvt.u16.u32 	%rs1826, %r3959;
	bfe.u32 	%r3960, %r162, 16, 8;
	cvt.u16.u32 	%rs1825, %r3960;
	bfe.u32 	%r3961, %r162, 24, 8;
	cvt.u16.u32 	%rs1824, %r3961;
	bfe.u32 	%r3962, %r163, 0, 8;
	cvt.u16.u32 	%rs1823, %r3962;
	bfe.u32 	%r3963, %r163, 8, 8;
	cvt.u16.u32 	%rs1822, %r3963;
	bfe.u32 	%r3964, %r163, 16, 8;
	cvt.u16.u32 	%rs1821, %r3964;
	bfe.u32 	%r3965, %r163, 24, 8;
	cvt.u16.u32 	%rs1820, %r3965;
	ld.local.v2.b32 	{%r164, %r165}, [%rd14+24];
	bfe.u32 	%r3966, %r164, 0, 8;
	cvt.u16.u32 	%rs1819, %r3966;
	bfe.u32 	%r3967, %r164, 8, 8;
	cvt.u16.u32 	%rs1818, %r3967;
	bfe.u32 	%r3968, %r164, 16, 8;
	cvt.u16.u32 	%rs1817, %r3968;
	bfe.u32 	%r3969, %r164, 24, 8;
	cvt.u16.u32 	%rs1816, %r3969;
	bfe.u32 	%r3970, %r165, 0, 8;
	cvt.u16.u32 	%rs1815, %r3970;
	bfe.u32 	%r3971, %r165, 8, 8;
	cvt.u16.u32 	%rs1814, %r3971;
	bfe.u32 	%r3972, %r165, 16, 8;
	cvt.u16.u32 	%rs1813, %r3972;
	bfe.u32 	%r3973, %r165, 24, 8;
	cvt.u16.u32 	%rs1812, %r3973;
	.pragma "used_bytes_mask 7";
	ld.local.u32 	%r166, [%rd14+32];
	bfe.u32 	%r3974, %r166, 0, 8;
	cvt.u16.u32 	%rs1811, %r3974;
	bfe.u32 	%r3975, %r166, 8, 8;
	cvt.u16.u32 	%rs1810, %r3975;
	bfe.u32 	%r3976, %r166, 16, 8;
	cvt.u16.u32 	%rs1809, %r3976;
	setp.lt.u32 	%p99, %r3647, 97;
	@%p99 bra 	$L__BB2_181;
	ld.shared.v2.b32 	{%r3978, %r3979}, [_ZZN3cub18CUB_300001_SM_10006detail6reduce18DeviceReduceKernelINS2_10policy_hubI4Userj13Addition_funcE10Policy1000EN6thrust24THRUST_300001_SM_1000_NS6detail15normal_iteratorINSA_10device_ptrIS5_EEEEjS6_S5_N4cuda3std3__410__identityEEEvT0_PT3_T1_NS0_13GridEvenShareISN_EET2_T4_E12temp_storage+152];
	bfe.u32 	%r3980, %r3978, 0, 8;
	cvt.u16.u32 	%rs2026, %r3980;
	ld.shared.v2.b32 	{%r3981, %r3982}, [_ZZN3cub18CUB_300001_SM_10006detail6reduce18DeviceReduceKernelINS2_10policy_hubI4Userj13Addition_funcE10Policy1000EN6thrust24THRUST_300001_SM_1000_NS6detail15normal_iteratorINSA_10device_ptrIS5_EEEEjS6_S5_N4cuda3std3__410__identityEEEvT0_PT3_T1_NS0_13GridEvenShareISN_EET2_T4_E12temp_storage+160];
	ld.shared.v2.b32 	{%r3983, %r3984}, [_ZZN3cub18CUB_300001_SM_10006detail6reduce18DeviceReduceKernelINS2_10policy_hubI4Userj13Addition_funcE10Policy1000EN6thrust24THRUST_300001_SM_1000_NS6detail15normal_iteratorINSA_10device_ptrIS5_EEEEjS6_S5_N4cuda3std3__410__identityEEEvT0_PT3_T1_NS0_13GridEvenShareISN_EET2_T4_E12temp_storage+168];
	ld.shared.v2.b32 	{%r3985, %r3986}, [_ZZN3cub18CUB_300001_SM_10006detail6reduce18DeviceReduceKernelINS2_10policy_hubI4Userj13Addition_funcE10Policy1000EN6thrust24THRUST_300001_SM_1000_NS6detail15normal_iteratorINSA_10device_ptrIS5_EEEEjS6_S5_N4cuda3std3__410__identityEEEvT0_PT3_T1_NS0_13GridEvenShareISN_EET2_T4_E12temp_storage+176];
	.pragma "used_bytes_mask 7";
	ld.shared.u32 	%r3987, [_ZZN3cub18CUB_300001_SM_10006detail6reduce18DeviceReduceKernelINS2_10policy_hubI4Userj13Addition_funcE10Policy1000EN6thrust24THRUST_300001_SM_1000_NS6detail15normal_iteratorINSA_10device_ptrIS5_EEEEjS6_S5_N4cuda3std3__410__identityEEEvT0_PT3_T1_NS0_13GridEvenShareISN_EET2_T4_E12temp_storage+184];
	bfe.u32 	%r3988, %r3987, 16, 8;
	ld.shared.u32 	%r167, [_ZZN3cub18CUB_300001_SM_10006detail6reduce18DeviceReduceKernelINS2_10policy_hubI4Userj13Addition_funcE10Policy1000EN6thrust24THRUST_300001_SM_1000_NS6detail15normal_iteratorINSA_10device_ptrIS5_EEEEjS6_S5_N4cuda3std3__410__identityEEEvT0_PT3_T1_NS0_13GridEvenShareISN_EET2_T4_E12temp_storage+188];
	ld.shared.f64 	%fd26, [_ZZN3cub18CUB_300001_SM_10006detail6reduce18DeviceReduceKernelINS2_10policy_hubI4Userj13Addition_funcE10Policy1000EN6thrust24THRUST_300001_SM_1000_NS6detail15normal_iteratorINSA_10device_ptrIS5_EEEEjS6_S5_N4cuda3std3__410__identityEEEvT0_PT3_T1_NS0_13GridEvenShareISN_EET2_T4_E12temp_storage+192];
	st.local.v2.b32 	[%rd14], {%r158, %r159};
	st.local.v2.b32 	[%rd14+8], {%r160, %r161};
	st.local.v2.b32 	[%rd14+16], {%r162, %r163};
	st.local.v2.b32 	[%rd14+24], {%r164, %r165};
	cvt.u16.u32 	%rs1701, %r3975;
	cvt.u16.u32 	%rs1702, %r3974;
	st.local.v2.u8 	[%rd14+32], {%rs1702, %rs1701};
	st.local.u8 	[%rd14+34], %rs1809;
	st.local.u32 	[%rd14+36], %r4320;
	st.local.f64 	[%rd14+40], %fd104;
	st.local.v2.b32 	[%rd15], {%r3978, %r3979};
	st.local.v2.b32 	[%rd15+8], {%r3981, %r3982};
	st.local.v2.b32 	[%rd15+16], {%r3983, %r3984};
	st.local.v2.b32 	[%rd15+24], {%r3985, %r3986};
	bfe.u32 	%r3991, %r3987, 8, 8;
	cvt.u16.u32 	%rs1703, %r3991;
	bfe.u32 	%r3992, %r3987, 0, 8;
	cvt.u16.u32 	%rs1704, %r3992;
	st.local.v2.u8 	[%rd15+32], {%rs1704, %rs1703};
	st.local.u8 	[%rd15+34], %r3988;
	st.local.u32 	[%rd15+36], %r167;
	st.local.f64 	[%rd15+40], %fd26;
	mov.b32 	%r4354, 0;
$L__BB2_62:
	mov.u32 	%r4357, %r4354;
	cvt.u64.u32 	%rd270, %r4357;
	add.s64 	%rd271, %rd14, %rd270;
	ld.local.u8 	%rs1705, [%rd271];
	setp.ne.s16 	%p100, %rs1705, 0;
	add.s32 	%r4354, %r4357, 1;
	@%p100 bra 	$L__BB2_62;
	and.b16  	%rs1706, %rs2026, 255;
	setp.eq.s16 	%p101, %rs1706, 0;
	@%p101 bra 	$L__BB2_66;
	mov.b32 	%r4355, 0;
$L__BB2_65:
	cvt.u64.u32 	%rd272, %r4357;
	add.s64 	%rd273, %rd14, %rd272;
	st.local.u8 	[%rd273], %rs2026;
	add.s32 	%r4357, %r4357, 1;
	add.s32 	%r173, %r4355, 1;
	cvt.u64.u32 	%rd274, %r4355;
	add.s64 	%rd275, %rd15, %rd274;
	ld.local.u8 	%rs2026, [%rd275+1];
	setp.ne.s16 	%p102, %rs2026, 0;
	mov.u32 	%r4355, %r173;
	@%p102 bra 	$L__BB2_65;
$L__BB2_66:
	cvt.u64.u32 	%rd276, %r4357;
	add.s64 	%rd277, %rd14, %rd276;
	mov.b16 	%rs1707, 0;
	st.local.u8 	[%rd277], %rs1707;
	ld.local.u32 	%r3994, [%rd14+36];
	add.s32 	%r4320, %r3994, %r167;
	ld.local.f64 	%fd97, [%rd14+40];
	add.f64 	%fd104, %fd26, %fd97;
	ld.local.v2.b32 	{%r176, %r177}, [%rd14];
	bfe.u32 	%r3995, %r176, 0, 8;
	cvt.u16.u32 	%rs1843, %r3995;
	bfe.u32 	%r3996, %r176, 8, 8;
	cvt.u16.u32 	%rs1842, %r3996;
	bfe.u32 	%r3997, %r176, 16, 8;
	cvt.u16.u32 	%rs1841, %r3997;
	bfe.u32 	%r3998, %r176, 24, 8;
	cvt.u16.u32 	%rs1840, %r3998;
	bfe.u32 	%r3999, %r177, 0, 8;
	cvt.u16.u32 	%rs1839, %r3999;
	bfe.u32 	%r4000, %r177, 8, 8;
	cvt.u16.u32 	%rs1838, %r4000;
	bfe.u32 	%r4001, %r177, 16, 8;
	cvt.u16.u32 	%rs1837, %r4001;
	bfe.u32 	%r4002, %r177, 24, 8;
	cvt.u16.u32 	%rs1836, %r4002;
	ld.local.v2.b32 	{%r178, %r179}, [%rd14+8];
	bfe.u32 	%r4003, %r178, 0, 8;
	cvt.u16.u32 	%rs1835, %r4003;
	bfe.u32 	%r4004, %r178, 8, 8;
	cvt.u16.u32 	%rs1834, %r4004;
	bfe.u32 	%r4005, %r178, 16, 8;
	cvt.u16.u32 	%rs1833, %r4005;
	bfe.u32 	%r4006, %r178, 24, 8;
	cvt.u16.u32 	%rs1832, %r4006;
	bfe.u32 	%r4007, %r179, 0, 8;
	cvt.u16.u32 	%rs1831, %r4007;
	bfe.u32 	%r4008, %r179, 8, 8;
	cvt.u16.u32 	%rs1830, %r4008;
	bfe.u32 	%r4009, %r179, 16, 8;
	cvt.u16.u32 	%rs1829, %r4009;
	bfe.u32 	%r4010, %r179, 24, 8;
	cvt.u16.u32 	%rs1828, %r4010;
	ld.local.v2.b32 	{%r180, %r181}, [%rd14+16];
	bfe.u32 	%r4011, %r180, 0, 8;
	cvt.u16.u32 	%rs1827, %r4011;
	bfe.u32 	%r4012, %r180, 8, 8;
	cvt.u16.u32 	%rs1826, %r4012;
	bfe.u32 	%r4013, %r180, 16, 8;
	cvt.u16.u32 	%rs1825, %r4013;
	bfe.u32 	%r4014, %r180, 24, 8;
	cvt.u16.u32 	%rs1824, %r4014;
	bfe.u32 	%r4015, %r181, 0, 8;
	cvt.u16.u32 	%rs1823, %r4015;
	bfe.u32 	%r4016, %r181, 8, 8;
	cvt.u16.u32 	%rs1822, %r4016;
	bfe.u32 	%r4017, %r181, 16, 8;
	cvt.u16.u32 	%rs1821, %r4017;
	bfe.u32 	%r4018, %r181, 24, 8;
	cvt.u16.u32 	%rs1820, %r4018;
	ld.local.v2.b32 	{%r182, %r183}, [%rd14+24];
	bfe.u32 	%r4019, %r182, 0, 8;
	cvt.u16.u32 	%rs1819, %r4019;
	bfe.u32 	%r4020, %r182, 8, 8;
	cvt.u16.u32 	%rs1818, %r4020;
	bfe.u32 	%r4021, %r182, 16, 8;
	cvt.u16.u32 	%rs1817, %r4021;
	bfe.u32 	%r4022, %r182, 24, 8;
	cvt.u16.u32 	%rs1816, %r4022;
	bfe.u32 	%r4023, %r183, 0, 8;
	cvt.u16.u32 	%rs1815, %r4023;
	bfe.u32 	%r4024, %r183, 8, 8;
	cvt.u16.u32 	%rs1814, %r4024;
	bfe.u32 	%r4025, %r183, 16, 8;
	cvt.u16.u32 	%rs1813, %r4025;
	bfe.u32 	%r4026, %r183, 24, 8;
	cvt.u16.u32 	%rs1812, %r4026;
	.pragma "used_bytes_mask 7";
	ld.local.u32 	%r184, [%rd14+32];
	bfe.u32 	%r4027, %r184, 0, 8;
	cvt.u16.u32 	%rs1811, %r4027;
	bfe.u32 	%r4028, %r184, 8, 8;
	cvt.u16.u32 	%rs1810, %r4028;
	bfe.u32 	%r4029, %r184, 16, 8;
	cvt.u16.u32 	%rs1809, %r4029;
	setp.lt.u32 	%p103, %r3647, 129;
	@%p103 bra 	$L__BB2_181;
	ld.shared.v2.b32 	{%r4031, %r4032}, [_ZZN3cub18CUB_300001_SM_10006detail6reduce18DeviceReduceKernelINS2_10policy_hubI4Userj13Addition_funcE10Policy1000EN6thrust24THRUST_300001_SM_1000_NS6detail15normal_iteratorINSA_10device_ptrIS5_EEEEjS6_S5_N4cuda3std3__410__identityEEEvT0_PT3_T1_NS0_13GridEvenShareISN_EET2_T4_E12temp_storage+200];
	bfe.u32 	%r4033, %r4031, 0, 8;
	cvt.u16.u32 	%rs2027, %r4033;
	ld.shared.v2.b32 	{%r4034, %r4035}, [_ZZN3cub18CUB_300001_SM_10006detail6reduce18DeviceReduceKernelINS2_10policy_hubI4Userj13Addition_funcE10Policy1000EN6thrust24THRUST_300001_SM_1000_NS6detail15normal_iteratorINSA_10device_ptrIS5_EEEEjS6_S5_N4cuda3std3__410__identityEEEvT0_PT3_T1_NS0_13GridEvenShareISN_EET2_T4_E12temp_storage+208];
	ld.shared.v2.b32 	{%r4036, %r4037}, [_ZZN3cub18CUB_300001_SM_10006detail6reduce18DeviceReduceKernelINS2_10policy_hubI4Userj13Addition_funcE10Policy1000EN6thrust24THRUST_300001_SM_1000_NS6detail15normal_iteratorINSA_10device_ptrIS5_EEEEjS6_S5_N4cuda3std3__410__identityEEEvT0_PT3_T1_NS0_13GridEvenShareISN_EET2_T4_E12temp_storage+216];
	ld.shared.v2.b32 	{%r4038, %r4039}, [_ZZN3cub18CUB_300001_SM_10006detail6reduce18DeviceReduceKernelINS2_10policy_hubI4Userj13Addition_funcE10Policy1000EN6thrust24THRUST_300001_SM_1000_NS6detail15normal_iteratorINSA_10device_ptrIS5_EEEEjS6_S5_N4cuda3std3__410__identityEEEvT0_PT3_T1_NS0_13GridEvenShareISN_EET2_T4_E12temp_storage+224];
	.pragma "used_bytes_mask 7";
	ld.shared.u32 	%r4040, [_ZZN3cub18CUB_300001_SM_10006detail6reduce18DeviceReduceKernelINS2_10policy_hubI4Userj13Addition_funcE10Policy1000EN6thrust24THRUST_300001_SM_1000_NS6detail15normal_iteratorINSA_10device_ptrIS5_EEEEjS6_S5_N4cuda3std3__410__identityEEEvT0_PT3_T1_NS0_13GridEvenShareISN_EET2_T4_E12temp_storage+232];
	bfe.u32 	%r4041, %r4040, 16, 8;
	ld.shared.u32 	%r185, [_ZZN3cub18CUB_300001_SM_10006detail6reduce18DeviceReduceKernelINS2_10policy_hubI4Userj13Addition_funcE10Policy1000EN6thrust24THRUST_300001_SM_1000_NS6detail15normal_iteratorINSA_10device_ptrIS5_EEEEjS6_S5_N4cuda3std3__410__identityEEEvT0_PT3_T1_NS0_13GridEvenShareISN_EET2_T4_E12temp_storage+236];
	ld.shared.f64 	%fd28, [_ZZN3cub18CUB_300001_SM_10006detail6reduce18DeviceReduceKernelINS2_10policy_hubI4Userj13Addition_funcE10Policy1000EN6thrust24THRUST_300001_SM_1000_NS6detail15normal_iteratorINSA_10device_ptrIS5_EEEEjS6_S5_N4cuda3std3__410__identityEEEvT0_PT3_T1_NS0_13GridEvenShareISN_EET2_T4_E12temp_storage+240];
	st.local.v2.b32 	[%rd14], {%r176, %r177};
	st.local.v2.b32 	[%rd14+8], {%r178, %r179};
	st.local.v2.b32 	[%rd14+16], {%r180, %r181};
	st.local.v2.b32 	[%rd14+24], {%r182, %r183};
	cvt.u16.u32 	%rs1708, %r4028;
	cvt.u16.u32 	%rs1709, %r4027;
	st.local.v2.u8 	[%rd14+32], {%rs1709, %rs1708};
	st.local.u8 	[%rd14+34], %rs1809;
	st.local.u32 	[%rd14+36], %r4320;
	st.local.f64 	[%rd14+40], %fd104;
	st.local.v2.b32 	[%rd15], {%r4031, %r4032};
	st.local.v2.b32 	[%rd15+8], {%r4034, %r4035};
	st.local.v2.b32 	[%rd15+16], {%r4036, %r4037};
	st.local.v2.b32 	[%rd15+24], {%r4038, %r4039};
	bfe.u32 	%r4044, %r4040, 8, 8;
	cvt.u16.u32 	%rs1710, %r4044;
	bfe.u32 	%r4045, %r4040, 0, 8;
	cvt.u16.u32 	%rs1711, %r4045;
	st.local.v2.u8 	[%rd15+32], {%rs1711, %rs1710};
	st.local.u8 	[%rd15+34], %r4041;
	st.local.u32 	[%rd15+36], %r185;
	st.local.f64 	[%rd15+40], %fd28;
	mov.b32 	%r4358, 0;
$L__BB2_68:
	mov.u32 	%r4361, %r4358;
	cvt.u64.u32 	%rd278, %r4361;
	add.s64 	%rd279, %rd14, %rd278;
	ld.local.u8 	%rs1712, [%rd279];
	setp.ne.s16 	%p104, %rs1712, 0;
	add.s32 	%r4358, %r4361, 1;
	@%p104 bra 	$L__BB2_68;
	and.b16  	%rs1713, %rs2027, 255;
	setp.eq.s16 	%p105, %rs1713, 0;
	@%p105 bra 	$L__BB2_72;
	mov.b32 	%r4359, 0;
$L__BB2_71:
	cvt.u64.u32 	%rd280, %r4361;
	add.s64 	%rd281, %rd14, %rd280;
	st.local.u8 	[%rd281], %rs2027;
	add.s32 	%r4361, %r4361, 1;
	add.s32 	%r191, %r4359, 1;
	cvt.u64.u32 	%rd282, %r4359;
	add.s64 	%rd283, %rd15, %rd282;
	ld.local.u8 	%rs2027, [%rd283+1];
	setp.ne.s16 	%p106, %rs2027, 0;
	mov.u32 	%r4359, %r191;
	@%p106 bra 	$L__BB2_71;
$L__BB2_72:
	cvt.u64.u32 	%rd284, %r4361;
	add.s64 	%rd285, %rd14, %rd284;
	mov.b16 	%rs1714, 0;
	st.local.u8 	[%rd285], %rs1714;
	ld.local.u32 	%r4047, [%rd14+36];
	add.s32 	%r4320, %r4047, %r185;
	ld.local.f64 	%fd98, [%rd14+40];
	add.f64 	%fd104, %fd28, %fd98;
	ld.local.v2.b32 	{%r194, %r195}, [%rd14];
	bfe.u32 	%r4048, %r194, 0, 8;
	cvt.u16.u32 	%rs1843, %r4048;
	bfe.u32 	%r4049, %r194, 8, 8;
	cvt.u16.u32 	%rs1842, %r4049;
	bfe.u32 	%r4050, %r194, 16, 8;
	cvt.u16.u32 	%rs1841, %r4050;
	bfe.u32 	%r4051, %r194, 24, 8;
	cvt.u16.u32 	%rs1840, %r4051;
	bfe.u32 	%r4052, %r195, 0, 8;
	cvt.u16.u32 	%rs1839, %r4052;
	bfe.u32 	%r4053, %r195, 8, 8;
	cvt.u16.u32 	%rs1838, %r4053;
	bfe.u32 	%r4054, %r195, 16, 8;
	cvt.u16.u32 	%rs1837, %r4054;
	bfe.u32 	%r4055, %r195, 24, 8;
	cvt.u16.u32 	%rs1836, %r4055;
	ld.local.v2.b32 	{%r196, %r197}, [%rd14+8];
	bfe.u32 	%r4056, %r196, 0, 8;
	cvt.u16.u32 	%rs1835, %r4056;
	bfe.u32 	%r4057, %r196, 8, 8;
	cvt.u16.u32 	%rs1834, %r4057;
	bfe.u32 	%r4058, %r196, 16, 8;
	cvt.u16.u32 	%rs1833, %r4058;
	bfe.u32 	%r4059, %r196, 24, 8;
	cvt.u16.u32 	%rs1832, %r4059;
	bfe.u32 	%r4060, %r197, 0, 8;
	cvt.u16.u32 	%rs1831, %r4060;
	bfe.u32 	%r4061, %r197, 8, 8;
	cvt.u16.u32 	%rs1830, %r4061;
	bfe.u32 	%r4062, %r197, 16, 8;
	cvt.u16.u32 	%rs1829, %r4062;
	bfe.u32 	%r4063, %r197, 24, 8;
	cvt.u16.u32 	%rs1828, %r4063;
	ld.local.v2.b32 	{%r198, %r199}, [%rd14+16];
	bfe.u32 	%r4064, %r198, 0, 8;
	cvt.u16.u32 	%rs1827, %r4064;
	bfe.u32 	%r4065, %r198, 8, 8;
	cvt.u16.u32 	%rs1826, %r4065;
	bfe.u32 	%r4066, %r198, 16, 8;
	cvt.u16.u32 	%rs1825, %r4066;
	bfe.u32 	%r4067, %r198, 24, 8;
	cvt.u16.u32 	%rs1824, %r4067;
	bfe.u32 	%r4068, %r199, 0, 8;
	cvt.u16.u32 	%rs1823, %r4068;
	bfe.u32 	%r4069, %r199, 8, 8;
	cvt.u16.u32 	%rs1822, %r4069;
	bfe.u32 	%r4070, %r199, 16, 8;
	cvt.u16.u32 	%rs1821, %r4070;
	bfe.u32 	%r4071, %r199, 24, 8;
	cvt.u16.u32 	%rs1820, %r4071;
	ld.local.v2.b32 	{%r200, %r201}, [%rd14+24];
	bfe.u32 	%r4072, %r200, 0, 8;
	cvt.u16.u32 	%rs1819, %r4072;
	bfe.u32 	%r4073, %r200, 8, 8;
	cvt.u16.u32 	%rs1818, %r4073;
	bfe.u32 	%r4074, %r200, 16, 8;
	cvt.u16.u32 	%rs1817, %r4074;
	bfe.u32 	%r4075, %r200, 24, 8;
	cvt.u16.u32 	%rs1816, %r4075;
	bfe.u32 	%r4076, %r201, 0, 8;
	cvt.u16.u32 	%rs1815, %r4076;
	bfe.u32 	%r4077, %r201, 8, 8;
	cvt.u16.u32 	%rs1814, %r4077;
	bfe.u32 	%r4078, %r201, 16, 8;
	cvt.u16.u32 	%rs1813, %r4078;
	bfe.u32 	%r4079, %r201, 24, 8;
	cvt.u16.u32 	%rs1812, %r4079;
	.pragma "used_bytes_mask 7";
	ld.local.u32 	%r202, [%rd14+32];
	bfe.u32 	%r4080, %r202, 0, 8;
	cvt.u16.u32 	%rs1811, %r4080;
	bfe.u32 	%r4081, %r202, 8, 8;
	cvt.u16.u32 	%rs1810, %r4081;
	bfe.u32 	%r4082, %r202, 16, 8;
	cvt.u16.u32 	%rs1809, %r4082;
	setp.lt.u32 	%p107, %r3647, 161;
	@%p107 bra 	$L__BB2_181;
	ld.shared.v2.b32 	{%r4084, %r4085}, [_ZZN3cub18CUB_300001_SM_10006detail6reduce18DeviceReduceKernelINS2_10policy_hubI4Userj13Addition_funcE10Policy1000EN6thrust24THRUST_300001_SM_1000_NS6detail15normal_iteratorINSA_10device_ptrIS5_EEEEjS6_S5_N4cuda3std3__410__identityEEEvT0_PT3_T1_NS0_13GridEvenShareISN_EET2_T4_E12temp_storage+248];
	bfe.u32 	%r4086, %r4084, 0, 8;
	cvt.u16.u32 	%rs2028, %r4086;
	ld.shared.v2.b32 	{%r4087, %r4088}, [_ZZN3cub18CUB_300001_SM_10006detail6reduce18DeviceReduceKernelINS2_10policy_hubI4Userj13Addition_funcE10Policy1000EN6thrust24THRUST_300001_SM_1000_NS6detail15normal_iteratorINSA_10device_ptrIS5_EEEEjS6_S5_N4cuda3std3__410__identityEEEvT0_PT3_T1_NS0_13GridEvenShareISN_EET2_T4_E12temp_storage+256];
	ld.shared.v2.b32 	{%r4089, %r4090}, [_ZZN3cub18CUB_300001_SM_10006detail6reduce18DeviceReduceKernelINS2_10policy_hubI4Userj13Addition_funcE10Policy1000EN6thrust24THRUST_300001_SM_1000_NS6detail15normal_iteratorINSA_10device_ptrIS5_EEEEjS6_S5_N4cuda3std3__410__identityEEEvT0_PT3_T1_NS0_13GridEvenShareISN_EET2_T4_E12temp_storage+264];
	ld.shared.v2.b32 	{%r4091, %r4092}, [_ZZN3cub18CUB_300001_SM_10006detail6reduce18DeviceReduceKernelINS2_10policy_hubI4Userj13Addition_funcE10Policy1000EN6thrust24THRUST_300001_SM_1000_NS6detail15normal_iteratorINSA_10device_ptrIS5_EEEEjS6_S5_N4cuda3std3__410__identityEEEvT0_PT3_T1_NS0_13GridEvenShareISN_EET2_T4_E12temp_storage+272];
	.pragma "used_bytes_mask 7";
	ld.shared.u32 	%r4093, [_ZZN3cub18CUB_300001_SM_10006detail6reduce18DeviceReduceKernelINS2_10policy_hubI4Userj13Addition_funcE10Policy1000EN6thrust24THRUST_300001_SM_1000_NS6detail15normal_iteratorINSA_10device_ptrIS5_EEEEjS6_S5_N4cuda3std3__410__identityEEEvT0_PT3_T1_NS0_13GridEvenShareISN_EET2_T4_E12temp_storage+280];
	bfe.u32 	%r4094, %r4093, 16, 8;
	ld.shared.u32 	%r203, [_ZZN3cub18CUB_300001_SM_10006detail6reduce18DeviceReduceKernelINS2_10policy_hubI4Userj13Addition_funcE10Policy1000EN6thrust24THRUST_300001_SM_1000_NS6detail15normal_iteratorINSA_10device_ptrIS5_EEEEjS6_S5_N4cuda3std3__410__identityEEEvT0_PT3_T1_NS0_13GridEvenShareISN_EET2_T4_E12temp_storage+284];
	ld.shared.f64 	%fd30, [_ZZN3cub18CUB_300001_SM_10006detail6reduce18DeviceReduceKernelINS2_10policy_hubI4Userj13Addition_funcE10Policy1000EN6thrust24THRUST_300001_SM_1000_NS6detail15normal_iteratorINSA_10device_ptrIS5_EEEEjS6_S5_N4cuda3std3__410__identityEEEvT0_PT3_T1_NS0_13GridEvenShareISN_EET2_T4_E12temp_storage+288];
	st.local.v2.b32 	[%rd14], {%r194, %r195};
	st.local.v2.b32 	[%rd14+8], {%r196, %r197};
	st.local.v2.b32 	[%rd14+16], {%r198, %r199};
	st.local.v2.b32 	[%rd14+24], {%r200, %r201};
	cvt.u16.u32 	%rs1715, %r4081;
	cvt.u16.u32 	%rs1716, %r4080;
	st.local.v2.u8 	[%rd14+32], {%rs1716, %rs1715};
	st.local.u8 	[%rd14+34], %rs1809;
	st.local.u32 	[%rd14+36], %r4320;
	st.local.f64 	[%rd14+40], %fd104;
	st.local.v2.b32 	[%rd15], {%r4084, %r4085};
	st.local.v2.b32 	[%rd15+8], {%r4087, %r4088};
	st.local.v2.b32 	[%rd15+16], {%r4089, %r4090};
	st.local.v2.b32 	[%rd15+24], {%r4091, %r4092};
	bfe.u32 	%r4097, %r4093, 8, 8;
	cvt.u16.u32 	%rs1717, %r4097;
	bfe.u32 	%r4098, %r4093, 0, 8;
	cvt.u16.u32 	%rs1718, %r4098;
	st.local.v2.u8 	[%rd15+32], {%rs1718, %rs1717};
	st.local.u8 	[%rd15+34], %r4094;
	st.local.u32 	[%rd15+36], %r203;
	st.local.f64 	[%rd15+40], %fd30;
	mov.b32 	%r4362, 0;
$L__BB2_74:
	mov.u32 	%r4365, %r4362;
	cvt.u64.u32 	%rd286, %r4365;
	add.s64 	%rd287, %rd14, %rd286;
	ld.local.u8 	%rs1719, [%rd287];
	setp.ne.s16 	%p108, %rs1719, 0;
	add.s32 	%r4362, %r4365, 1;
	@%p108 bra 	$L__BB2_74;
	and.b16  	%rs1720, %rs2028, 255;
	setp.eq.s16 	%p109, %rs1720, 0;
	@%p109 bra 	$L__BB2_78;
	mov.b32 	%r4363, 0;
$L__BB2_77:
	cvt.u64.u32 	%rd288, %r4365;
	add.s64 	%rd289, %rd14, %rd288;
	st.local.u8 	[%rd289], %rs2028;
	add.s32 	%r4365, %r4365, 1;
	add.s32 	%r209, %r4363, 1;
	cvt.u64.u32 	%rd290, %r4363;
	add.s64 	%rd291, %rd15, %rd290;
	ld.local.u8 	%rs2028, [%rd291+1];
	setp.ne.s16 	%p110, %rs2028, 0;
	mov.u32 	%r4363, %r209;
	@%p110 bra 	$L__BB2_77;
$L__BB2_78:
	cvt.u64.u32 	%rd292, %r4365;
	add.s64 	%rd293, %rd14, %rd292;
	mov.b16 	%rs1721, 0;
	st.local.u8 	[%rd293], %rs1721;
	ld.local.u32 	%r4100, [%rd14+36];
	add.s32 	%r4320, %r4100, %r203;
	ld.local.f64 	%fd99, [%rd14+40];
	add.f64 	%fd104, %fd30, %fd99;
	ld.local.v2.b32 	{%r212, %r213}, [%rd14];
	bfe.u32 	%r4101, %r212, 0, 8;
	cvt.u16.u32 	%rs1843, %r4101;
	bfe.u32 	%r4102, %r212, 8, 8;
	cvt.u16.u32 	%rs1842, %r4102;
	bfe.u32 	%r4103, %r212, 16, 8;
	cvt.u16.u32 	%rs1841, %r4103;
	bfe.u32 	%r4104, %r212, 24, 8;
	cvt.u16.u32 	%rs1840, %r4104;
	bfe.u32 	%r4105, %r213, 0, 8;
	cvt.u16.u32 	%rs1839, %r4105;
	bfe.u32 	%r4106, %r213, 8, 8;
	cvt.u16.u32 	%rs1838, %r4106;
	bfe.u32 	%r4107, %r213, 16, 8;
	cvt.u16.u32 	%rs1837, %r4107;
	bfe.u32 	%r4108, %r213, 24, 8;
	cvt.u16.u32 	%rs1836, %r4108;
	ld.local.v2.b32 	{%r214, %r215}, [%rd14+8];
	bfe.u32 	%r4109, %r214, 0, 8;
	cvt.u16.u32 	%rs1835, %r4109;
	bfe.u32 	%r4110, %r214, 8, 8;
	cvt.u16.u32 	%rs1834, %r4110;
	bfe.u32 	%r4111, %r214, 16, 8;
	cvt.u16.u32 	%rs1833, %r4111;
	bfe.u32 	%r4112, %r214, 24, 8;
	cvt.u16.u32 	%rs1832, %r4112;
	bfe.u32 	%r4113, %r215, 0, 8;
	cvt.u16.u32 	%rs1831, %r4113;
	bfe.u32 	%r4114, %r215, 8, 8;
	cvt.u16.u32 	%rs1830, %r4114;
	bfe.u32 	%r4115, %r215, 16, 8;
	cvt.u16.u32 	%rs1829, %r4115;
	bfe.u32 	%r4116, %r215, 24, 8;
	cvt.u16.u32 	%rs1828, %r4116;
	ld.local.v2.b32 	{%r216, %r217}, [%rd14+16];
	bfe.u32 	%r4117, %r216, 0, 8;
	cvt.u16.u32 	%rs1827, %r4117;
	bfe.u32 	%r4118, %r216, 8, 8;
	cvt.u16.u32 	%rs1826, %r4118;
	bfe.u32 	%r4119, %r216, 16, 8;
	cvt.u16.u32 	%rs1825, %r4119;
	bfe.u32 	%r4120, %r216, 24, 8;
	cvt.u16.u32 	%rs1824, %r4120;
	bfe.u32 	%r4121, %r217, 0, 8;
	cvt.u16.u32 	%rs1823, %r4121;
	bfe.u32 	%r4122, %r217, 8, 8;
	cvt.u16.u32 	%rs1822, %r4122;
	bfe.u32 	%r4123, %r217, 16, 8;
	cvt.u16.u32 	%rs1821, %r4123;
	bfe.u32 	%r4124, %r217, 24, 8;
	cvt.u16.u32 	%rs1820, %r4124;
	ld.local.v2.b32 	{%r218, %r219}, [%rd14+24];
	bfe.u32 	%r4125, %r218, 0, 8;
	cvt.u16.u32 	%rs1819, %r4125;
	bfe.u32 	%r4126, %r218, 8, 8;
	cvt.u16.u32 	%rs1818, %r4126;
	bfe.u32 	%r4127, %r218, 16, 8;
	cvt.u16.u32 	%rs1817, %r4127;
	bfe.u32 	%r4128, %r218, 24, 8;
	cvt.u16.u32 	%rs1816, %r4128;
	bfe.u32 	%r4129, %r219, 0, 8;
	cvt.u16.u32 	%rs1815, %r4129;
	bfe.u32 	%r4130, %r219, 8, 8;
	cvt.u16.u32 	%rs1814, %r4130;
	bfe.u32 	%r4131, %r219, 16, 8;
	cvt.u16.u32 	%rs1813, %r4131;
	bfe.u32 	%r4132, %r219, 24, 8;
	cvt.u16.u32 	%rs1812, %r4132;
	.pragma "used_bytes_mask 7";
	ld.local.u32 	%r220, [%rd14+32];
	bfe.u32 	%r4133, %r220, 0, 8;
	cvt.u16.u32 	%rs1811, %r4133;
	bfe.u32 	%r4134, %r220, 8, 8;
	cvt.u16.u32 	%rs1810, %r4134;
	bfe.u32 	%r4135, %r220, 16, 8;
	cvt.u16.u32 	%rs1809, %r4135;
	setp.lt.u32 	%p111, %r3647, 193;
	@%p111 bra 	$L__BB2_181;
	ld.shared.v2.b32 	{%r4137, %r4138}, [_ZZN3cub18CUB_300001_SM_10006detail6reduce18DeviceReduceKernelINS2_10policy_hubI4Userj13Addition_funcE10Policy1000EN6thrust24THRUST_300001_SM_1000_NS6detail15normal_iteratorINSA_10device_ptrIS5_EEEEjS6_S5_N4cuda3std3__410__identityEEEvT0_PT3_T1_NS0_13GridEvenShareISN_EET2_T4_E12temp_storage+296];
	bfe.u32 	%r4139, %r4137, 0, 8;
	cvt.u16.u32 	%rs2029, %r4139;
	ld.shared.v2.b32 	{%r4140, %r4141}, [_ZZN3cub18CUB_300001_SM_10006detail6reduce18DeviceReduceKernelINS2_10policy_hubI4Userj13Addition_funcE10Policy1000EN6thrust24THRUST_300001_SM_1000_NS6detail15normal_iteratorINSA_10device_ptrIS5_EEEEjS6_S5_N4cuda3std3__410__identityEEEvT0_PT3_T1_NS0_13GridEvenShareISN_EET2_T4_E12temp_storage+304];
	ld.shared.v2.b32 	{%r4142, %r4143}, [_ZZN3cub18CUB_300001_SM_10006detail6reduce18DeviceReduceKernelINS2_10policy_hubI4Userj13Addition_funcE10Policy1000EN6thrust24THRUST_300001_SM_1000_NS6detail15normal_iteratorINSA_10device_ptrIS5_EEEEjS6_S5_N4cuda3std3__410__identityEEEvT0_PT3_T1_NS0_13GridEvenShareISN_EET2_T4_E12temp_storage+312];
	ld.shared.v2.b32 	{%r4144, %r4145}, [_ZZN3cub18CUB_300001_SM_10006detail6reduce18DeviceReduceKernelINS2_10policy_hubI4Userj13Addition_funcE10Policy1000EN6thrust24THRUST_300001_SM_1000_NS6detail15normal_iteratorINSA_10device_ptrIS5_EEEEjS6_S5_N4cuda3std3__410__identityEEEvT0_PT3_T1_NS0_13GridEvenShareISN_EET2_T4_E12temp_storage+320];
	.pragma "used_bytes_mask 7";
	ld.shared.u32 	%r4146, [_ZZN3cub18CUB_300001_SM_10006detail6reduce18DeviceReduceKernelINS2_10policy_hubI4Userj13Addition_funcE10Policy1000EN6thrust24THRUST_300001_SM_1000_NS6detail15normal_iteratorINSA_10device_ptrIS5_EEEEjS6_S5_N4cuda3std3__410__identityEEEvT0_PT3_T1_NS0_13GridEvenShareISN_EET2_T4_E12temp_storage+328];
	bfe.u32 	%r4147, %r4146, 16, 8;
	ld.shared.u32 	%r221, [_ZZN3cub18CUB_300001_SM_10006detail6reduce18DeviceReduceKernelINS2_10policy_hubI4Userj13Addition_funcE10Policy1000EN6thrust24THRUST_300001_SM_1000_NS6detail15normal_iteratorINSA_10device_ptrIS5_EEEEjS6_S5_N4cuda3std3__410__identityEEEvT0_PT3_T1_NS0_13GridEvenShareISN_EET2_T4_E12temp_storage+332];
	ld.shared.f64 	%fd32, [_ZZN3cub18CUB_300001_SM_10006detail6reduce18DeviceReduceKernelINS2_10policy_hubI4Userj13Addition_funcE10Policy1000EN6thrust24THRUST_300001_SM_1000_NS6detail15normal_iteratorINSA_10device_ptrIS5_EEEEjS6_S5_N4cuda3std3__410__identityEEEvT0_PT3_T1_NS0_13GridEvenShareISN_EET2_T4_E12temp_storage+336];
	st.local.v2.b32 	[%rd14], {%r212, %r213};
	st.local.v2.b32 	[%rd14+8], {%r214, %r215};
	st.local.v2.b32 	[%rd14+16], {%r216, %r217};
	st.local.v2.b32 	[%rd14+24], {%r218, %r219};
	cvt.u16.u32 	%rs1722, %r4134;
	cvt.u16.u32 	%rs1723, %r4133;
	st.local.v2.u8 	[%rd14+32], {%rs1723, %rs1722};
	st.local.u8 	[%rd14+34], %rs1809;
	st.local.u32 	[%rd14+36], %r4320;
	st.local.f64 	[%rd14+40], %fd104;
	st.local.v2.b32 	[%rd15], {%r4137, %r4138};
	st.local.v2.b32 	[%rd15+8], {%r4140, %r4141};
	st.local.v2.b32 	[%rd15+16], {%r4142, %r4143};
	st.local.v2.b32 	[%rd15+24], {%r4144, %r4145};
	bfe.u32 	%r4150, %r4146, 8, 8;
	cvt.u16.u32 	%rs1724, %r4150;
	bfe.u32 	%r4151, %r4146, 0, 8;
	cvt.u16.u32 	%rs1725, %r4151;
	st.local.v2.u8 	[%rd15+32], {%rs1725, %rs1724};
	st.local.u8 	[%rd15+34], %r4147;
	st.local.u32 	[%rd15+36], %r221;
	st.local.f64 	[%rd15+40], %fd32;
	mov.b32 	%r4366, 0;
$L__BB2_80:
	mov.u32 	%r4369, %r4366;
	cvt.u64.u32 	%rd294, %r4369;
	add.s64 	%rd295, %rd14, %rd294;
	ld.local.u8 	%rs1726, [%rd295];
	setp.ne.s16 	%p112, %rs1726, 0;
	add.s32 	%r4366, %r4369, 1;
	@%p112 bra 	$L__BB2_80;
	and.b16  	%rs1727, %rs2029, 255;
	setp.eq.s16 	%p113, %rs1727, 0;
	@%p113 bra 	$L__BB2_84;
	mov.b32 	%r4367, 0;
$L__BB2_83:
	cvt.u64.u32 	%rd296, %r4369;
	add.s64 	%rd297, %rd14, %rd296;
	st.local.u8 	[%rd297], %rs2029;
	add.s32 	%r4369, %r4369, 1;
	add.s32 	%r227, %r4367, 1;
	cvt.u64.u32 	%rd298, %r4367;
	add.s64 	%rd299, %rd15, %rd298;
	ld.local.u8 	%rs2029, [%rd299+1];
	setp.ne.s16 	%p114, %rs2029, 0;
	mov.u32 	%r4367, %r227;
	@%p114 bra 	$L__BB2_83;
$L__BB2_84:
	cvt.u64.u32 	%rd300, %r4369;
	add.s64 	%rd301, %rd14, %rd300;
	mov.b16 	%rs1728, 0;
	st.local.u8 	[%rd301], %rs1728;
	ld.local.u32 	%r4153, [%rd14+36];
	add.s32 	%r4320, %r4153, %r221;
	ld.local.f64 	%fd100, [%rd14+40];
	add.f64 	%fd104, %fd32, %fd100;
	ld.local.v2.b32 	{%r230, %r231}, [%rd14];
	bfe.u32 	%r4154, %r230, 0, 8;
	cvt.u16.u32 	%rs1843, %r4154;
	bfe.u32 	%r4155, %r230, 8, 8;
	cvt.u16.u32 	%rs1842, %r4155;
	bfe.u32 	%r4156, %r230, 16, 8;
	cvt.u16.u32 	%rs1841, %r4156;
	bfe.u32 	%r4157, %r230, 24, 8;
	cvt.u16.u32 	%rs1840, %r4157;
	bfe.u32 	%r4158, %r231, 0, 8;
	cvt.u16.u32 	%rs1839, %r4158;
	bfe.u32 	%r4159, %r231, 8, 8;
	cvt.u16.u32 	%rs1838, %r4159;
	bfe.u32 	%r4160, %r231, 16, 8;
	cvt.u16.u32 	%rs1837, %r4160;
	bfe.u32 	%r4161, %r231, 24, 8;
	cvt.u16.u32 	%rs1836, %r4161;
	ld.local.v2.b32 	{%r232, %r233}, [%rd14+8];
	bfe.u32 	%r4162, %r232, 0, 8;
	cvt.u16.u32 	%rs1835, %r4162;
	bfe.u32 	%r4163, %r232, 8, 8;
	cvt.u16.u32 	%rs1834, %r4163;
	bfe.u32 	%r4164, %r232, 16, 8;
	cvt.u16.u32 	%rs1833, %r4164;
	bfe.u32 	%r4165, %r232, 24, 8;
	cvt.u16.u32 	%rs1832, %r4165;
	bfe.u32 	%r4166, %r233, 0, 8;
	cvt.u16.u32 	%rs1831, %r4166;
	bfe.u32 	%r4167, %r233, 8, 8;
	cvt.u16.u32 	%rs1830, %r4167;
	bfe.u32 	%r4168, %r233, 16, 8;
	cvt.u16.u32 	%rs1829, %r4168;
	bfe.u32 	%r4169, %r233, 24, 8;
	cvt.u16.u32 	%rs1828, %r4169;
	ld.local.v2.b32 	{%r234, %r235}, [%rd14+16];
	bfe.u32 	%r4170, %r234, 0, 8;
	cvt.u16.u32 	%rs1827, %r4170;
	bfe.u32 	%r4171, %r234, 8, 8;
	cvt.u16.u32 	%rs1826, %r4171;
	bfe.u32 	%r4172, %r234, 16, 8;
	cvt.u16.u32 	%rs1825, %r4172;
	bfe.u32 	%r4173, %r234, 24, 8;
	cvt.u16.u32 	%rs1824, %r4173;
	bfe.u32 	%r4174, %r235, 0, 8;
	cvt.u16.u32 	%rs1823, %r4174;
	bfe.u32 	%r4175, %r235, 8, 8;
	cvt.u16.u32 	%rs1822, %r4175;
	bfe.u32 	%r4176, %r235, 16, 8;
	cvt.u16.u32 	%rs1821, %r4176;
	bfe.u32 	%r4177, %r235, 24, 8;
	cvt.u16.u32 	%rs1820, %r4177;
	ld.local.v2.b32 	{%r236, %r237}, [%rd14+24];
	bfe.u32 	%r4178, %r236, 0, 8;
	cvt.u16.u32 	%rs1819, %r4178;
	bfe.u32 	%r4179, %r236, 8, 8;
	cvt.u16.u32 	%rs1818, %r4179;
	bfe.u32 	%r4180, %r236, 16, 8;
	cvt.u16.u32 	%rs1817, %r4180;
	bfe.u32 	%r4181, %r236, 24, 8;
	cvt.u16.u32 	%rs1816, %r4181;
	bfe.u32 	%r4182, %r237, 0, 8;
	cvt.u16.u32 	%rs1815, %r4182;
	bfe.u32 	%r4183, %r237, 8, 8;
	cvt.u16.u32 	%rs1814, %r4183;
	bfe.u32 	%r4184, %r237, 16, 8;
	cvt.u16.u32 	%rs1813, %r4184;
	bfe.u32 	%r4185, %r237, 24, 8;
	cvt.u16.u32 	%rs1812, %r4185;
	.pragma "used_bytes_mask 7";
	ld.local.u32 	%r238, [%rd14+32];
	bfe.u32 	%r4186, %r238, 0, 8;
	cvt.u16.u32 	%rs1811, %r4186;
	bfe.u32 	%r4187, %r238, 8, 8;
	cvt.u16.u32 	%rs1810, %r4187;
	bfe.u32 	%r4188, %r238, 16, 8;
	cvt.u16.u32 	%rs1809, %r4188;
	setp.lt.u32 	%p115, %r3647, 225;
	@%p115 bra 	$L__BB2_181;
	ld.shared.v2.b32 	{%r4190, %r4191}, [_ZZN3cub18CUB_300001_SM_10006detail6reduce18DeviceReduceKernelINS2_10policy_hubI4Userj13Addition_funcE10Policy1000EN6thrust24THRUST_300001_SM_1000_NS6detail15normal_iteratorINSA_10device_ptrIS5_EEEEjS6_S5_N4cuda3std3__410__identityEEEvT0_PT3_T1_NS0_13GridEvenShareISN_EET2_T4_E12temp_storage+344];
	bfe.u32 	%r4192, %r4190, 0, 8;
	cvt.u16.u32 	%rs2030, %r4192;
	bfe.u32 	%r4193, %r4190, 24, 8;
	cvt.u16.u32 	%rs1729, %r4193;
	bfe.u32 	%r4194, %r4190, 16, 8;
	cvt.u16.u32 	%rs1730, %r4194;
	bfe.u32 	%r4195, %r4190, 8, 8;
	ld.shared.v2.b32 	{%r4196, %r4197}, [_ZZN3cub18CUB_300001_SM_10006detail6reduce18DeviceReduceKernelINS2_10policy_hubI4Userj13Addition_funcE10Policy1000EN6thrust24THRUST_300001_SM_1000_NS6detail15normal_iteratorINSA_10device_ptrIS5_EEEEjS6_S5_N4cuda3std3__410__identityEEEvT0_PT3_T1_NS0_13GridEvenShareISN_EET2_T4_E12temp_storage+352];
	ld.shared.v2.b32 	{%r4198, %r4199}, [_ZZN3cub18CUB_300001_SM_10006detail6reduce18DeviceReduceKernelINS2_10policy_hubI4Userj13Addition_funcE10Policy1000EN6thrust24THRUST_300001_SM_1000_NS6detail15normal_iteratorINSA_10device_ptrIS5_EEEEjS6_S5_N4cuda3std3__410__identityEEEvT0_PT3_T1_NS0_13GridEvenShareISN_EET2_T4_E12temp_storage+360];
	ld.shared.v2.b32 	{%r4200, %r4201}, [_ZZN3cub18CUB_300001_SM_10006detail6reduce18DeviceReduceKernelINS2_10policy_hubI4Userj13Addition_funcE10Policy1000EN6thrust24THRUST_300001_SM_1000_NS6detail15normal_iteratorINSA_10device_ptrIS5_EEEEjS6_S5_N4cuda3std3__410__identityEEEvT0_PT3_T1_NS0_13GridEvenShareISN_EET2_T4_E12temp_storage+368];
	.pragma "used_bytes_mask 7";
	ld.shared.u32 	%r4202, [_ZZN3cub18CUB_300001_SM_10006detail6reduce18DeviceReduceKernelINS2_10policy_hubI4Userj13Addition_funcE10Policy1000EN6thrust24THRUST_300001_SM_1000_NS6detail15normal_iteratorINSA_10device_ptrIS5_EEEEjS6_S5_N4cuda3std3__410__identityEEEvT0_PT3_T1_NS0_13GridEvenShareISN_EET2_T4_E12temp_storage+376];
	bfe.u32 	%r4203, %r4202, 16, 8;
	ld.shared.u32 	%r239, [_ZZN3cub18CUB_300001_SM_10006detail6reduce18DeviceReduceKernelINS2_10policy_hubI4Userj13Addition_funcE10Policy1000EN6thrust24THRUST_300001_SM_1000_NS6detail15normal_iteratorINSA_10device_ptrIS5_EEEEjS6_S5_N4cuda3std3__410__identityEEEvT0_PT3_T1_NS0_13GridEvenShareISN_EET2_T4_E12temp_storage+380];
	ld.shared.f64 	%fd34, [_ZZN3cub18CUB_300001_SM_10006detail6reduce18DeviceReduceKernelINS2_10policy_hubI4Userj13Addition_funcE10Policy1000EN6thrust24THRUST_300001_SM_1000_NS6detail15normal_iteratorINSA_10device_ptrIS5_EEEEjS6_S5_N4cuda3std3__410__identityEEEvT0_PT3_T1_NS0_13GridEvenShareISN_EET2_T4_E12temp_storage+384];
	st.local.v2.b32 	[%rd14], {%r230, %r231};
	st.local.v2.b32 	[%rd14+8], {%r232, %r233};
	st.local.v2.b32 	[%rd14+16], {%r234, %r235};
	st.local.v2.b32 	[%rd14+24], {%r236, %r237};
	cvt.u16.u32 	%rs1731, %r4187;
	cvt.u16.u32 	%rs1732, %r4186;
	st.local.v2.u8 	[%rd14+32], {%rs1732, %rs1731};
	st.local.u8 	[%rd14+34], %rs1809;
	st.local.u32 	[%rd14+36], %r4320;
	st.local.f64 	[%rd14+40], %fd104;
	st.local.u8 	[%rd15+1], %r4195;
	st.local.v2.u8 	[%rd15+2], {%rs1730, %rs1729};
	st.local.u32 	[%rd15+4], %r4191;
	st.local.v2.b32 	[%rd15+8], {%r4196, %r4197};
	st.local.v2.b32 	[%rd15+16], {%r4198, %r4199};
	st.local.v2.b32 	[%rd15+24], {%r4200, %r4201};
	bfe.u32 	%r4206, %r4202, 8, 8;
	cvt.u16.u32 	%rs1733, %r4206;
	bfe.u32 	%r4207, %r4202, 0, 8;
	cvt.u16.u32 	%rs1734, %r4207;
	st.local.v2.u8 	[%rd15+32], {%rs1734, %rs1733};
	st.local.u8 	[%rd15+34], %r4203;
	st.local.u32 	[%rd15+36], %r239;
	st.local.f64 	[%rd15+40], %fd34;
	mov.b32 	%r4370, 0;
$L__BB2_86:
	mov.u32 	%r4373, %r4370;
	cvt.u64.u32 	%rd302, %r4373;
	add.s64 	%rd303, %rd14, %rd302;
	ld.local.u8 	%rs1735, [%rd303];
	setp.ne.s16 	%p116, %rs1735, 0;
	add.s32 	%r4370, %r4373, 1;
	@%p116 bra 	$L__BB2_86;
	and.b16  	%rs1736, %rs2030, 255;
	setp.eq.s16 	%p117, %rs1736, 0;
	@%p117 bra 	$L__BB2_90;
	mov.b32 	%r4371, 0;
$L__BB2_89:
	cvt.u64.u32 	%rd304, %r4373;
	add.s64 	%rd305, %rd14, %rd304;
	st.local.u8 	[%rd305], %rs2030;
	add.s32 	%r4373, %r4373, 1;
	add.s32 	%r245, %r4371, 1;
	cvt.u64.u32 	%rd306, %r4371;
	add.s64 	%rd307, %rd15, %rd306;
	ld.local.u8 	%rs2030, [%rd307+1];
	setp.ne.s16 	%p118, %rs2030, 0;
	mov.u32 	%r4371, %r245;
	@%p118 bra 	$L__BB2_89;
$L__BB2_90:
	cvt.u64.u32 	%rd308, %r4373;
	add.s64 	%rd309, %rd14, %rd308;
	mov.b16 	%rs1737, 0;
	st.local.u8 	[%rd309], %rs1737;
	ld.local.u32 	%r4209, [%rd14+36];
	add.s32 	%r4320, %r4209, %r239;
	ld.local.f64 	%fd101, [%rd14+40];
	add.f64 	%fd104, %fd34, %fd101;
	ld.local.v2.b32 	{%r4210, %r4211}, [%rd14];
	bfe.u32 	%r4212, %r4210, 0, 8;
	cvt.u16.u32 	%rs1843, %r4212;
	bfe.u32 	%r4213, %r4210, 8, 8;
	cvt.u16.u32 	%rs1842, %r4213;
	bfe.u32 	%r4214, %r4210, 16, 8;
	cvt.u16.u32 	%rs1841, %r4214;
	bfe.u32 	%r4215, %r4210, 24, 8;
	cvt.u16.u32 	%rs1840, %r4215;
	bfe.u32 	%r4216, %r4211, 0, 8;
	cvt.u16.u32 	%rs1839, %r4216;
	bfe.u32 	%r4217, %r4211, 8, 8;
	cvt.u16.u32 	%rs1838, %r4217;
	bfe.u32 	%r4218, %r4211, 16, 8;
	cvt.u16.u32 	%rs1837, %r4218;
	bfe.u32 	%r4219, %r4211, 24, 8;
	cvt.u16.u32 	%rs1836, %r4219;
	ld.local.v2.b32 	{%r4220, %r4221}, [%rd14+8];
	bfe.u32 	%r4222, %r4220, 0, 8;
	cvt.u16.u32 	%rs1835, %r4222;
	bfe.u32 	%r4223, %r4220, 8, 8;
	cvt.u16.u32 	%rs1834, %r4223;
	bfe.u32 	%r4224, %r4220, 16, 8;
	cvt.u16.u32 	%rs1833, %r4224;
	bfe.u32 	%r4225, %r4220, 24, 8;
	cvt.u16.u32 	%rs1832, %r4225;
	bfe.u32 	%r4226, %r4221, 0, 8;
	cvt.u16.u32 	%rs1831, %r4226;
	bfe.u32 	%r4227, %r4221, 8, 8;
	cvt.u16.u32 	%rs1830, %r4227;
	bfe.u32 	%r4228, %r4221, 16, 8;
	cvt.u16.u32 	%rs1829, %r4228;
	bfe.u32 	%r4229, %r4221, 24, 8;
	cvt.u16.u32 	%rs1828, %r4229;
	ld.local.v2.b32 	{%r4230, %r4231}, [%rd14+16];
	bfe.u32 	%r4232, %r4230, 0, 8;
	cvt.u16.u32 	%rs1827, %r4232;
	bfe.u32 	%r4233, %r4230, 8, 8;
	cvt.u16.u32 	%rs1826, %r4233;
	bfe.u32 	%r4234, %r4230, 16, 8;
	cvt.u16.u32 	%rs1825, %r4234;
	bfe.u32 	%r4235, %r4230, 24, 8;
	cvt.u16.u32 	%rs1824, %r4235;
	bfe.u32 	%r4236, %r4231, 0, 8;
	cvt.u16.u32 	%rs1823, %r4236;
	bfe.u32 	%r4237, %r4231, 8, 8;
	cvt.u16.u32 	%rs1822, %r4237;
	bfe.u32 	%r4238, %r4231, 16, 8;
	cvt.u16.u32 	%rs1821, %r4238;
	bfe.u32 	%r4239, %r4231, 24, 8;
	cvt.u16.u32 	%rs1820, %r4239;
	ld.local.v2.b32 	{%r4240, %r4241}, [%rd14+24];
	bfe.u32 	%r4242, %r4240, 0, 8;
	cvt.u16.u32 	%rs1819, %r4242;
	bfe.u32 	%r4243, %r4240, 8, 8;
	cvt.u16.u32 	%rs1818, %r4243;
	bfe.u32 	%r4244, %r4240, 16, 8;
	cvt.u16.u32 	%rs1817, %r4244;
	bfe.u32 	%r4245, %r4240, 24, 8;
	cvt.u16.u32 	%rs1816, %r4245;
	bfe.u32 	%r4246, %r4241, 0, 8;
	cvt.u16.u32 	%rs1815, %r4246;
	bfe.u32 	%r4247, %r4241, 8, 8;
	cvt.u16.u32 	%rs1814, %r4247;
	bfe.u32 	%r4248, %r4241, 16, 8;
	cvt.u16.u32 	%rs1813, %r4248;
	bfe.u32 	%r4249, %r4241, 24, 8;
	cvt.u16.u32 	%rs1812, %r4249;
	.pragma "used_bytes_mask 7";
	ld.local.u32 	%r4250, [%rd14+32];
	bfe.u32 	%r4251, %r4250, 0, 8;
	cvt.u16.u32 	%rs1811, %r4251;
	bfe.u32 	%r4252, %r4250, 8, 8;
	cvt.u16.u32 	%rs1810, %r4252;
	bfe.u32 	%r4253, %r4250, 16, 8;
	cvt.u16.u32 	%rs1809, %r4253;
	bra.uni 	$L__BB2_181;
$L__BB2_91:
	mov.u32 	%r4380, %tid.x;
	add.s32 	%r461, %r4375, %r4380;
	mul.wide.u32 	%rd34, %r461, 48;
	add.s64 	%rd35, %rd1, %rd34;
	ld.global.v2.b32 	{%r462, %r463}, [%rd35];
	bfe.u32 	%r464, %r462, 0, 8;
	cvt.u16.u32 	%rs1843, %r464;
	bfe.u32 	%r465, %r462, 8, 8;
	cvt.u16.u32 	%rs1842, %r465;
	bfe.u32 	%r466, %r462, 16, 8;
	cvt.u16.u32 	%rs1841, %r466;
	bfe.u32 	%r467, %r462, 24, 8;
	cvt.u16.u32 	%rs1840, %r467;
	bfe.u32 	%r468, %r463, 0, 8;
	cvt.u16.u32 	%rs1839, %r468;
	bfe.u32 	%r469, %r463, 8, 8;
	cvt.u16.u32 	%rs1838, %r469;
	bfe.u32 	%r470, %r463, 16, 8;
	cvt.u16.u32 	%rs1837, %r470;
	bfe.u32 	%r471, %r463, 24, 8;
	cvt.u16.u32 	%rs1836, %r471;
	ld.global.v2.b32 	{%r472, %r473}, [%rd35+8];
	bfe.u32 	%r474, %r472, 0, 8;
	cvt.u16.u32 	%rs1835, %r474;
	bfe.u32 	%r475, %r472, 8, 8;
	cvt.u16.u32 	%rs1834, %r475;
	bfe.u32 	%r476, %r472, 16, 8;
	cvt.u16.u32 	%rs1833, %r476;
	bfe.u32 	%r477, %r472, 24, 8;
	cvt.u16.u32 	%rs1832, %r477;
	bfe.u32 	%r478, %r473, 0, 8;
	cvt.u16.u32 	%rs1831, %r478;
	bfe.u32 	%r479, %r473, 8, 8;
	cvt.u16.u32 	%rs1830, %r479;
	bfe.u32 	%r480, %r473, 16, 8;
	cvt.u16.u32 	%rs1829, %r480;
	bfe.u32 	%r481, %r473, 24, 8;
	cvt.u16.u32 	%rs1828, %r481;
	ld.global.v2.b32 	{%r482, %r483}, [%rd35+16];
	bfe.u32 	%r484, %r482, 0, 8;
	cvt.u16.u32 	%rs1827, %r484;
	bfe.u32 	%r485, %r482, 8, 8;
	cvt.u16.u32 	%rs1826, %r485;
	bfe.u32 	%r486, %r482, 16, 8;
	cvt.u16.u32 	%rs1825, %r486;
	bfe.u32 	%r487, %r482, 24, 8;
	cvt.u16.u32 	%rs1824, %r487;
	bfe.u32 	%r488, %r483, 0, 8;
	cvt.u16.u32 	%rs1823, %r488;
	bfe.u32 	%r489, %r483, 8, 8;
	cvt.u16.u32 	%rs1822, %r489;
	bfe.u32 	%r490, %r483, 16, 8;
	cvt.u16.u32 	%rs1821, %r490;
	bfe.u32 	%r491, %r483, 24, 8;
	cvt.u16.u32 	%rs1820, %r491;
	ld.global.v2.b32 	{%r492, %r493}, [%rd35+24];
	bfe.u32 	%r494, %r492, 0, 8;
	cvt.u16.u32 	%rs1819, %r494;
	bfe.u32 	%r495, %r492, 8, 8;
	cvt.u16.u32 	%rs1818, %r495;
	bfe.u32 	%r496, %r492, 16, 8;
	cvt.u16.u32 	%rs1817, %r496;
	bfe.u32 	%r497, %r492, 24, 8;
	cvt.u16.u32 	%rs1816, %r497;
	bfe.u32 	%r498, %r493, 0, 8;
	cvt.u16.u32 	%rs1815, %r498;
	bfe.u32 	%r499, %r493, 8, 8;
	cvt.u16.u32 	%rs1814, %r499;
	bfe.u32 	%r500, %r493, 16, 8;
	cvt.u16.u32 	%rs1813, %r500;
	bfe.u32 	%r501, %r493, 24, 8;
	cvt.u16.u32 	%rs1812, %r501;
	.pragma "used_bytes_mask 7";
	ld.global.u32 	%r502, [%rd35+32];
	bfe.u32 	%r503, %r502, 0, 8;
	cvt.u16.u32 	%rs1811, %r503;
	bfe.u32 	%r504, %r502, 8, 8;
	cvt.u16.u32 	%rs1810, %r504;
	bfe.u32 	%r505, %r502, 16, 8;
	cvt.u16.u32 	%rs1809, %r505;
	ld.global.u32 	%r4320, [%rd35+36];
	ld.global.f64 	%fd104, [%rd35+40];
	setp.lt.u32 	%p2, %r4, %r2;
	@%p2 bra 	$L__BB2_108;
	add.s32 	%r250, %r455, -256;
	cvt.u64.u32 	%rd16, %r4380;
	add.u64 	%rd17, %SPL, 0;
	add.u64 	%rd18, %SPL, 48;
$L__BB2_93:
	add.s32 	%r4375, %r4375, %r2;
	setp.gt.u32 	%p3, %r4375, %r250;
	@%p3 bra 	$L__BB2_100;
	cvt.u64.u32 	%rd38, %r4375;
	add.s64 	%rd39, %rd38, %rd16;
	mad.lo.s64 	%rd40, %rd39, 48, %rd1;
	ld.global.v2.b32 	{%r507, %r508}, [%rd40];
	bfe.u32 	%r509, %r507, 0, 8;
	cvt.u16.u32 	%rs2066, %r509;
	ld.global.v2.b32 	{%r510, %r511}, [%rd40+8];
	ld.global.v2.b32 	{%r512, %r513}, [%rd40+16];
	ld.global.v2.b32 	{%r514, %r515}, [%rd40+24];
	.pragma "used_bytes_mask 7";
	ld.global.u32 	%r516, [%rd40+32];
	bfe.u32 	%r517, %r516, 16, 8;
	ld.global.u32 	%r254, [%rd40+36];
	ld.global.f64 	%fd38, [%rd40+40];
	cvt.u32.u16 	%r518, %rs1836;
	cvt.u32.u16 	%r519, %rs1837;
	prmt.b32 	%r520, %r519, %r518, 0x3340U;
	cvt.u32.u16 	%r521, %rs1838;
	cvt.u32.u16 	%r522, %rs1839;
	prmt.b32 	%r523, %r522, %r521, 0x3340U;
	prmt.b32 	%r524, %r523, %r520, 0x5410U;
	cvt.u32.u16 	%r525, %rs1840;
	cvt.u32.u16 	%r526, %rs1841;
	prmt.b32 	%r527, %r526, %r525, 0x3340U;
	cvt.u32.u16 	%r528, %rs1842;
	cvt.u32.u16 	%r529, %rs1843;
	prmt.b32 	%r530, %r529, %r528, 0x3340U;
	prmt.b32 	%r531, %r530, %r527, 0x5410U;
	st.local.v2.b32 	[%rd17], {%r531, %r524};
	cvt.u32.u16 	%r532, %rs1828;
	cvt.u32.u16 	%r533, %rs1829;
	prmt.b32 	%r534, %r533, %r532, 0x3340U;
	cvt.u32.u16 	%r535, %rs1830;
	cvt.u32.u16 	%r536, %rs1831;
	prmt.b32 	%r537, %r536, %r535, 0x3340U;
	prmt.b32 	%r538, %r537, %r534, 0x5410U;
	cvt.u32.u16 	%r539, %rs1832;
	cvt.u32.u16 	%r540, %rs1833;
	prmt.b32 	%r541, %r540, %r539, 0x3340U;
	cvt.u32.u16 	%r542, %rs1834;
	cvt.u32.u16 	%r543, %rs1835;
	prmt.b32 	%r544, %r543, %r542, 0x3340U;
	prmt.b32 	%r545, %r544, %r541, 0x5410U;
	st.local.v2.b32 	[%rd17+8], {%r545, %r538};
	cvt.u32.u16 	%r546, %rs1820;
	cvt.u32.u16 	%r547, %rs1821;
	prmt.b32 	%r548, %r547, %r546, 0x3340U;
	cvt.u32.u16 	%r549, %rs1822;
	cvt.u32.u16 	%r550, %rs1823;
	prmt.b32 	%r551, %r550, %r549, 0x3340U;
	prmt.b32 	%r552, %r551, %r548, 0x5410U;
	cvt.u32.u16 	%r553, %rs1824;
	cvt.u32.u16 	%r554, %rs1825;
	prmt.b32 	%r555, %r554, %r553, 0x3340U;
	cvt.u32.u16 	%r556, %rs1826;
	cvt.u32.u16 	%r557, %rs1827;
	prmt.b32 	%r558, %r557, %r556, 0x3340U;
	prmt.b32 	%r559, %r558, %r555, 0x5410U;
	st.local.v2.b32 	[%rd17+16], {%r559, %r552};
	cvt.u32.u16 	%r560, %rs1812;
	cvt.u32.u16 	%r561, %rs1813;
	prmt.b32 	%r562, %r561, %r560, 0x3340U;
	cvt.u32.u16 	%r563, %rs1814;
	cvt.u32.u16 	%r564, %rs1815;
	prmt.b32 	%r565, %r564, %r563, 0x3340U;
	prmt.b32 	%r566, %r565, %r562, 0x5410U;
	cvt.u32.u16 	%r567, %rs1816;
	cvt.u32.u16 	%r568, %rs1817;
	prmt.b32 	%r569, %r568, %r567, 0x3340U;
	cvt.u32.u16 	%r570, %rs1818;
	cvt.u32.u16 	%r571, %rs1819;
	prmt.b32 	%r572, %r571, %r570, 0x3340U;
	prmt.b32 	%r573, %r572, %r569, 0x5410U;
	st.local.v2.b32 	[%rd17+24], {%r573, %r566};
	st.local.v2.u8 	[%rd17+32], {%rs1811, %rs1810};
	st.local.u8 	[%rd17+34], %rs1809;
	st.local.u32 	[%rd17+36], %r4320;
	st.local.f64 	[%rd17+40], %fd104;
	st.local.v2.b32 	[%rd18], {%r507, %r508};
	st.local.v2.b32 	[%rd18+8], {%r510, %r511};
	st.local.v2.b32 	[%rd18+16], {%r512, %r513};
	st.local.v2.b32 	[%rd18+24], {%r514, %r515};
	bfe.u32 	%r574, %r516, 8, 8;
	cvt.u16.u32 	%rs1482, %r574;
	bfe.u32 	%r575, %r516, 0, 8;
	cvt.u16.u32 	%rs1483, %r575;
	st.local.v2.u8 	[%rd18+32], {%rs1483, %rs1482};
	st.local.u8 	[%rd18+34], %r517;
	st.local.u32 	[%rd18+36], %r254;
	st.local.f64 	[%rd18+40], %fd38;
	mov.b32 	%r4376, 0;
$L__BB2_95:
	mov.u32 	%r4379, %r4376;
	cvt.u64.u32 	%rd41, %r4379;
	add.s64 	%rd42, %rd17, %rd41;
	ld.local.u8 	%rs1484, [%rd42];
	setp.ne.s16 	%p4, %rs1484, 0;
	add.s32 	%r4376, %r4379, 1;
	@%p4 bra 	$L__BB2_95;
	and.b16  	%rs1485, %rs2066, 255;
	setp.eq.s16 	%p5, %rs1485, 0;
	@%p5 bra 	$L__BB2_99;
	mov.b32 	%r4377, 0;
$L__BB2_98:
	cvt.u64.u32 	%rd43, %r4379;
	add.s64 	%rd44, %rd17, %rd43;
	st.local.u8 	[%rd44], %rs2066;
	add.s32 	%r4379, %r4379, 1;
	add.s32 	%r260, %r4377, 1;
	cvt.u64.u32 	%rd45, %r4377;
	add.s64 	%rd46, %rd18, %rd45;
	ld.local.u8 	%rs2066, [%rd46+1];
	setp.ne.s16 	%p6, %rs2066, 0;
	mov.u32 	%r4377, %r260;
	@%p6 bra 	$L__BB2_98;
$L__BB2_99:
	cvt.u64.u32 	%rd47, %r4379;
	add.s64 	%rd48, %rd17, %rd47;
	mov.b16 	%rs1486, 0;
	st.local.u8 	[%rd48], %rs1486;
	ld.local.u32 	%r577, [%rd17+36];
	add.s32 	%r4320, %r577, %r254;
	ld.local.f64 	%fd68, [%rd17+40];
	add.f64 	%fd104, %fd38, %fd68;
	ld.local.v2.b32 	{%r578, %r579}, [%rd17];
	bfe.u32 	%r580, %r578, 0, 8;
	cvt.u16.u32 	%rs1843, %r580;
	bfe.u32 	%r581, %r578, 8, 8;
	cvt.u16.u32 	%rs1842, %r581;
	bfe.u32 	%r582, %r578, 16, 8;
	cvt.u16.u32 	%rs1841, %r582;
	bfe.u32 	%r583, %r578, 24, 8;
	cvt.u16.u32 	%rs1840, %r583;
	bfe.u32 	%r584, %r579, 0, 8;
	cvt.u16.u32 	%rs1839, %r584;
	bfe.u32 	%r585, %r579, 8, 8;
	cvt.u16.u32 	%rs1838, %r585;
	bfe.u32 	%r586, %r579, 16, 8;
	cvt.u16.u32 	%rs1837, %r586;
	bfe.u32 	%r587, %r579, 24, 8;
	cvt.u16.u32 	%rs1836, %r587;
	ld.local.v2.b32 	{%r588, %r589}, [%rd17+8];
	bfe.u32 	%r590, %r588, 0, 8;
	cvt.u16.u32 	%rs1835, %r590;
	bfe.u32 	%r591, %r588, 8, 8;
	cvt.u16.u32 	%rs1834, %r591;
	bfe.u32 	%r592, %r588, 16, 8;
	cvt.u16.u32 	%rs1833, %r592;
	bfe.u32 	%r593, %r588, 24, 8;
	cvt.u16.u32 	%rs1832, %r593;
	bfe.u32 	%r594, %r589, 0, 8;
	cvt.u16.u32 	%rs1831, %r594;
	bfe.u32 	%r595, %r589, 8, 8;
	cvt.u16.u32 	%rs1830, %r595;
	bfe.u32 	%r596, %r589, 16, 8;
	cvt.u16.u32 	%rs1829, %r596;
	bfe.u32 	%r597, %r589, 24, 8;
	cvt.u16.u32 	%rs1828, %r597;
	ld.local.v2.b32 	{%r598, %r599}, [%rd17+16];
	bfe.u32 	%r600, %r598, 0, 8;
	cvt.u16.u32 	%rs1827, %r600;
	bfe.u32 	%r601, %r598, 8, 8;
	cvt.u16.u32 	%rs1826, %r601;
	bfe.u32 	%r602, %r598, 16, 8;
	cvt.u16.u32 	%rs1825, %r602;
	bfe.u32 	%r603, %r598, 24, 8;
	cvt.u16.u32 	%rs1824, %r603;
	bfe.u32 	%r604, %r599, 0, 8;
	cvt.u16.u32 	%rs1823, %r604;
	bfe.u32 	%r605, %r599, 8, 8;
	cvt.u16.u32 	%rs1822, %r605;
	bfe.u32 	%r606, %r599, 16, 8;
	cvt.u16.u32 	%rs1821, %r606;
	bfe.u32 	%r607, %r599, 24, 8;
	cvt.u16.u32 	%rs1820, %r607;
	ld.local.v2.b32 	{%r608, %r609}, [%rd17+24];
	bfe.u32 	%r610, %r608, 0, 8;
	cvt.u16.u32 	%rs1819, %r610;
	bfe.u32 	%r611, %r608, 8, 8;
	cvt.u16.u32 	%rs1818, %r611;
	bfe.u32 	%r612, %r608, 16, 8;
	cvt.u16.u32 	%rs1817, %r612;
	bfe.u32 	%r613, %r608, 24, 8;
	cvt.u16.u32 	%rs1816, %r613;
	bfe.u32 	%r614, %r609, 0, 8;
	cvt.u16.u32 	%rs1815, %r614;
	bfe.u32 	%r615, %r609, 8, 8;
	cvt.u16.u32 	%rs1814, %r615;
	bfe.u32 	%r616, %r609, 16, 8;
	cvt.u16.u32 	%rs1813, %r616;
	bfe.u32 	%r617, %r609, 24, 8;
	cvt.u16.u32 	%rs1812, %r617;
	.pragma "used_bytes_mask 7";
	ld.local.u32 	%r618, [%rd17+32];
	bfe.u32 	%r619, %r618, 0, 8;
	cvt.u16.u32 	%rs1811, %r619;
	bfe.u32 	%r620, %r618, 8, 8;
	cvt.u16.u32 	%rs1810, %r620;
	bfe.u32 	%r621, %r618, 16, 8;
	cvt.u16.u32 	%rs1809, %r621;
	sub.s32 	%r622, %r455, %r4375;
	setp.lt.u32 	%p7, %r622, %r2;
	@%p7 bra 	$L__BB2_108;
	bra.uni 	$L__BB2_93;
$L__BB2_100:
	setp.le.u32 	%p8, %r455, %r4375;
	@%p8 bra 	$L__BB2_108;
	sub.s32 	%r263, %r455, %r4375;
	setp.ge.s32 	%p9, %r4380, %r263;
	@%p9 bra 	$L__BB2_108;
$L__BB2_102:
	add.s32 	%r624, %r4380, %r4375;
	mul.wide.u32 	%rd49, %r624, 48;
	add.s64 	%rd50, %rd1, %rd49;
	ld.global.v2.b32 	{%r625, %r626}, [%rd50];
	bfe.u32 	%r627, %r625, 0, 8;
	cvt.u16.u32 	%rs2102, %r627;
	ld.global.v2.b32 	{%r628, %r629}, [%rd50+8];
	ld.global.v2.b32 	{%r630, %r631}, [%rd50+16];
	ld.global.v2.b32 	{%r632, %r633}, [%rd50+24];
	.pragma "used_bytes_mask 7";
	ld.global.u32 	%r634, [%rd50+32];
	bfe.u32 	%r635, %r634, 16, 8;
	ld.global.u32 	%r266, [%rd50+36];
	ld.global.f64 	%fd41, [%rd50+40];
	cvt.u32.u16 	%r636, %rs1836;
	cvt.u32.u16 	%r637, %rs1837;
	prmt.b32 	%r638, %r637, %r636, 0x3340U;
	cvt.u32.u16 	%r639, %rs1838;
	cvt.u32.u16 	%r640, %rs1839;
	prmt.b32 	%r641, %r640, %r639, 0x3340U;
	prmt.b32 	%r642, %r641, %r638, 0x5410U;
	cvt.u32.u16 	%r643, %rs1840;
	cvt.u32.u16 	%r644, %rs1841;
	prmt.b32 	%r645, %r644, %r643, 0x3340U;
	cvt.u32.u16 	%r646, %rs1842;
	cvt.u32.u16 	%r647, %rs1843;
	prmt.b32 	%r648, %r647, %r646, 0x3340U;
	prmt.b32 	%r649, %r648, %r645, 0x5410U;
	st.local.v2.b32 	[%rd17], {%r649, %r642};
	cvt.u32.u16 	%r650, %rs1828;
	cvt.u32.u16 	%r651, %rs1829;
	prmt.b32 	%r652, %r651, %r650, 0x3340U;
	cvt.u32.u16 	%r653, %rs1830;
	cvt.u32.u16 	%r654, %rs1831;
	prmt.b32 	%r655, %r654, %r653, 0x3340U;
	prmt.b32 	%r656, %r655, %r652, 0x5410U;
	cvt.u32.u16 	%r657, %rs1832;
	cvt.u32.u16 	%r658, %rs1833;
	prmt.b32 	%r659, %r658, %r657, 0x3340U;
	cvt.u32.u16 	%r660, %rs1834;
	cvt.u32.u16 	%r661, %rs1835;
	prmt.b32 	%r662, %r661, %r660, 0x3340U;
	prmt.b32 	%r663, %r662, %r659, 0x5410U;
	st.local.v2.b32 	[%rd17+8], {%r663, %r656};
	cvt.u32.u16 	%r664, %rs1820;
	cvt.u32.u16 	%r665, %rs1821;
	prmt.b32 	%r666, %r665, %r664, 0x3340U;
	cvt.u32.u16 	%r667, %rs1822;
	cvt.u32.u16 	%r668, %rs1823;
	prmt.b32 	%r669, %r668, %r667, 0x3340U;
	prmt.b32 	%r670, %r669, %r666, 0x5410U;
	cvt.u32.u16 	%r671, %rs1824;
	cvt.u32.u16 	%r672, %rs1825;
	prmt.b32 	%r673, %r672, %r671, 0x3340U;
	cvt.u32.u16 	%r674, %rs1826;
	cvt.u32.u16 	%r675, %rs1827;
	prmt.b32 	%r676, %r675, %r674, 0x3340U;
	prmt.b32 	%r677, %r676, %r673, 0x5410U;
	st.local.v2.b32 	[%rd17+16], {%r677, %r670};
	cvt.u32.u16 	%r678, %rs1812;
	cvt.u32.u16 	%r679, %rs1813;
	prmt.b32 	%r680, %r679, %r678, 0x3340U;
	cvt.u32.u16 	%r681, %rs1814;
	cvt.u32.u16 	%r682, %rs1815;
	prmt.b32 	%r683, %r682, %r681, 0x3340U;
	prmt.b32 	%r684, %r683, %r680, 0x5410U;
	cvt.u32.u16 	%r685, %rs1816;
	cvt.u32.u16 	%r686, %rs1817;
	prmt.b32 	%r687, %r686, %r685, 0x3340U;
	cvt.u32.u16 	%r688, %rs1818;
	cvt.u32.u16 	%r689, %rs1819;
	prmt.b32 	%r690, %r689, %r688, 0x3340U;
	prmt.b32 	%r691, %r690, %r687, 0x5410U;
	st.local.v2.b32 	[%rd17+24], {%r691, %r684};
	st.local.v2.u8 	[%rd17+32], {%rs1811, %rs1810};
	st.local.u8 	[%rd17+34], %rs1809;
	st.local.u32 	[%rd17+36], %r4320;
	st.local.f64 	[%rd17+40], %fd104;
	st.local.v2.b32 	[%rd18], {%r625, %r626};
	st.local.v2.b32 	[%rd18+8], {%r628, %r629};
	st.local.v2.b32 	[%rd18+16], {%r630, %r631};
	st.local.v2.b32 	[%rd18+24], {%r632, %r633};
	bfe.u32 	%r692, %r634, 8, 8;
	cvt.u16.u32 	%rs1487, %r692;
	bfe.u32 	%r693, %r634, 0, 8;
	cvt.u16.u32 	%rs1488, %r693;
	st.local.v2.u8 	[%rd18+32], {%rs1488, %rs1487};
	st.local.u8 	[%rd18+34], %r635;
	st.local.u32 	[%rd18+36], %r266;
	st.local.f64 	[%rd18+40], %fd41;
	mov.b32 	%r4382, 0;
$L__BB2_103:
	mov.u32 	%r4385, %r4382;
	cvt.u64.u32 	%rd51, %r4385;
	add.s64 	%rd52, %rd17, %rd51;
	ld.local.u8 	%rs1489, [%rd52];
	setp.ne.s16 	%p10, %rs1489, 0;
	add.s32 	%r4382, %r4385, 1;
	@%p10 bra 	$L__BB2_103;
	and.b16  	%rs1490, %rs2102, 255;
	setp.eq.s16 	%p11, %rs1490, 0;
	@%p11 bra 	$L__BB2_107;
	mov.b32 	%r4383, 0;
$L__BB2_106:
	cvt.u64.u32 	%rd53, %r4385;
	add.s64 	%rd54, %rd17, %rd53;
	st.local.u8 	[%rd54], %rs2102;
	add.s32 	%r4385, %r4385, 1;
	add.s32 	%r272, %r4383, 1;
	cvt.u64.u32 	%rd55, %r4383;
	add.s64 	%rd56, %rd18, %rd55;
	ld.local.u8 	%rs2102, [%rd56+1];
	setp.ne.s16 	%p12, %rs2102, 0;
	mov.u32 	%r4383, %r272;
	@%p12 bra 	$L__BB2_106;
$L__BB2_107:
	cvt.u64.u32 	%rd57, %r4385;
	add.s64 	%rd58, %rd17, %rd57;
	mov.b16 	%rs1491, 0;
	st.local.u8 	[%rd58], %rs1491;
	ld.local.u32 	%r695, [%rd17+36];
	add.s32 	%r4320, %r695, %r266;
	ld.local.f64 	%fd69, [%rd17+40];
	add.f64 	%fd104, %fd41, %fd69;
	ld.local.v2.b32 	{%r696, %r697}, [%rd17];
	bfe.u32 	%r698, %r696, 0, 8;
	cvt.u16.u32 	%rs1843, %r698;
	bfe.u32 	%r699, %r696, 8, 8;
	cvt.u16.u32 	%rs1842, %r699;
	bfe.u32 	%r700, %r696, 16, 8;
	cvt.u16.u32 	%rs1841, %r700;
	bfe.u32 	%r701, %r696, 24, 8;
	cvt.u16.u32 	%rs1840, %r701;
	bfe.u32 	%r702, %r697, 0, 8;
	cvt.u16.u32 	%rs1839, %r702;
	bfe.u32 	%r703, %r697, 8, 8;
	cvt.u16.u32 	%rs1838, %r703;
	bfe.u32 	%r704, %r697, 16, 8;
	cvt.u16.u32 	%rs1837, %r704;
	bfe.u32 	%r705, %r697, 24, 8;
	cvt.u16.u32 	%rs1836, %r705;
	ld.local.v2.b32 	{%r706, %r707}, [%rd17+8];
	bfe.u32 	%r708, %r706, 0, 8;
	cvt.u16.u32 	%rs1835, %r708;
	bfe.u32 	%r709, %r706, 8, 8;
	cvt.u16.u32 	%rs1834, %r709;
	bfe.u32 	%r710, %r706, 16, 8;
	cvt.u16.u32 	%rs1833, %r710;
	bfe.u32 	%r711, %r706, 24, 8;
	cvt.u16.u32 	%rs1832, %r711;
	bfe.u32 	%r712, %r707, 0, 8;
	cvt.u16.u32 	%rs1831, %r712;
	bfe.u32 	%r713, %r707, 8, 8;
	cvt.u16.u32 	%rs1830, %r713;
	bfe.u32 	%r714, %r707, 16, 8;
	cvt.u16.u32 	%rs1829, %r714;
	bfe.u32 	%r715, %r707, 24, 8;
	cvt.u16.u32 	%rs1828, %r715;
	ld.local.v2.b32 	{%r716, %r717}, [%rd17+16];
	bfe.u32 	%r718, %r716, 0, 8;
	cvt.u16.u32 	%rs1827, %r718;
	bfe.u32 	%r719, %r716, 8, 8;
	cvt.u16.u32 	%rs1826, %r719;
	bfe.u32 	%r720, %r716, 16, 8;
	cvt.u16.u32 	%rs1825, %r720;
	bfe.u32 	%r721, %r716, 24, 8;
	cvt.u16.u32 	%rs1824, %r721;
	bfe.u32 	%r722, %r717, 0, 8;
	cvt.u16.u32 	%rs1823, %r722;
	bfe.u32 	%r723, %r717, 8, 8;
	cvt.u16.u32 	%rs1822, %r723;
	bfe.u32 	%r724, %r717, 16, 8;
	cvt.u16.u32 	%rs1821, %r724;
	bfe.u32 	%r725, %r717, 24, 8;
	cvt.u16.u32 	%rs1820, %r725;
	ld.local.v2.b32 	{%r726, %r727}, [%rd17+24];
	bfe.u32 	%r728, %r726, 0, 8;
	cvt.u16.u32 	%rs1819, %r728;
	bfe.u32 	%r729, %r726, 8, 8;
	cvt.u16.u32 	%rs1818, %r729;
	bfe.u32 	%r730, %r726, 16, 8;
	cvt.u16.u32 	%rs1817, %r730;
	bfe.u32 	%r731, %r726, 24, 8;
	cvt.u16.u32 	%rs1816, %r731;
	bfe.u32 	%r732, %r727, 0, 8;
	cvt.u16.u32 	%rs1815, %r732;
	bfe.u32 	%r733, %r727, 8, 8;
	cvt.u16.u32 	%rs1814, %r733;
	bfe.u32 	%r734, %r727, 16, 8;
	cvt.u16.u32 	%rs1813, %r734;
	bfe.u32 	%r735, %r727, 24, 8;
	cvt.u16.u32 	%rs1812, %r735;
	.pragma "used_bytes_mask 7";
	ld.local.u32 	%r736, [%rd17+32];
	bfe.u32 	%r737, %r736, 0, 8;
	cvt.u16.u32 	%rs1811, %r737;
	bfe.u32 	%r738, %r736, 8, 8;
	cvt.u16.u32 	%rs1810, %r738;
	bfe.u32 	%r739, %r736, 16, 8;
	cvt.u16.u32 	%rs1809, %r739;
	add.s32 	%r4380, %r4380, 256;
	setp.lt.s32 	%p13, %r4380, %r263;
	@%p13 bra 	$L__BB2_102;
$L__BB2_108:
	// begin inline asm
	mov.u32 %r740, %laneid;
	// end inline asm
	cvt.u32.u16 	%r801, %rs1843;
	and.b32  	%r802, %r801, 255;
	and.b16  	%rs1492, %rs1842, 255;
	mul.wide.u16 	%r803, %rs1492, 256;
	or.b32  	%r804, %r803, %r802;
	cvt.u32.u16 	%r805, %rs1841;
	shl.b32 	%r806, %r805, 16;
	and.b32  	%r807, %r806, 16711680;
	or.b32  	%r808, %r804, %r807;
	cvt.u32.u16 	%r809, %rs1840;
	shl.b32 	%r810, %r809, 24;
	or.b32  	%r742, %r808, %r810;
	cvt.u32.u16 	%r811, %rs1839;
	and.b32  	%r812, %r811, 255;
	and.b16  	%rs1493, %rs1838, 255;
	mul.wide.u16 	%r813, %rs1493, 256;
	or.b32  	%r814, %r813, %r812;
	cvt.u32.u16 	%r815, %rs1837;
	shl.b32 	%r816, %r815, 16;
	and.b32  	%r817, %r816, 16711680;
	or.b32  	%r818, %r814, %r817;
	cvt.u32.u16 	%r819, %rs1836;
	shl.b32 	%r820, %r819, 24;
	or.b32  	%r747, %r818, %r820;
	cvt.u32.u16 	%r821, %rs1835;
	and.b32  	%r822, %r821, 255;
	and.b16  	%rs1494, %rs1834, 255;
	mul.wide.u16 	%r823, %rs1494, 256;
	or.b32  	%r824, %r823, %r822;
	cvt.u32.u16 	%r825, %rs1833;
	shl.b32 	%r826, %r825, 16;
	and.b32  	%r827, %r826, 16711680;
	or.b32  	%r828, %r824, %r827;
	cvt.u32.u16 	%r829, %rs1832;
	shl.b32 	%r830, %r829, 24;
	or.b32  	%r752, %r828, %r830;
	cvt.u32.u16 	%r831, %rs1831;
	and.b32  	%r832, %r831, 255;
	and.b16  	%rs1495, %rs1830, 255;
	mul.wide.u16 	%r833, %rs1495, 256;
	or.b32  	%r834, %r833, %r832;
	cvt.u32.u16 	%r835, %rs1829;
	shl.b32 	%r836, %r835, 16;
	and.b32  	%r837, %r836, 16711680;
	or.b32  	%r838, %r834, %r837;
	cvt.u32.u16 	%r839, %rs1828;
	shl.b32 	%r840, %r839, 24;
	or.b32  	%r757, %r838, %r840;
	cvt.u32.u16 	%r841, %rs1827;
	and.b32  	%r842, %r841, 255;
	and.b16  	%rs1496, %rs1826, 255;
	mul.wide.u16 	%r843, %rs1496, 256;
	or.b32  	%r844, %r843, %r842;
	cvt.u32.u16 	%r845, %rs1825;
	shl.b32 	%r846, %r845, 16;
	and.b32  	%r847, %r846, 16711680;
	or.b32  	%r848, %r844, %r847;
	cvt.u32.u16 	%r849, %rs1824;
	shl.b32 	%r850, %r849, 24;
	or.b32  	%r762, %r848, %r850;
	cvt.u32.u16 	%r851, %rs1823;
	and.b32  	%r852, %r851, 255;
	and.b16  	%rs1497, %rs1822, 255;
	mul.wide.u16 	%r853, %rs1497, 256;
	or.b32  	%r854, %r853, %r852;
	cvt.u32.u16 	%r855, %rs1821;
	shl.b32 	%r856, %r855, 16;
	and.b32  	%r857, %r856, 16711680;
	or.b32  	%r858, %r854, %r857;
	cvt.u32.u16 	%r859, %rs1820;
	shl.b32 	%r860, %r859, 24;
	or.b32  	%r767, %r858, %r860;
	cvt.u32.u16 	%r861, %rs1819;
	and.b32  	%r862, %r861, 255;
	and.b16  	%rs1498, %rs1818, 255;
	mul.wide.u16 	%r863, %rs1498, 256;
	or.b32  	%r864, %r863, %r862;
	cvt.u32.u16 	%r865, %rs1817;
	shl.b32 	%r866, %r865, 16;
	and.b32  	%r867, %r866, 16711680;
	or.b32  	%r868, %r864, %r867;
	cvt.u32.u16 	%r869, %rs1816;
	shl.b32 	%r870, %r869, 24;
	or.b32  	%r772, %r868, %r870;
	cvt.u32.u16 	%r871, %rs1815;
	and.b32  	%r872, %r871, 255;
	and.b16  	%rs1499, %rs1814, 255;
	mul.wide.u16 	%r873, %rs1499, 256;
	or.b32  	%r874, %r873, %r872;
	cvt.u32.u16 	%r875, %rs1813;
	shl.b32 	%r876, %r875, 16;
	and.b32  	%r877, %r876, 16711680;
	or.b32  	%r878, %r874, %r877;
	cvt.u32.u16 	%r879, %rs1812;
	shl.b32 	%r880, %r879, 24;
	or.b32  	%r777, %r878, %r880;
	cvt.u32.u16 	%r881, %rs1811;
	and.b32  	%r882, %r881, 255;
	and.b16  	%rs1500, %rs1810, 255;
	mul.wide.u16 	%r883, %rs1500, 256;
	or.b32  	%r884, %r883, %r882;
	cvt.u32.u16 	%r885, %rs1809;
	shl.b32 	%r886, %r885, 16;
	and.b32  	%r887, %r886, 16711680;
	or.b32  	%r782, %r884, %r887;
	mov.b32 	%r798, 1;
	mov.b32 	%r799, 31;
	mov.b32 	%r800, -1;
	// begin inline asm
	shfl.sync.down.b32 %r741, %r742, %r798, %r799, %r800;
	// end inline asm
	// begin inline asm
	shfl.sync.down.b32 %r746, %r747, %r798, %r799, %r800;
	// end inline asm
	// begin inline asm
	shfl.sync.down.b32 %r751, %r752, %r798, %r799, %r800;
	// end inline asm
	// begin inline asm
	shfl.sync.down.b32 %r756, %r757, %r798, %r799, %r800;
	// end inline asm
	// begin inline asm
	shfl.sync.down.b32 %r761, %r762, %r798, %r799, %r800;
	// end inline asm
	// begin inline asm
	shfl.sync.down.b32 %r766, %r767, %r798, %r799, %r800;
	// end inline asm
	// begin inline asm
	shfl.sync.down.b32 %r771, %r772, %r798, %r799, %r800;
	// end inline asm
	// begin inline asm
	shfl.sync.down.b32 %r776, %r777, %r798, %r799, %r800;
	// end inline asm
	// begin inline asm
	shfl.sync.down.b32 %r781, %r782, %r798, %r799, %r800;
	// end inline asm
	// begin inline asm
	shfl.sync.down.b32 %r786, %r4320, %r798, %r799, %r800;
	// end inline asm
	mov.b64 	%rd59, %fd104;
	mov.b64 	{%r792, %r797}, %rd59;
	// begin inline asm
	shfl.sync.down.b32 %r791, %r792, %r798, %r799, %r800;
	// end inline asm
	// begin inline asm
	shfl.sync.down.b32 %r796, %r797, %r798, %r799, %r800;
	// end inline asm
	setp.gt.s32 	%p14, %r740, 30;
	@%p14 bra 	$L__BB2_115;
	shr.u32 	%r889, %r781, 16;
	shr.u32 	%r890, %r781, 8;
	cvt.u16.u32 	%rs1501, %r890;
	cvt.u16.u32 	%rs1502, %r781;
	cvt.u16.u32 	%rs2138, %r741;
	mov.b64 	%rd60, {%r791, %r796};
	mov.b64 	%fd44, %rd60;
	add.u64 	%rd19, %SPL, 0;
	add.u64 	%rd20, %SPL, 48;
	prmt.b32 	%r893, %r815, %r819, 0x3340U;
	cvt.u32.u16 	%r894, %rs1838;
	cvt.u32.u16 	%r895, %rs1839;
	prmt.b32 	%r896, %r895, %r894, 0x3340U;
	prmt.b32 	%r897, %r896, %r893, 0x5410U;
	cvt.u32.u16 	%r898, %rs1840;
	cvt.u32.u16 	%r899, %rs1841;
	prmt.b32 	%r900, %r899, %r898, 0x3340U;
	cvt.u32.u16 	%r901, %rs1842;
	cvt.u32.u16 	%r902, %rs1843;
	prmt.b32 	%r903, %r902, %r901, 0x3340U;
	prmt.b32 	%r904, %r903, %r900, 0x5410U;
	st.local.v2.b32 	[%rd19], {%r904, %r897};
	cvt.u32.u16 	%r905, %rs1828;
	cvt.u32.u16 	%r906, %rs1829;
	prmt.b32 	%r907, %r906, %r905, 0x3340U;
	cvt.u32.u16 	%r908, %rs1830;
	cvt.u32.u16 	%r909, %rs1831;
	prmt.b32 	%r910, %r909, %r908, 0x3340U;
	prmt.b32 	%r911, %r910, %r907, 0x5410U;
	cvt.u32.u16 	%r912, %rs1832;
	cvt.u32.u16 	%r913, %rs1833;
	prmt.b32 	%r914, %r913, %r912, 0x3340U;
	cvt.u32.u16 	%r915, %rs1834;
	cvt.u32.u16 	%r916, %rs1835;
	prmt.b32 	%r917, %r916, %r915, 0x3340U;
	prmt.b32 	%r918, %r917, %r914, 0x5410U;
	st.local.v2.b32 	[%rd19+8], {%r918, %r911};
	cvt.u32.u16 	%r919, %rs1820;
	cvt.u32.u16 	%r920, %rs1821;
	prmt.b32 	%r921, %r920, %r919, 0x3340U;
	cvt.u32.u16 	%r922, %rs1822;
	cvt.u32.u16 	%r923, %rs1823;
	prmt.b32 	%r924, %r923, %r922, 0x3340U;
	prmt.b32 	%r925, %r924, %r921, 0x5410U;
	cvt.u32.u16 	%r926, %rs1824;
	cvt.u32.u16 	%r927, %rs1825;
	prmt.b32 	%r928, %r927, %r926, 0x3340U;
	cvt.u32.u16 	%r929, %rs1826;
	cvt.u32.u16 	%r930, %rs1827;
	prmt.b32 	%r931, %r930, %r929, 0x3340U;
	prmt.b32 	%r932, %r931, %r928, 0x5410U;
	st.local.v2.b32 	[%rd19+16], {%r932, %r925};
	cvt.u32.u16 	%r933, %rs1812;
	cvt.u32.u16 	%r934, %rs1813;
	prmt.b32 	%r935, %r934, %r933, 0x3340U;
	cvt.u32.u16 	%r936, %rs1814;
	cvt.u32.u16 	%r937, %rs1815;
	prmt.b32 	%r938, %r937, %r936, 0x3340U;
	prmt.b32 	%r939, %r938, %r935, 0x5410U;
	cvt.u32.u16 	%r940, %rs1816;
	cvt.u32.u16 	%r941, %rs1817;
	prmt.b32 	%r942, %r941, %r940, 0x3340U;
	cvt.u32.u16 	%r943, %rs1818;
	cvt.u32.u16 	%r944, %rs1819;
	prmt.b32 	%r945, %r944, %r943, 0x3340U;
	prmt.b32 	%r946, %r945, %r942, 0x5410U;
	st.local.v2.b32 	[%rd19+24], {%r946, %r939};
	st.local.v2.u8 	[%rd19+32], {%rs1811, %rs1810};
	st.local.u8 	[%rd19+34], %rs1809;
	st.local.u32 	[%rd19+36], %r4320;
	st.local.f64 	[%rd19+40], %fd104;
	st.local.v2.b32 	[%rd20], {%r741, %r746};
	st.local.v2.b32 	[%rd20+8], {%r751, %r756};
	st.local.v2.b32 	[%rd20+16], {%r761, %r766};
	st.local.v2.b32 	[%rd20+24], {%r771, %r776};
	st.local.v2.u8 	[%rd20+32], {%rs1502, %rs1501};
	st.local.u8 	[%rd20+34], %r889;
	st.local.u32 	[%rd20+36], %r786;
	st.local.v2.u32 	[%rd20+40], {%r791, %r796};
	mov.b32 	%r4387, 0;
$L__BB2_110:
	mov.u32 	%r4390, %r4387;
	cvt.u64.u32 	%rd63, %r4390;
	add.s64 	%rd64, %rd19, %rd63;
	ld.local.u8 	%rs1503, [%rd64];
	setp.ne.s16 	%p15, %rs1503, 0;
	add.s32 	%r4387, %r4390, 1;
	@%p15 bra 	$L__BB2_110;
	and.b16  	%rs1504, %rs2138, 255;
	setp.eq.s16 	%p16, %rs1504, 0;
	@%p16 bra 	$L__BB2_114;
	mov.b32 	%r4388, 0;
$L__BB2_113:
	cvt.u64.u32 	%rd65, %r4390;
	add.s64 	%rd66, %rd19, %rd65;
	st.local.u8 	[%rd66], %rs2138;
	add.s32 	%r4390, %r4390, 1;
	add.s32 	%r295, %r4388, 1;
	cvt.u64.u32 	%rd67, %r4388;
	add.s64 	%rd68, %rd20, %rd67;
	ld.local.u8 	%rs2138, [%rd68+1];
	setp.ne.s16 	%p17, %rs2138, 0;
	mov.u32 	%r4388, %r295;
	@%p17 bra 	$L__BB2_113;
$L__BB2_114:
	cvt.u64.u32 	%rd69, %r4390;
	add.s64 	%rd70, %rd19, %rd69;
	mov.b16 	%rs1505, 0;
	st.local.u8 	[%rd70], %rs1505;
	ld.local.u32 	%r948, [%rd19+36];
	add.s32 	%r4320, %r948, %r786;
	ld.local.f64 	%fd70, [%rd19+40];
	add.f64 	%fd104, %fd70, %fd44;
	ld.local.v2.b32 	{%r949, %r950}, [%rd19];
	bfe.u32 	%r951, %r949, 0, 8;
	cvt.u16.u32 	%rs1843, %r951;
	bfe.u32 	%r952, %r949, 8, 8;
	cvt.u16.u32 	%rs1842, %r952;
	bfe.u32 	%r953, %r949, 16, 8;
	cvt.u16.u32 	%rs1841, %r953;
	bfe.u32 	%r954, %r949, 24, 8;
	cvt.u16.u32 	%rs1840, %r954;
	bfe.u32 	%r955, %r950, 0, 8;
	cvt.u16.u32 	%rs1839, %r955;
	bfe.u32 	%r956, %r950, 8, 8;
	cvt.u16.u32 	%rs1838, %r956;
	bfe.u32 	%r957, %r950, 16, 8;
	cvt.u16.u32 	%rs1837, %r957;
	bfe.u32 	%r958, %r950, 24, 8;
	cvt.u16.u32 	%rs1836, %r958;
	ld.local.v2.b32 	{%r959, %r960}, [%rd19+8];
	bfe.u32 	%r961, %r959, 0, 8;
	cvt.u16.u32 	%rs1835, %r961;
	bfe.u32 	%r962, %r959, 8, 8;
	cvt.u16.u32 	%rs1834, %r962;
	bfe.u32 	%r963, %r959, 16, 8;
	cvt.u16.u32 	%rs1833, %r963;
	bfe.u32 	%r964, %r959, 24, 8;
	cvt.u16.u32 	%rs1832, %r964;
	bfe.u32 	%r965, %r960, 0, 8;
	cvt.u16.u32 	%rs1831, %r965;
	bfe.u32 	%r966, %r960, 8, 8;
	cvt.u16.u32 	%rs1830, %r966;
	bfe.u32 	%r967, %r960, 16, 8;
	cvt.u16.u32 	%rs1829, %r967;
	bfe.u32 	%r968, %r960, 24, 8;
	cvt.u16.u32 	%rs1828, %r968;
	ld.local.v2.b32 	{%r969, %r970}, [%rd19+16];
	bfe.u32 	%r971, %r969, 0, 8;
	cvt.u16.u32 	%rs1827, %r971;
	bfe.u32 	%r972, %r969, 8, 8;
	cvt.u16.u32 	%rs1826, %r972;
	bfe.u32 	%r973, %r969, 16, 8;
	cvt.u16.u32 	%rs1825, %r973;
	bfe.u32 	%r974, %r969, 24, 8;
	cvt.u16.u32 	%rs1824, %r974;
	bfe.u32 	%r975, %r970, 0, 8;
	cvt.u16.u32 	%rs1823, %r975;
	bfe.u32 	%r976, %r970, 8, 8;
	cvt.u16.u32 	%rs1822, %r976;
	bfe.u32 	%r977, %r970, 16, 8;
	cvt.u16.u32 	%rs1821, %r977;
	bfe.u32 	%r978, %r970, 24, 8;
	cvt.u16.u32 	%rs1820, %r978;
	ld.local.v2.b32 	{%r979, %r980}, [%rd19+24];
	bfe.u32 	%r981, %r979, 0, 8;
	cvt.u16.u32 	%rs1819, %r981;
	bfe.u32 	%r982, %r979, 8, 8;
	cvt.u16.u32 	%rs1818, %r982;
	bfe.u32 	%r983, %r979, 16, 8;
	cvt.u16.u32 	%rs1817, %r983;
	bfe.u32 	%r984, %r979, 24, 8;
	cvt.u16.u32 	%rs1816, %r984;
	bfe.u32 	%r985, %r980, 0, 8;
	cvt.u16.u32 	%rs1815, %r985;
	bfe.u32 	%r986, %r980, 8, 8;
	cvt.u16.u32 	%rs1814, %r986;
	bfe.u32 	%r987, %r980, 16, 8;
	cvt.u16.u32 	%rs1813, %r987;
	bfe.u32 	%r988, %r980, 24, 8;
	cvt.u16.u32 	%rs1812, %r988;
	.pragma "used_bytes_mask 7";
	ld.local.u32 	%r989, [%rd19+32];
	bfe.u32 	%r990, %r989, 0, 8;
	cvt.u16.u32 	%rs1811, %r990;
	bfe.u32 	%r991, %r989, 8, 8;
	cvt.u16.u32 	%rs1810, %r991;
	bfe.u32 	%r992, %r989, 16, 8;
	cvt.u16.u32 	%rs1809, %r992;
$L__BB2_115:
	cvt.u32.u16 	%r1053, %rs1843;
	and.b32  	%r1054, %r1053, 255;
	and.b16  	%rs1506, %rs1842, 255;
	mul.wide.u16 	%r1055, %rs1506, 256;
	or.b32  	%r1056, %r1055, %r1054;
	cvt.u32.u16 	%r1057, %rs1841;
	shl.b32 	%r1058, %r1057, 16;
	and.b32  	%r1059, %r1058, 16711680;
	or.b32  	%r1060, %r1056, %r1059;
	cvt.u32.u16 	%r1061, %rs1840;
	shl.b32 	%r1062, %r1061, 24;
	or.b32  	%r994, %r1060, %r1062;
	cvt.u32.u16 	%r1063, %rs1839;
	and.b32  	%r1064, %r1063, 255;
	and.b16  	%rs1507, %rs1838, 255;
	mul.wide.u16 	%r1065, %rs1507, 256;
	or.b32  	%r1066, %r1065, %r1064;
	cvt.u32.u16 	%r1067, %rs1837;
	shl.b32 	%r1068, %r1067, 16;
	and.b32  	%r1069, %r1068, 16711680;
	or.b32  	%r1070, %r1066, %r1069;
	cvt.u32.u16 	%r1071, %rs1836;
	shl.b32 	%r1072, %r1071, 24;
	or.b32  	%r999, %r1070, %r1072;
	cvt.u32.u16 	%r1073, %rs1835;
	and.b32  	%r1074, %r1073, 255;
	and.b16  	%rs1508, %rs1834, 255;
	mul.wide.u16 	%r1075, %rs1508, 256;
	or.b32  	%r1076, %r1075, %r1074;
	cvt.u32.u16 	%r1077, %rs1833;
	shl.b32 	%r1078, %r1077, 16;
	and.b32  	%r1079, %r1078, 16711680;
	or.b32  	%r1080, %r1076, %r1079;
	cvt.u32.u16 	%r1081, %rs1832;
	shl.b32 	%r1082, %r1081, 24;
	or.b32  	%r1004, %r1080, %r1082;
	cvt.u32.u16 	%r1083, %rs1831;
	and.b32  	%r1084, %r1083, 255;
	and.b16  	%rs1509, %rs1830, 255;
	mul.wide.u16 	%r1085, %rs1509, 256;
	or.b32  	%r1086, %r1085, %r1084;
	cvt.u32.u16 	%r1087, %rs1829;
	shl.b32 	%r1088, %r1087, 16;
	and.b32  	%r1089, %r1088, 16711680;
	or.b32  	%r1090, %r1086, %r1089;
	cvt.u32.u16 	%r1091, %rs1828;
	shl.b32 	%r1092, %r1091, 24;
	or.b32  	%r1009, %r1090, %r1092;
	cvt.u32.u16 	%r1093, %rs1827;
	and.b32  	%r1094, %r1093, 255;
	and.b16  	%rs1510, %rs1826, 255;
	mul.wide.u16 	%r1095, %rs1510, 256;
	or.b32  	%r1096, %r1095, %r1094;
	cvt.u32.u16 	%r1097, %rs1825;
	shl.b32 	%r1098, %r1097, 16;
	and.b32  	%r1099, %r1098, 16711680;
	or.b32  	%r1100, %r1096, %r1099;
	cvt.u32.u16 	%r1101, %rs1824;
	shl.b32 	%r1102, %r1101, 24;
	or.b32  	%r1014, %r1100, %r1102;
	cvt.u32.u16 	%r1103, %rs1823;
	and.b32  	%r1104, %r1103, 255;
	and.b16  	%rs1511, %rs1822, 255;
	mul.wide.u16 	%r1105, %rs1511, 256;
	or.b32  	%r1106, %r1105, %r1104;
	cvt.u32.u16 	%r1107, %rs1821;
	shl.b32 	%r1108, %r1107, 16;
	and.b32  	%r1109, %r1108, 16711680;
	or.b32  	%r1110, %r1106, %r1109;
	cvt.u32.u16 	%r1111, %rs1820;
	shl.b32 	%r1112, %r1111, 24;
	or.b32  	%r1019, %r1110, %r1112;
	cvt.u32.u16 	%r1113, %rs1819;
	and.b32  	%r1114, %r1113, 255;
	and.b16  	%rs1512, %rs1818, 255;
	mul.wide.u16 	%r1115, %rs1512, 256;
	or.b32  	%r1116, %r1115, %r1114;
	cvt.u32.u16 	%r1117, %rs1817;
	shl.b32 	%r1118, %r1117, 16;
	and.b32  	%r1119, %r1118, 16711680;
	or.b32  	%r1120, %r1116, %r1119;
	cvt.u32.u16 	%r1121, %rs1816;
	shl.b32 	%r1122, %r1121, 24;
	or.b32  	%r1024, %r1120, %r1122;
	cvt.u32.u16 	%r1123, %rs1815;
	and.b32  	%r1124, %r1123, 255;
	and.b16  	%rs1513, %rs1814, 255;
	mul.wide.u16 	%r1125, %rs1513, 256;
	or.b32  	%r1126, %r1125, %r1124;
	cvt.u32.u16 	%r1127, %rs1813;
	shl.b32 	%r1128, %r1127, 16;
	and.b32  	%r1129, %r1128, 16711680;
	or.b32  	%r1130, %r1126, %r1129;
	cvt.u32.u16 	%r1131, %rs1812;
	shl.b32 	%r1132, %r1131, 24;
	or.b32  	%r1029, %r1130, %r1132;
	cvt.u32.u16 	%r1133, %rs1811;
	and.b32  	%r1134, %r1133, 255;
	and.b16  	%rs1514, %rs1810, 255;
	mul.wide.u16 	%r1135, %rs1514, 256;
	or.b32  	%r1136, %r1135, %r1134;
	cvt.u32.u16 	%r1137, %rs1809;
	shl.b32 	%r1138, %r1137, 16;
	and.b32  	%r1139, %r1138, 16711680;
	or.b32  	%r1034, %r1136, %r1139;
	mov.b32 	%r1050, 2;
	mov.b32 	%r1051, 31;
	mov.b32 	%r1052, -1;
	// begin inline asm
	shfl.sync.down.b32 %r993, %r994, %r1050, %r1051, %r1052;
	// end inline asm
	// begin inline asm
	shfl.sync.down.b32 %r998, %r999, %r1050, %r1051, %r1052;
	// end inline asm
	// begin inline asm
	shfl.sync.down.b32 %r1003, %r1004, %r1050, %r1051, %r1052;
	// end inline asm
	// begin inline asm
	shfl.sync.down.b32 %r1008, %r1009, %r1050, %r1051, %r1052;
	// end inline asm
	// begin inline asm
	shfl.sync.down.b32 %r1013, %r1014, %r1050, %r1051, %r1052;
	// end inline asm
	// begin inline asm
	shfl.sync.down.b32 %r1018, %r1019, %r1050, %r1051, %r1052;
	// end inline asm
	// begin inline asm
	shfl.sync.down.b32 %r1023, %r1024, %r1050, %r1051, %r1052;
	// end inline asm
	// begin inline asm
	shfl.sync.down.b32 %r1028, %r1029, %r1050, %r1051, %r1052;
	// end inline asm
	// begin inline asm
	shfl.sync.down.b32 %r1033, %r1034, %r1050, %r1051, %r1052;
	// end inline asm
	// begin inline asm
	shfl.sync.down.b32 %r1038, %r4320, %r1050, %r1051, %r1052;
	// end inline asm
	mov.b64 	%rd71, %fd104;
	mov.b64 	{%r1044, %r1049}, %rd71;
	// begin inline asm
	shfl.sync.down.b32 %r1043, %r1044, %r1050, %r1051, %r1052;
	// end inline asm
	// begin inline asm
	shfl.sync.down.b32 %r1048, %r1049, %r1050, %r1051, %r1052;
	// end inline asm
	setp.gt.s32 	%p18, %r740, 29;
	@%p18 bra 	$L__BB2_122;
	shr.u32 	%r1141, %r1033, 16;
	shr.u32 	%r1142, %r1033, 8;
	cvt.u16.u32 	%rs1515, %r1142;
	cvt.u16.u32 	%rs1516, %r1033;
	cvt.u16.u32 	%rs2174, %r993;
	mov.b64 	%rd72, {%r1043, %r1048};
	mov.b64 	%fd47, %rd72;
	add.u64 	%rd21, %SPL, 0;
	add.u64 	%rd22, %SPL, 48;
	prmt.b32 	%r1145, %r1067, %r1071, 0x3340U;
	cvt.u32.u16 	%r1146, %rs1838;
	cvt.u32.u16 	%r1147, %rs1839;
	prmt.b32 	%r1148, %r1147, %r1146, 0x3340U;
	prmt.b32 	%r1149, %r1148, %r1145, 0x5410U;
	cvt.u32.u16 	%r1150, %rs1840;
	cvt.u32.u16 	%r1151, %rs1841;
	prmt.b32 	%r1152, %r1151, %r1150, 0x3340U;
	cvt.u32.u16 	%r1153, %rs1842;
	cvt.u32.u16 	%r1154, %rs1843;
	prmt.b32 	%r1155, %r1154, %r1153, 0x3340U;
	prmt.b32 	%r1156, %r1155, %r1152, 0x5410U;
	st.local.v2.b32 	[%rd21], {%r1156, %r1149};
	cvt.u32.u16 	%r1157, %rs1828;
	cvt.u32.u16 	%r1158, %rs1829;
	prmt.b32 	%r1159, %r1158, %r1157, 0x3340U;
	cvt.u32.u16 	%r1160, %rs1830;
	cvt.u32.u16 	%r1161, %rs1831;
	prmt.b32 	%r1162, %r1161, %r1160, 0x3340U;
	prmt.b32 	%r1163, %r1162, %r1159, 0x5410U;
	cvt.u32.u16 	%r1164, %rs1832;
	cvt.u32.u16 	%r1165, %rs1833;
	prmt.b32 	%r1166, %r1165, %r1164, 0x3340U;
	cvt.u32.u16 	%r1167, %rs1834;
	cvt.u32.u16 	%r1168, %rs1835;
	prmt.b32 	%r1169, %r1168, %r1167, 0x3340U;
	prmt.b32 	%r1170, %r1169, %r1166, 0x5410U;
	st.local.v2.b32 	[%rd21+8], {%r1170, %r1163};
	cvt.u32.u16 	%r1171, %rs1820;
	cvt.u32.u16 	%r1172, %rs1821;
	prmt.b32 	%r1173, %r1172, %r1171, 0x3340U;
	cvt.u32.u16 	%r1174, %rs1822;
	cvt.u32.u16 	%r1175, %rs1823;
	prmt.b32 	%r1176, %r1175, %r1174, 0x3340U;
	prmt.b32 	%r1177, %r1176, %r1173, 0x5410U;
	cvt.u32.u16 	%r1178, %rs1824;
	cvt.u32.u16 	%r1179, %rs1825;
	prmt.b32 	%r1180, %r1179, %r1178, 0x3340U;
	cvt.u32.u16 	%r1181, %rs1826;
	cvt.u32.u16 	%r1182, %rs1827;
	prmt.b32 	%r1183, %r1182, %r1181, 0x3340U;
	prmt.b32 	%r1184, %r1183, %r1180, 0x5410U;
	st.local.v2.b32 	[%rd21+16], {%r1184, %r1177};
	cvt.u32.u16 	%r1185, %rs1812;
	cvt.u32.u16 	%r1186, %rs1813;
	prmt.b32 	%r1187, %r1186, %r1185, 0x3340U;
	cvt.u32.u16 	%r1188, %rs1814;
	cvt.u32.u16 	%r1189, %rs1815;
	prmt.b32 	%r1190, %r1189, %r1188, 0x3340U;
	prmt.b32 	%r1191, %r1190, %r1187, 0x5410U;
	cvt.u32.u16 	%r1192, %rs1816;
	cvt.u32.u16 	%r1193, %rs1817;
	prmt.b32 	%r1194, %r1193, %r1192, 0x3340U;
	cvt.u32.u16 	%r1195, %rs1818;
	cvt.u32.u16 	%r1196, %rs1819;
	prmt.b32 	%r1197, %r1196, %r1195, 0x3340U;
	prmt.b32 	%r1198, %r1197, %r1194, 0x5410U;
	st.local.v2.b32 	[%rd21+24], {%r1198, %r1191};
	st.local.v2.u8 	[%rd21+32], {%rs1811, %rs1810};
	st.local.u8 	[%rd21+34], %rs1809;
	st.local.u32 	[%rd21+36], %r4320;
	st.local.f64 	[%rd21+40], %fd104;
	st.local.v2.b32 	[%rd22], {%r993, %r998};
	st.local.v2.b32 	[%rd22+8], {%r1003, %r1008};
	st.local.v2.b32 	[%rd22+16], {%r1013, %r1018};
	st.local.v2.b32 	[%rd22+24], {%r1023, %r1028};
	st.local.v2.u8 	[%rd22+32], {%rs1516, %rs1515};
	st.local.u8 	[%rd22+34], %r1141;
	st.local.u32 	[%rd22+36], %r1038;
	st.local.v2.u32 	[%rd22+40], {%r1043, %r1048};
	mov.b32 	%r4392, 0;
$L__BB2_117:
	mov.u32 	%r4395, %r4392;
	cvt.u64.u32 	%rd75, %r4395;
	add.s64 	%rd76, %rd21, %rd75;
	ld.local.u8 	%rs1517, [%rd76];
	setp.ne.s16 	%p19, %rs1517, 0;
	add.s32 	%r4392, %r4395, 1;
	@%p19 bra 	$L__BB2_117;
	and.b16  	%rs1518, %rs2174, 255;
	setp.eq.s16 	%p20, %rs1518, 0;
	@%p20 bra 	$L__BB2_121;
	mov.b32 	%r4393, 0;
$L__BB2_120:
	cvt.u64.u32 	%rd77, %r4395;
	add.s64 	%rd78, %rd21, %rd77;
	st.local.u8 	[%rd78], %rs2174;
	add.s32 	%r4395, %r4395, 1;
	add.s32 	%r316, %r4393, 1;
	cvt.u64.u32 	%rd79, %r4393;
	add.s64 	%rd80, %rd22, %rd79;
	ld.local.u8 	%rs2174, [%rd80+1];
	setp.ne.s16 	%p21, %rs2174, 0;
	mov.u32 	%r4393, %r316;
	@%p21 bra 	$L__BB2_120;
$L__BB2_121:
	cvt.u64.u32 	%rd81, %r4395;
	add.s64 	%rd82, %rd21, %rd81;
	mov.b16 	%rs1519, 0;
	st.local.u8 	[%rd82], %rs1519;
	ld.local.u32 	%r1200, [%rd21+36];
	add.s32 	%r4320, %r1200, %r1038;
	ld.local.f64 	%fd71, [%rd21+40];
	add.f64 	%fd104, %fd71, %fd47;
	ld.local.v2.b32 	{%r1201, %r1202}, [%rd21];
	bfe.u32 	%r1203, %r1201, 0, 8;
	cvt.u16.u32 	%rs1843, %r1203;
	bfe.u32 	%r1204, %r1201, 8, 8;
	cvt.u16.u32 	%rs1842, %r1204;
	bfe.u32 	%r1205, %r1201, 16, 8;
	cvt.u16.u32 	%rs1841, %r1205;
	bfe.u32 	%r1206, %r1201, 24, 8;
	cvt.u16.u32 	%rs1840, %r1206;
	bfe.u32 	%r1207, %r1202, 0, 8;
	cvt.u16.u32 	%rs1839, %r1207;
	bfe.u32 	%r1208, %r1202, 8, 8;
	cvt.u16.u32 	%rs1838, %r1208;
	bfe.u32 	%r1209, %r1202, 16, 8;
	cvt.u16.u32 	%rs1837, %r1209;
	bfe.u32 	%r1210, %r1202, 24, 8;
	cvt.u16.u32 	%rs1836, %r1210;
	ld.local.v2.b32 	{%r1211, %r1212}, [%rd21+8];
	bfe.u32 	%r1213, %r1211, 0, 8;
	cvt.u16.u32 	%rs1835, %r1213;
	bfe.u32 	%r1214, %r1211, 8, 8;
	cvt.u16.u32 	%rs1834, %r1214;
	bfe.u32 	%r1215, %r1211, 16, 8;
	cvt.u16.u32 	%rs1833, %r1215;
	bfe.u32 	%r1216, %r1211, 24, 8;
	cvt.u16.u32 	%rs1832, %r1216;
	bfe.u32 	%r1217, %r1212, 0, 8;
	cvt.u16.u32 	%rs1831, %r1217;
	bfe.u32 	%r1218, %r1212, 8, 8;
	cvt.u16.u32 	%rs1830, %r1218;
	bfe.u32 	%r1219, %r1212, 16, 8;
	cvt.u16.u32 	%rs1829, %r1219;
	bfe.u32 	%r1220, %r1212, 24, 8;
	cvt.u16.u32 	%rs1828, %r1220;
	ld.local.v2.b32 	{%r1221, %r1222}, [%rd21+16];
	bfe.u32 	%r1223, %r1221, 0, 8;
	cvt.u16.u32 	%rs1827, %r1223;
	bfe.u32 	%r1224, %r1221, 8, 8;
	cvt.u16.u32 	%rs1826, %r1224;
	bfe.u32 	%r1225, %r1221, 16, 8;
	cvt.u16.u32 	%rs1825, %r1225;
	bfe.u32 	%r1226, %r1221, 24, 8;
	cvt.u16.u32 	%rs1824, %r1226;
	bfe.u32 	%r1227, %r1222, 0, 8;
	cvt.u16.u32 	%rs1823, %r1227;
	bfe.u32 	%r1228, %r1222, 8, 8;
	cvt.u16.u32 	%rs1822, %r1228;
	bfe.u32 	%r1229, %r1222, 16, 8;
	cvt.u16.u32 	%rs1821, %r1229;
	bfe.u32 	%r1230, %r1222, 24, 8;
	cvt.u16.u32 	%rs1820, %r1230;
	ld.local.v2.b32 	{%r1231, %r1232}, [%rd21+24];
	bfe.u32 	%r1233, %r1231, 0, 8;
	cvt.u16.u32 	%rs1819, %r1233;
	bfe.u32 	%r1234, %r1231, 8, 8;
	cvt.u16.u32 	%rs1818, %r1234;
	bfe.u32 	%r1235, %r1231, 16, 8;
	cvt.u16.u32 	%rs1817, %r1235;
	bfe.u32 	%r1236, %r1231, 24, 8;
	cvt.u16.u32 	%rs1816, %r1236;
	bfe.u32 	%r1237, %r1232, 0, 8;
	cvt.u16.u32 	%rs1815, %r1237;
	bfe.u32 	%r1238, %r1232, 8, 8;
	cvt.u16.u32 	%rs1814, %r1238;
	bfe.u32 	%r1239, %r1232, 16, 8;
	cvt.u16.u32 	%rs1813, %r1239;
	bfe.u32 	%r1240, %r1232, 24, 8;
	cvt.u16.u32 	%rs1812, %r1240;
	.pragma "used_bytes_mask 7";
	ld.local.u32 	%r1241, [%rd21+32];
	bfe.u32 	%r1242, %r1241, 0, 8;
	cvt.u16.u32 	%rs1811, %r1242;
	bfe.u32 	%r1243, %r1241, 8, 8;
	cvt.u16.u32 	%rs1810, %r1243;
	bfe.u32 	%r1244, %r1241, 16, 8;
	cvt.u16.u32 	%rs1809, %r1244;
$L__BB2_122:
	cvt.u32.u16 	%r1305, %rs1843;
	and.b32  	%r1306, %r1305, 255;
	and.b16  	%rs1520, %rs1842, 255;
	mul.wide.u16 	%r1307, %rs1520, 256;
	or.b32  	%r1308, %r1307, %r1306;
	cvt.u32.u16 	%r1309, %rs1841;
	shl.b32 	%r1310, %r1309, 16;
	and.b32  	%r1311, %r1310, 16711680;
	or.b32  	%r1312, %r1308, %r1311;
	cvt.u32.u16 	%r1313, %rs1840;
	shl.b32 	%r1314, %r1313, 24;
	or.b32  	%r1246, %r1312, %r1314;
	cvt.u32.u16 	%r1315, %rs1839;
	and.b32  	%r1316, %r1315, 255;
	and.b16  	%rs1521, %rs1838, 255;
	mul.wide.u16 	%r1317, %rs1521, 256;
	or.b32  	%r1318, %r1317, %r1316;
	cvt.u32.u16 	%r1319, %rs1837;
	shl.b32 	%r1320, %r1319, 16;
	and.b32  	%r1321, %r1320, 16711680;
	or.b32  	%r1322, %r1318, %r1321;
	cvt.u32.u16 	%r1323, %rs1836;
	shl.b32 	%r1324, %r1323, 24;
	or.b32  	%r1251, %r1322, %r1324;
	cvt.u32.u16 	%r1325, %rs1835;
	and.b32  	%r1326, %r1325, 255;
	and.b16  	%rs1522, %rs1834, 255;
	mul.wide.u16 	%r1327, %rs1522, 256;
	or.b32  	%r1328, %r1327, %r1326;
	cvt.u32.u16 	%r1329, %rs1833;
	shl.b32 	%r1330, %r1329, 16;
	and.b32  	%r1331, %r1330, 16711680;
	or.b32  	%r1332, %r1328, %r1331;
	cvt.u32.u16 	%r1333, %rs1832;
	shl.b32 	%r1334, %r1333, 24;
	or.b32  	%r1256, %r1332, %r1334;
	cvt.u32.u16 	%r1335, %rs1831;
	and.b32  	%r1336, %r1335, 255;
	and.b16  	%rs1523, %rs1830, 255;
	mul.wide.u16 	%r1337, %rs1523, 256;
	or.b32  	%r1338, %r1337, %r1336;
	cvt.u32.u16 	%r1339, %rs1829;
	shl.b32 	%r1340, %r1339, 16;
	and.b32  	%r1341, %r1340, 16711680;
	or.b32  	%r1342, %r1338, %r1341;
	cvt.u32.u16 	%r1343, %rs1828;
	shl.b32 	%r1344, %r1343, 24;
	or.b32  	%r1261, %r1342, %r1344;
	cvt.u32.u16 	%r1345, %rs1827;
	and.b32  	%r1346, %r1345, 255;
	and.b16  	%rs1524, %rs1826, 255;
	mul.wide.u16 	%r1347, %rs1524, 256;
	or.b32  	%r1348, %r1347, %r1346;
	cvt.u32.u16 	%r1349, %rs1825;
	shl.b32 	%r1350, %r1349, 16;
	and.b32  	%r1351, %r1350, 16711680;
	or.b32  	%r1352, %r1348, %r1351;
	cvt.u32.u16 	%r1353, %rs1824;
	shl.b32 	%r1354, %r1353, 24;
	or.b32  	%r1266, %r1352, %r1354;
	cvt.u32.u16 	%r1355, %rs1823;
	and.b32  	%r1356, %r1355, 255;
	and.b16  	%rs1525, %rs1822, 255;
	mul.wide.u16 	%r1357, %rs1525, 256;
	or.b32  	%r1358, %r1357, %r1356;
	cvt.u32.u16 	%r1359, %rs1821;
	shl.b32 	%r1360, %r1359, 16;
	and.b32  	%r1361, %r1360, 16711680;
	or.b32  	%r1362, %r1358, %r1361;
	cvt.u32.u16 	%r1363, %rs1820;
	shl.b32 	%r1364, %r1363, 24;
	or.b32  	%r1271, %r1362, %r1364;
	cvt.u32.u16 	%r1365, %rs1819;
	and.b32  	%r1366, %r1365, 255;
	and.b16  	%rs1526, %rs1818, 255;
	mul.wide.u16 	%r1367, %rs1526, 256;
	or.b32  	%r1368, %r1367, %r1366;
	cvt.u32.u16 	%r1369, %rs1817;
	shl.b32 	%r1370, %r1369, 16;
	and.b32  	%r1371, %r1370, 16711680;
	or.b32  	%r1372, %r1368, %r1371;
	cvt.u32.u16 	%r1373, %rs1816;
	shl.b32 	%r1374, %r1373, 24;
	or.b32  	%r1276, %r1372, %r1374;
	cvt.u32.u16 	%r1375, %rs1815;
	and.b32  	%r1376, %r1375, 255;
	and.b16  	%rs1527, %rs1814, 255;
	mul.wide.u16 	%r1377, %rs1527, 256;
	or.b32  	%r1378, %r1377, %r1376;
	cvt.u32.u16 	%r1379, %rs1813;
	shl.b32 	%r1380, %r1379, 16;
	and.b32  	%r1381, %r1380, 16711680;
	or.b32  	%r1382, %r1378, %r1381;
	cvt.u32.u16 	%r1383, %rs1812;
	shl.b32 	%r1384, %r1383, 24;
	or.b32  	%r1281, %r1382, %r1384;
	cvt.u32.u16 	%r1385, %rs1811;
	and.b32  	%r1386, %r1385, 255;
	and.b16  	%rs1528, %rs1810, 255;
	mul.wide.u16 	%r1387, %rs1528, 256;
	or.b32  	%r1388, %r1387, %r1386;
	cvt.u32.u16 	%r1389, %rs1809;
	shl.b32 	%r1390, %r1389, 16;
	and.b32  	%r1391, %r1390, 16711680;
	or.b32  	%r1286, %r1388, %r1391;
	mov.b32 	%r1302, 4;
	mov.b32 	%r1303, 31;
	mov.b32 	%r1304, -1;
	// begin inline asm
	shfl.sync.down.b32 %r1245, %r1246, %r1302, %r1303, %r1304;
	// end inline asm
	// begin inline asm
	shfl.sync.down.b32 %r1250, %r1251, %r1302, %r1303, %r1304;
	// end inline asm
	// begin inline asm
	shfl.sync.down.b32 %r1255, %r1256, %r1302, %r1303, %r1304;
	// end inline asm
	// begin inline asm
	shfl.sync.down.b32 %r1260, %r1261, %r1302, %r1303, %r1304;
	// end inline asm
	// begin inline asm
	shfl.sync.down.b32 %r1265, %r1266, %r1302, %r1303, %r1304;
	// end inline asm
	// begin inline asm
	shfl.sync.down.b32 %r1270, %r1271, %r1302, %r1303, %r1304;
	// end inline asm
	// begin inline asm
	shfl.sync.down.b32 %r1275, %r1276, %r1302, %r1303, %r1304;
	// end inline asm
	// begin inline asm
	shfl.sync.down.b32 %r1280, %r1281, %r1302, %r1303, %r1304;
	// end inline asm
	// begin inline asm
	shfl.sync.down.b32 %r1285, %r1286, %r1302, %r1303, %r1304;
	// end inline asm
	// begin inline asm
	shfl.sync.down.b32 %r1290, %r4320, %r1302, %r1303, %r1304;
	// end inline asm
	mov.b64 	%rd83, %fd104;
	mov.b64 	{%r1296, %r1301}, %rd83;
	// begin inline asm
	shfl.sync.down.b32 %r1295, %r1296, %r1302, %r1303, %r1304;
	// end inline asm
	// begin inline asm
	shfl.sync.down.b32 %r1300, %r1301, %r1302, %r1303, %r1304;
	// end inline asm
	setp.gt.s32 	%p22, %r740, 27;
	@%p22 bra 	$L__BB2_129;
	shr.u32 	%r1393, %r1285, 16;
	shr.u32 	%r1394, %r1285, 8;
	cvt.u16.u32 	%rs1529, %r1394;
	cvt.u16.u32 	%rs1530, %r1285;
	cvt.u16.u32 	%rs2210, %r1245;
	mov.b64 	%rd84, {%r1295, %r1300};
	mov.b64 	%fd50, %rd84;
	add.u64 	%rd23, %SPL, 0;
	add.u64 	%rd24, %SPL, 48;
	prmt.b32 	%r1397, %r1319, %r1323, 0x3340U;
	cvt.u32.u16 	%r1398, %rs1838;
	cvt.u32.u16 	%r1399, %rs1839;
	prmt.b32 	%r1400, %r1399, %r1398, 0x3340U;
	prmt.b32 	%r1401, %r1400, %r1397, 0x5410U;
	cvt.u32.u16 	%r1402, %rs1840;
	cvt.u32.u16 	%r1403, %rs1841;
	prmt.b32 	%r1404, %r1403, %r1402, 0x3340U;
	cvt.u32.u16 	%r1405, %rs1842;
	cvt.u32.u16 	%r1406, %rs1843;
	prmt.b32 	%r1407, %r1406, %r1405, 0x3340U;
	prmt.b32 	%r1408, %r1407, %r1404, 0x5410U;
	st.local.v2.b32 	[%rd23], {%r1408, %r1401};
	cvt.u32.u16 	%r1409, %rs1828;
	cvt.u32.u16 	%r1410, %rs1829;
	prmt.b32 	%r1411, %r1410, %r1409, 0x3340U;
	cvt.u32.u16 	%r1412, %rs1830;
	cvt.u32.u16 	%r1413, %rs1831;
	prmt.b32 	%r1414, %r1413, %r1412, 0x3340U;
	prmt.b32 	%r1415, %r1414, %r1411, 0x5410U;
	cvt.u32.u16 	%r1416, %rs1832;
	cvt.u32.u16 	%r1417, %rs1833;
	prmt.b32 	%r1418, %r1417, %r1416, 0x3340U;
	cvt.u32.u16 	%r1419, %rs1834;
	cvt.u32.u16 	%r1420, %rs1835;
	prmt.b32 	%r1421, %r1420, %r1419, 0x3340U;
	prmt.b32 	%r1422, %r1421, %r1418, 0x5410U;
	st.local.v2.b32 	[%rd23+8], {%r1422, %r1415};
	cvt.u32.u16 	%r1423, %rs1820;
	cvt.u32.u16 	%r1424, %rs1821;
	prmt.b32 	%r1425, %r1424, %r1423, 0x3340U;
	cvt.u32.u16 	%r1426, %rs1822;
	cvt.u32.u16 	%r1427, %rs1823;
	prmt.b32 	%r1428, %r1427, %r1426, 0x3340U;
	prmt.b32 	%r1429, %r1428, %r1425, 0x5410U;
	cvt.u32.u16 	%r1430, %rs1824;
	cvt.u32.u16 	%r1431, %rs1825;
	prmt.b32 	%r1432, %r1431, %r1430, 0x3340U;
	cvt.u32.u16 	%r1433, %rs1826;
	cvt.u32.u16 	%r1434, %rs1827;
	prmt.b32 	%r1435, %r1434, %r1433, 0x3340U;
	prmt.b32 	%r1436, %r1435, %r1432, 0x5410U;
	st.local.v2.b32 	[%rd23+16], {%r1436, %r1429};
	cvt.u32.u16 	%r1437, %rs1812;
	cvt.u32.u16 	%r1438, %rs1813;
	prmt.b32 	%r1439, %r1438, %r1437, 0x3340U;
	cvt.u32.u16 	%r1440, %rs1814;
	cvt.u32.u16 	%r1441, %rs1815;
	prmt.b32 	%r1442, %r1441, %r1440, 0x3340U;
	prmt.b32 	%r1443, %r1442, %r1439, 0x5410U;
	cvt.u32.u16 	%r1444, %rs1816;
	cvt.u32.u16 	%r1445, %rs1817;
	prmt.b32 	%r1446, %r1445, %r1444, 0x3340U;
	cvt.u32.u16 	%r1447, %rs1818;
	cvt.u32.u16 	%r1448, %rs1819;
	prmt.b32 	%r1449, %r1448, %r1447, 0x3340U;
	prmt.b32 	%r1450, %r1449, %r1446, 0x5410U;
	st.local.v2.b32 	[%rd23+24], {%r1450, %r1443};
	st.local.v2.u8 	[%rd23+32], {%rs1811, %rs1810};
	st.local.u8 	[%rd23+34], %rs1809;
	st.local.u32 	[%rd23+36], %r4320;
	st.local.f64 	[%rd23+40], %fd104;
	st.local.v2.b32 	[%rd24], {%r1245, %r1250};
	st.local.v2.b32 	[%rd24+8], {%r1255, %r1260};
	st.local.v2.b32 	[%rd24+16], {%r1265, %r1270};
	st.local.v2.b32 	[%rd24+24], {%r1275, %r1280};
	st.local.v2.u8 	[%rd24+32], {%rs1530, %rs1529};
	st.local.u8 	[%rd24+34], %r1393;
	st.local.u32 	[%rd24+36], %r1290;
	st.local.v2.u32 	[%rd24+40], {%r1295, %r1300};
	mov.b32 	%r4397, 0;
$L__BB2_124:
	mov.u32 	%r4400, %r4397;
	cvt.u64.u32 	%rd87, %r4400;
	add.s64 	%rd88, %rd23, %rd87;
	ld.local.u8 	%rs1531, [%rd88];
	setp.ne.s16 	%p23, %rs1531, 0;
	add.s32 	%r4397, %r4400, 1;
	@%p23 bra 	$L__BB2_124;
	and.b16  	%rs1532, %rs2210, 255;
	setp.eq.s16 	%p24, %rs1532, 0;
	@%p24 bra 	$L__BB2_128;
	mov.b32 	%r4398, 0;
$L__BB2_127:
	cvt.u64.u32 	%rd89, %r4400;
	add.s64 	%rd90, %rd23, %rd89;
	st.local.u8 	[%rd90], %rs2210;
	add.s32 	%r4400, %r4400, 1;
	add.s32 	%r337, %r4398, 1;
	cvt.u64.u32 	%rd91, %r4398;
	add.s64 	%rd92, %rd24, %rd91;
	ld.local.u8 	%rs2210, [%rd92+1];
	setp.ne.s16 	%p25, %rs2210, 0;
	mov.u32 	%r4398, %r337;
	@%p25 bra 	$L__BB2_127;
$L__BB2_128:
	cvt.u64.u32 	%rd93, %r4400;
	add.s64 	%rd94, %rd23, %rd93;
	mov.b16 	%rs1533, 0;
	st.local.u8 	[%rd94], %rs1533;
	ld.local.u32 	%r1452, [%rd23+36];
	add.s32 	%r4320, %r1452, %r1290;
	ld.local.f64 	%fd72, [%rd23+40];
	add.f64 	%fd104, %fd72, %fd50;
	ld.local.v2.b32 	{%r1453, %r1454}, [%rd23];
	bfe.u32 	%r1455, %r1453, 0, 8;
	cvt.u16.u32 	%rs1843, %r1455;
	bfe.u32 	%r1456, %r1453, 8, 8;
	cvt.u16.u32 	%rs1842, %r1456;
	bfe.u32 	%r1457, %r1453, 16, 8;
	cvt.u16.u32 	%rs1841, %r1457;
	bfe.u32 	%r1458, %r1453, 24, 8;
	cvt.u16.u32 	%rs1840, %r1458;
	bfe.u32 	%r1459, %r1454, 0, 8;
	cvt.u16.u32 	%rs1839, %r1459;
	bfe.u32 	%r1460, %r1454, 8, 8;
	cvt.u16.u32 	%rs1838, %r1460;
	bfe.u32 	%r1461, %r1454, 16, 8;
	cvt.u16.u32 	%rs1837, %r1461;
	bfe.u32 	%r1462, %r1454, 24, 8;
	cvt.u16.u32 	%rs1836, %r1462;
	ld.local.v2.b32 	{%r1463, %r1464}, [%rd23+8];
	bfe.u32 	%r1465, %r1463, 0, 8;
	cvt.u16.u32 	%rs1835, %r1465;
	bfe.u32 	%r1466, %r1463, 8, 8;
	cvt.u16.u32 	%rs1834, %r1466;
	bfe.u32 	%r1467, %r1463, 16, 8;
	cvt.u16.u32 	%rs1833, %r1467;
	bfe.u32 	%r1468, %r1463, 24, 8;
	cvt.u16.u32 	%rs1832, %r1468;
	bfe.u32 	%r1469, %r1464, 0, 8;
	cvt.u16.u32 	%rs1831, %r1469;
	bfe.u32 	%r1470, %r1464, 8, 8;
	cvt.u16.u32 	%rs1830, %r1470;
	bfe.u32 	%r1471, %r1464, 16, 8;
	cvt.u16.u32 	%rs1829, %r1471;
	bfe.u32 	%r1472, %r1464, 24, 8;
	cvt.u16.u32 	%rs1828, %r1472;
	ld.local.v2.b32 	{%r1473, %r1474}, [%rd23+16];
	bfe.u32 	%r1475, %r1473, 0, 8;
	cvt.u16.u32 	%rs1827, %r1475;
	bfe.u32 	%r1476, %r1473, 8, 8;
	cvt.u16.u32 	%rs1826, %r1476;
	bfe.u32 	%r1477, %r1473, 16, 8;
	cvt.u16.u32 	%rs1825, %r1477;
	bfe.u32 	%r1478, %r1473, 24, 8;
	cvt.u16.u32 	%rs1824, %r1478;
	bfe.u32 	%r1479, %r1474, 0, 8;
	cvt.u16.u32 	%rs1823, %r1479;
	bfe.u32 	%r1480, %r1474, 8, 8;
	cvt.u16.u32 	%rs1822, %r1480;
	bfe.u32 	%r1481, %r1474, 16, 8;
	cvt.u16.u32 	%rs1821, %r1481;
	bfe.u32 	%r1482, %r1474, 24, 8;
	cvt.u16.u32 	%rs1820, %r1482;
	ld.local.v2.b32 	{%r1483, %r1484}, [%rd23+24];
	bfe.u32 	%r1485, %r1483, 0, 8;
	cvt.u16.u32 	%rs1819, %r1485;
	bfe.u32 	%r1486, %r1483, 8, 8;
	cvt.u16.u32 	%rs1818, %r1486;
	bfe.u32 	%r1487, %r1483, 16, 8;
	cvt.u16.u32 	%rs1817, %r1487;
	bfe.u32 	%r1488, %r1483, 24, 8;
	cvt.u16.u32 	%rs1816, %r1488;
	bfe.u32 	%r1489, %r1484, 0, 8;
	cvt.u16.u32 	%rs1815, %r1489;
	bfe.u32 	%r1490, %r1484, 8, 8;
	cvt.u16.u32 	%rs1814, %r1490;
	bfe.u32 	%r1491, %r1484, 16, 8;
	cvt.u16.u32 	%rs1813, %r1491;
	bfe.u32 	%r1492, %r1484, 24, 8;
	cvt.u16.u32 	%rs1812, %r1492;
	.pragma "used_bytes_mask 7";
	ld.local.u32 	%r1493, [%rd23+32];
	bfe.u32 	%r1494, %r1493, 0, 8;
	cvt.u16.u32 	%rs1811, %r1494;
	bfe.u32 	%r1495, %r1493, 8, 8;
	cvt.u16.u32 	%rs1810, %r1495;
	bfe.u32 	%r1496, %r1493, 16, 8;
	cvt.u16.u32 	%rs1809, %r1496;
$L__BB2_129:
	cvt.u32.u16 	%r1557, %rs1843;
	and.b32  	%r1558, %r1557, 255;
	and.b16  	%rs1534, %rs1842, 255;
	mul.wide.u16 	%r1559, %rs1534, 256;
	or.b32  	%r1560, %r1559, %r1558;
	cvt.u32.u16 	%r1561, %rs1841;
	shl.b32 	%r1562, %r1561, 16;
	and.b32  	%r1563, %r1562, 16711680;
	or.b32  	%r1564, %r1560, %r1563;
	cvt.u32.u16 	%r1565, %rs1840;
	shl.b32 	%r1566, %r1565, 24;
	or.b32  	%r1498, %r1564, %r1566;
	cvt.u32.u16 	%r1567, %rs1839;
	and.b32  	%r1568, %r1567, 255;
	and.b16  	%rs1535, %rs1838, 255;
	mul.wide.u16 	%r1569, %rs1535, 256;
	or.b32  	%r1570, %r1569, %r1568;
	cvt.u32.u16 	%r1571, %rs1837;
	shl.b32 	%r1572, %r1571, 16;
	and.b32  	%r1573, %r1572, 16711680;
	or.b32  	%r1574, %r1570, %r1573;
	cvt.u32.u16 	%r1575, %rs1836;
	shl.b32 	%r1576, %r1575, 24;
	or.b32  	%r1503, %r1574, %r1576;
	cvt.u32.u16 	%r1577, %rs1835;
	and.b32  	%r1578, %r1577, 255;
	and.b16  	%rs1536, %rs1834, 255;
	mul.wide.u16 	%r1579, %rs1536, 256;
	or.b32  	%r1580, %r1579, %r1578;
	cvt.u32.u16 	%r1581, %rs1833;
	shl.b32 	%r1582, %r1581, 16;
	and.b32  	%r1583, %r1582, 16711680;
	or.b32  	%r1584, %r1580, %r1583;
	cvt.u32.u16 	%r1585, %rs1832;
	shl.b32 	%r1586, %r1585, 24;
	or.b32  	%r1508, %r1584, %r1586;
	cvt.u32.u16 	%r1587, %rs1831;
	and.b32  	%r1588, %r1587, 255;
	and.b16  	%rs1537, %rs1830, 255;
	mul.wide.u16 	%r1589, %rs1537, 256;
	or.b32  	%r1590, %r1589, %r1588;
	cvt.u32.u16 	%r1591, %rs1829;
	shl.b32 	%r1592, %r1591, 16;
	and.b32  	%r1593, %r1592, 16711680;
	or.b32  	%r1594, %r1590, %r1593;
	cvt.u32.u16 	%r1595, %rs1828;
	shl.b32 	%r1596, %r1595, 24;
	or.b32  	%r1513, %r1594, %r1596;
	cvt.u32.u16 	%r1597, %rs1827;
	and.b32  	%r1598, %r1597, 255;
	and.b16  	%rs1538, %rs1826, 255;
	mul.wide.u16 	%r1599, %rs1538, 256;
	or.b32  	%r1600, %r1599, %r1598;
	cvt.u32.u16 	%r1601, %rs1825;
	shl.b32 	%r1602, %r1601, 16;
	and.b32  	%r1603, %r1602, 16711680;
	or.b32  	%r1604, %r1600, %r1603;
	cvt.u32.u16 	%r1605, %rs1824;
	shl.b32 	%r1606, %r1605, 24;
	or.b32  	%r1518, %r1604, %r1606;
	cvt.u32.u16 	%r1607, %rs1823;
	and.b32  	%r1608, %r1607, 255;
	and.b16  	%rs1539, %rs1822, 255;
	mul.wide.u16 	%r1609, %rs1539, 256;
	or.b32  	%r1610, %r1609, %r1608;
	cvt.u32.u16 	%r1611, %rs1821;
	shl.b32 	%r1612, %r1611, 16;
	and.b32  	%r1613, %r1612, 16711680;
	or.b32  	%r1614, %r1610, %r1613;
	cvt.u32.u16 	%r1615, %rs1820;
	shl.b32 	%r1616, %r1615, 24;
	or.b32  	%r1523, %r1614, %r1616;
	cvt.u32.u16 	%r1617, %rs1819;
	and.b32  	%r1618, %r1617, 255;
	and.b16  	%rs1540, %rs1818, 255;
	mul.wide.u16 	%r1619, %rs1540, 256;
	or.b32  	%r1620, %r1619, %r1618;
	cvt.u32.u16 	%r1621, %rs1817;
	shl.b32 	%r1622, %r1621, 16;
	and.b32  	%r1623, %r1622, 16711680;
	or.b32  	%r1624, %r1620, %r1623;
	cvt.u32.u16 	%r1625, %rs1816;
	shl.b32 	%r1626, %r1625, 24;
	or.b32  	%r1528, %r1624, %r1626;
	cvt.u32.u16 	%r1627, %rs1815;
	and.b32  	%r1628, %r1627, 255;
	and.b16  	%rs1541, %rs1814, 255;
	mul.wide.u16 	%r1629, %rs1541, 256;
	or.b32  	%r1630, %r1629, %r1628;
	cvt.u32.u16 	%r1631, %rs1813;
	shl.b32 	%r1632, %r1631, 16;
	and.b32  	%r1633, %r1632, 16711680;
	or.b32  	%r1634, %r1630, %r1633;
	cvt.u32.u16 	%r1635, %rs1812;
	shl.b32 	%r1636, %r1635, 24;
	or.b32  	%r1533, %r1634, %r1636;
	cvt.u32.u16 	%r1637, %rs1811;
	and.b32  	%r1638, %r1637, 255;
	and.b16  	%rs1542, %rs1810, 255;
	mul.wide.u16 	%r1639, %rs1542, 256;
	or.b32  	%r1640, %r1639, %r1638;
	cvt.u32.u16 	%r1641, %rs1809;
	shl.b32 	%r1642, %r1641, 16;
	and.b32  	%r1643, %r1642, 16711680;
	or.b32  	%r1538, %r1640, %r1643;
	mov.b32 	%r1554, 8;
	mov.b32 	%r1555, 31;
	mov.b32 	%r1556, -1;
	// begin inline asm
	shfl.sync.down.b32 %r1497, %r1498, %r1554, %r1555, %r1556;
	// end inline asm
	// begin inline asm
	shfl.sync.down.b32 %r1502, %r1503, %r1554, %r1555, %r1556;
	// end inline asm
	// begin inline asm
	shfl.sync.down.b32 %r1507, %r1508, %r1554, %r1555, %r1556;
	// end inline asm
	// begin inline asm
	shfl.sync.down.b32 %r1512, %r1513, %r1554, %r1555, %r1556;
	// end inline asm
	// begin inline asm
	shfl.sync.down.b32 %r1517, %r1518, %r1554, %r1555, %r1556;
	// end inline asm
	// begin inline asm
	shfl.sync.down.b32 %r1522, %r1523, %r1554, %r1555, %r1556;
	// end inline asm
	// begin inline asm
	shfl.sync.down.b32 %r1527, %r1528, %r1554, %r1555, %r1556;
	// end inline asm
	// begin inline asm
	shfl.sync.down.b32 %r1532, %r1533, %r1554, %r1555, %r1556;
	// end inline asm
	// begin inline asm
	shfl.sync.down.b32 %r1537, %r1538, %r1554, %r1555, %r1556;
	// end inline asm
	// begin inline asm
	shfl.sync.down.b32 %r1542, %r4320, %r1554, %r1555, %r1556;
	// end inline asm
	mov.b64 	%rd95, %fd104;
	mov.b64 	{%r1548, %r1553}, %rd95;
	// begin inline asm
	shfl.sync.down.b32 %r1547, %r1548, %r1554, %r1555, %r1556;
	// end inline asm
	// begin inline asm
	shfl.sync.down.b32 %r1552, %r1553, %r1554, %r1555, %r1556;
	// end inline asm
	setp.gt.s32 	%p26, %r740, 23;
	@%p26 bra 	$L__BB2_136;
	shr.u32 	%r1645, %r1537, 16;
	shr.u32 	%r1646, %r1537, 8;
	cvt.u16.u32 	%rs1543, %r1646;
	cvt.u16.u32 	%rs1544, %r1537;
	cvt.u16.u32 	%rs2246, %r1497;
	mov.b64 	%rd96, {%r1547, %r1552};
	mov.b64 	%fd53, %rd96;
	add.u64 	%rd25, %SPL, 0;
	add.u64 	%rd26, %SPL, 48;
	prmt.b32 	%r1649, %r1571, %r1575, 0x3340U;
	cvt.u32.u16 	%r1650, %rs1838;
	cvt.u32.u16 	%r1651, %rs1839;
	prmt.b32 	%r1652, %r1651, %r1650, 0x3340U;
	prmt.b32 	%r1653, %r1652, %r1649, 0x5410U;
	cvt.u32.u16 	%r1654, %rs1840;
	cvt.u32.u16 	%r1655, %rs1841;
	prmt.b32 	%r1656, %r1655, %r1654, 0x3340U;
	cvt.u32.u16 	%r1657, %rs1842;
	cvt.u32.u16 	%r1658, %rs1843;
	prmt.b32 	%r1659, %r1658, %r1657, 0x3340U;
	prmt.b32 	%r1660, %r1659, %r1656, 0x5410U;
	st.local.v2.b32 	[%rd25], {%r1660, %r1653};
	cvt.u32.u16 	%r1661, %rs1828;
	cvt.u32.u16 	%r1662, %rs1829;
	prmt.b32 	%r1663, %r1662, %r1661, 0x3340U;
	cvt.u32.u16 	%r1664, %rs1830;
	cvt.u32.u16 	%r1665, %rs1831;
	prmt.b32 	%r1666, %r1665, %r1664, 0x3340U;
	prmt.b32 	%r1667, %r1666, %r1663, 0x5410U;
	cvt.u32.u16 	%r1668, %rs1832;
	cvt.u32.u16 	%r1669, %rs1833;
	prmt.b32 	%r1670, %r1669, %r1668, 0x3340U;
	cvt.u32.u16 	%r1671, %rs1834;
	cvt.u32.u16 	%r1672, %rs1835;
	prmt.b32 	%r1673, %r1672, %r1671, 0x3340U;
	prmt.b32 	%r1674, %r1673, %r1670, 0x5410U;
	st.local.v2.b32 	[%rd25+8], {%r1674, %r1667};
	cvt.u32.u16 	%r1675, %rs1820;
	cvt.u32.u16 	%r1676, %rs1821;
	prmt.b32 	%r1677, %r1676, %r1675, 0x3340U;
	cvt.u32.u16 	%r1678, %rs1822;
	cvt.u32.u16 	%r1679, %rs1823;
	prmt.b32 	%r1680, %r1679, %r1678, 0x3340U;
	prmt.b32 	%r1681, %r1680, %r1677, 0x5410U;
	cvt.u32.u16 	%r1682, %rs1824;
	cvt.u32.u16 	%r1683, %rs1825;
	prmt.b32 	%r1684, %r1683, %r1682, 0x3340U;
	cvt.u32.u16 	%r1685, %rs1826;
	cvt.u32.u16 	%r1686, %rs1827;
	prmt.b32 	%r1687, %r1686, %r1685, 0x3340U;
	prmt.b32 	%r1688, %r1687, %r1684, 0x5410U;
	st.local.v2.b32 	[%rd25+16], {%r1688, %r1681};
	cvt.u32.u16 	%r1689, %rs1812;
	cvt.u32.u16 	%r1690, %rs1813;
	prmt.b32 	%r1691, %r1690, %r1689, 0x3340U;
	cvt.u32.u16 	%r1692, %rs1814;
	cvt.u32.u16 	%r1693, %rs1815;
	prmt.b32 	%r1694, %r1693, %r1692, 0x3340U;
	prmt.b32 	%r1695, %r1694, %r1691, 0x5410U;
	cvt.u32.u16 	%r1696, %rs1816;
	cvt.u32.u16 	%r1697, %rs1817;
	prmt.b32 	%r1698, %r1697, %r1696, 0x3340U;
	cvt.u32.u16 	%r1699, %rs1818;
	cvt.u32.u16 	%r1700, %rs1819;
	prmt.b32 	%r1701, %r1700, %r1699, 0x3340U;
	prmt.b32 	%r1702, %r1701, %r1698, 0x5410U;
	st.local.v2.b32 	[%rd25+24], {%r1702, %r1695};
	st.local.v2.u8 	[%rd25+32], {%rs1811, %rs1810};
	st.local.u8 	[%rd25+34], %rs1809;
	st.local.u32 	[%rd25+36], %r4320;
	st.local.f64 	[%rd25+40], %fd104;
	st.local.v2.b32 	[%rd26], {%r1497, %r1502};
	st.local.v2.b32 	[%rd26+8], {%r1507, %r1512};
	st.local.v2.b32 	[%rd26+16], {%r1517, %r1522};
	st.local.v2.b32 	[%rd26+24], {%r1527, %r1532};
	st.local.v2.u8 	[%rd26+32], {%rs1544, %rs1543};
	st.local.u8 	[%rd26+34], %r1645;
	st.local.u32 	[%rd26+36], %r1542;
	st.local.v2.u32 	[%rd26+40], {%r1547, %r1552};
	mov.b32 	%r4402, 0;
$L__BB2_131:
	mov.u32 	%r4405, %r4402;
	cvt.u64.u32 	%rd99, %r4405;
	add.s64 	%rd100, %rd25, %rd99;
	ld.local.u8 	%rs1545, [%rd100];
	setp.ne.s16 	%p27, %rs1545, 0;
	add.s32 	%r4402, %r4405, 1;
	@%p27 bra 	$L__BB2_131;
	and.b16  	%rs1546, %rs2246, 255;
	setp.eq.s16 	%p28, %rs1546, 0;
	@%p28 bra 	$L__BB2_135;
	mov.b32 	%r4403, 0;
$L__BB2_134:
	cvt.u64.u32 	%rd101, %r4405;
	add.s64 	%rd102, %rd25, %rd101;
	st.local.u8 	[%rd102], %rs2246;
	add.s32 	%r4405, %r4405, 1;
	add.s32 	%r358, %r4403, 1;
	cvt.u64.u32 	%rd103, %r4403;
	add.s64 	%rd104, %rd26, %rd103;
	ld.local.u8 	%rs2246, [%rd104+1];
	setp.ne.s16 	%p29, %rs2246, 0;
	mov.u32 	%r4403, %r358;
	@%p29 bra 	$L__BB2_134;
$L__BB2_135:
	cvt.u64.u32 	%rd105, %r4405;
	add.s64 	%rd106, %rd25, %rd105;
	mov.b16 	%rs1547, 0;
	st.local.u8 	[%rd106], %rs1547;
	ld.local.u32 	%r1704, [%rd25+36];
	add.s32 	%r4320, %r1704, %r1542;
	ld.local.f64 	%fd73, [%rd25+40];
	add.f64 	%fd104, %fd73, %fd53;
	ld.local.v2.b32 	{%r1705, %r1706}, [%rd25];
	bfe.u32 	%r1707, %r1705, 0, 8;
	cvt.u16.u32 	%rs1843, %r1707;
	bfe.u32 	%r1708, %r1705, 8, 8;
	cvt.u16.u32 	%rs1842, %r1708;
	bfe.u32 	%r1709, %r1705, 16, 8;
	cvt.u16.u32 	%rs1841, %r1709;
	bfe.u32 	%r1710, %r1705, 24, 8;
	cvt.u16.u32 	%rs1840, %r1710;
	bfe.u32 	%r1711, %r1706, 0, 8;
	cvt.u16.u32 	%rs1839, %r1711;
	bfe.u32 	%r1712, %r1706, 8, 8;
	cvt.u16.u32 	%rs1838, %r1712;
	bfe.u32 	%r1713, %r1706, 16, 8;
	cvt.u16.u32 	%rs1837, %r1713;
	bfe.u32 	%r1714, %r1706, 24, 8;
	cvt.u16.u32 	%rs1836, %r1714;
	ld.local.v2.b32 	{%r1715, %r1716}, [%rd25+8];
	bfe.u32 	%r1717, %r1715, 0, 8;
	cvt.u16.u32 	%rs1835, %r1717;
	bfe.u32 	%r1718, %r1715, 8, 8;
	cvt.u16.u32 	%rs1834, %r1718;
	bfe.u32 	%r1719, %r1715, 16, 8;
	cvt.u16.u32 	%rs1833, %r1719;
	bfe.u32 	%r1720, %r1715, 24, 8;
	cvt.u16.u32 	%rs1832, %r1720;
	bfe.u32 	%r1721, %r1716, 0, 8;
	cvt.u16.u32 	%rs1831, %r1721;
	bfe.u32 	%r1722, %r1716, 8, 8;
	cvt.u16.u32 	%rs1830, %r1722;
	bfe.u32 	%r1723, %r1716, 16, 8;
	cvt.u16.u32 	%rs1829, %r1723;
	bfe.u32 	%r1724, %r1716, 24, 8;
	cvt.u16.u32 	%rs1828, %r1724;
	ld.local.v2.b32 	{%r1725, %r1726}, [%rd25+16];
	bfe.u32 	%r1727, %r1725, 0, 8;
	cvt.u16.u32 	%rs1827, %r1727;
	bfe.u32 	%r1728, %r1725, 8, 8;
	cvt.u16.u32 	%rs1826, %r1728;
	bfe.u32 	%r1729, %r1725, 16, 8;
	cvt.u16.u32 	%rs1825, %r1729;
	bfe.u32 	%r1730, %r1725, 24, 8;
	cvt.u16.u32 	%rs1824, %r1730;
	bfe.u32 	%r1731, %r1726, 0, 8;
	cvt.u16.u32 	%rs1823, %r1731;
	bfe.u32 	%r1732, %r1726, 8, 8;
	cvt.u16.u32 	%rs1822, %r1732;
	bfe.u32 	%r1733, %r1726, 16, 8;
	cvt.u16.u32 	%rs1821, %r1733;
	bfe.u32 	%r1734, %r1726, 24, 8;
	cvt.u16.u32 	%rs1820, %r1734;
	ld.local.v2.b32 	{%r1735, %r1736}, [%rd25+24];
	bfe.u32 	%r1737, %r1735, 0, 8;
	cvt.u16.u32 	%rs1819, %r1737;
	bfe.u32 	%r1738, %r1735, 8, 8;
	cvt.u16.u32 	%rs1818, %r1738;
	bfe.u32 	%r1739, %r1735, 16, 8;
	cvt.u16.u32 	%rs1817, %r1739;
	bfe.u32 	%r1740, %r1735, 24, 8;
	cvt.u16.u32 	%rs1816, %r1740;
	bfe.u32 	%r1741, %r1736, 0, 8;
	cvt.u16.u32 	%rs1815, %r1741;
	bfe.u32 	%r1742, %r1736, 8, 8;
	cvt.u16.u32 	%rs1814, %r1742;
	bfe.u32 	%r1743, %r1736, 16, 8;
	cvt.u16.u32 	%rs1813, %r1743;
	bfe.u32 	%r1744, %r1736, 24, 8;
	cvt.u16.u32 	%rs1812, %r1744;
	.pragma "used_bytes_mask 7";
	ld.local.u32 	%r1745, [%rd25+32];
	bfe.u32 	%r1746, %r1745, 0, 8;
	cvt.u16.u32 	%rs1811, %r1746;
	bfe.u32 	%r1747, %r1745, 8, 8;
	cvt.u16.u32 	%rs1810, %r1747;
	bfe.u32 	%r1748, %r1745, 16, 8;
	cvt.u16.u32 	%rs1809, %r1748;
$L__BB2_136:
	cvt.u32.u16 	%r1809, %rs1843;
	and.b32  	%r1810, %r1809, 255;
	and.b16  	%rs1548, %rs1842, 255;
	mul.wide.u16 	%r1811, %rs1548, 256;
	or.b32  	%r1812, %r1811, %r1810;
	cvt.u32.u16 	%r1813, %rs1841;
	shl.b32 	%r1814, %r1813, 16;
	and.b32  	%r1815, %r1814, 16711680;
	or.b32  	%r1816, %r1812, %r1815;
	cvt.u32.u16 	%r1817, %rs1840;
	shl.b32 	%r1818, %r1817, 24;
	or.b32  	%r1750, %r1816, %r1818;
	cvt.u32.u16 	%r1819, %rs1839;
	and.b32  	%r1820, %r1819, 255;
	and.b16  	%rs1549, %rs1838, 255;
	mul.wide.u16 	%r1821, %rs1549, 256;
	or.b32  	%r1822, %r1821, %r1820;
	cvt.u32.u16 	%r1823, %rs1837;
	shl.b32 	%r1824, %r1823, 16;
	and.b32  	%r1825, %r1824, 16711680;
	or.b32  	%r1826, %r1822, %r1825;
	cvt.u32.u16 	%r1827, %rs1836;
	shl.b32 	%r1828, %r1827, 24;
	or.b32  	%r1755, %r1826, %r1828;
	cvt.u32.u16 	%r1829, %rs1835;
	and.b32  	%r1830, %r1829, 255;
	and.b16  	%rs1550, %rs1834, 255;
	mul.wide.u16 	%r1831, %rs1550, 256;
	or.b32  	%r1832, %r1831, %r1830;
	cvt.u32.u16 	%r1833, %rs1833;
	shl.b32 	%r1834, %r1833, 16;
	and.b32  	%r1835, %r1834, 16711680;
	or.b32  	%r1836, %r1832, %r1835;
	cvt.u32.u16 	%r1837, %rs1832;
	shl.b32 	%r1838, %r1837, 24;
	or.b32  	%r1760, %r1836, %r1838;
	cvt.u32.u16 	%r1839, %rs1831;
	and.b32  	%r1840, %r1839, 255;
	and.b16  	%rs1551, %rs1830, 255;
	mul.wide.u16 	%r1841, %rs1551, 256;
	or.b32  	%r1842, %r1841, %r1840;
	cvt.u32.u16 	%r1843, %rs1829;
	shl.b32 	%r1844, %r1843, 16;
	and.b32  	%r1845, %r1844, 16711680;
	or.b32  	%r1846, %r1842, %r1845;
	cvt.u32.u16 	%r1847, %rs1828;
	shl.b32 	%r1848, %r1847, 24;
	or.b32  	%r1765, %r1846, %r1848;
	cvt.u32.u16 	%r1849, %rs1827;
	and.b32  	%r1850, %r1849, 255;
	and.b16  	%rs1552, %rs1826, 255;
	mul.wide.u16 	%r1851, %rs1552, 256;
	or.b32  	%r1852, %r1851, %r1850;
	cvt.u32.u16 	%r1853, %rs1825;
	shl.b32 	%r1854, %r1853, 16;
	and.b32  	%r1855, %r1854, 16711680;
	or.b32  	%r1856, %r1852, %r1855;
	cvt.u32.u16 	%r1857, %rs1824;
	shl.b32 	%r1858, %r1857, 24;
	or.b32  	%r1770, %r1856, %r1858;
	cvt.u32.u16 	%r1859, %rs1823;
	and.b32  	%r1860, %r1859, 255;
	and.b16  	%rs1553, %rs1822, 255;
	mul.wide.u16 	%r1861, %rs1553, 256;
	or.b32  	%r1862, %r1861, %r1860;
	cvt.u32.u16 	%r1863, %rs1821;
	shl.b32 	%r1864, %r1863, 16;
	and.b32  	%r1865, %r1864, 16711680;
	or.b32  	%r1866, %r1862, %r1865;
	cvt.u32.u16 	%r1867, %rs1820;
	shl.b32 	%r1868, %r1867, 24;
	or.b32  	%r1775, %r1866, %r1868;
	cvt.u32.u16 	%r1869, %rs1819;
	and.b32  	%r1870, %r1869, 255;
	and.b16  	%rs1554, %rs1818, 255;
	mul.wide.u16 	%r1871, %rs1554, 256;
	or.b32  	%r1872, %r1871, %r1870;
	cvt.u32.u16 	%r1873, %rs1817;
	shl.b32 	%r1874, %r1873, 16;
	and.b32  	%r1875, %r1874, 16711680;
	or.b32  	%r1876, %r1872, %r1875;
	cvt.u32.u16 	%r1877, %rs1816;
	shl.b32 	%r1878, %r1877, 24;
	or.b32  	%r1780, %r1876, %r1878;
	cvt.u32.u16 	%r1879, %rs1815;
	and.b32  	%r1880, %r1879, 255;
	and.b16  	%rs1555, %rs1814, 255;
	mul.wide.u16 	%r1881, %rs1555, 256;
	or.b32  	%r1882, %r1881, %r1880;
	cvt.u32.u16 	%r1883, %rs1813;
	shl.b32 	%r1884, %r1883, 16;
	and.b32  	%r1885, %r1884, 16711680;
	or.b32  	%r1886, %r1882, %r1885;
	cvt.u32.u16 	%r1887, %rs1812;
	shl.b32 	%r1888, %r1887, 24;
	or.b32  	%r1785, %r1886, %r1888;
	cvt.u32.u16 	%r1889, %rs1811;
	and.b32  	%r1890, %r1889, 255;
	and.b16  	%rs1556, %rs1810, 255;
	mul.wide.u16 	%r1891, %rs1556, 256;
	or.b32  	%r1892, %r1891, %r1890;
	cvt.u32.u16 	%r1893, %rs1809;
	shl.b32 	%r1894, %r1893, 16;
	and.b32  	%r1895, %r1894, 16711680;
	or.b32  	%r1790, %r1892, %r1895;
	mov.b32 	%r1806, 16;
	mov.b32 	%r1807, 31;
	mov.b32 	%r1808, -1;
	// begin inline asm
	shfl.sync.down.b32 %r1749, %r1750, %r1806, %r1807, %r1808;
	// end inline asm
	// begin inline asm
	shfl.sync.down.b32 %r1754, %r1755, %r1806, %r1807, %r1808;
	// end inline asm
	// begin inline asm
	shfl.sync.down.b32 %r1759, %r1760, %r1806, %r1807, %r1808;
	// end inline asm
	// begin inline asm
	shfl.sync.down.b32 %r1764, %r1765, %r1806, %r1807, %r1808;
	// end inline asm
	// begin inline asm
	shfl.sync.down.b32 %r1769, %r1770, %r1806, %r1807, %r1808;
	// end inline asm
	// begin inline asm
	shfl.sync.down.b32 %r1774, %r1775, %r1806, %r1807, %r1808;
	// end inline asm
	// begin inline asm
	shfl.sync.down.b32 %r1779, %r1780, %r1806, %r1807, %r1808;
	// end inline asm
	// begin inline asm
	shfl.sync.down.b32 %r1784, %r1785, %r1806, %r1807, %r1808;
	// end inline asm
	// begin inline asm
	shfl.sync.down.b32 %r1789, %r1790, %r1806, %r1807, %r1808;
	// end inline asm
	// begin inline asm
	shfl.sync.down.b32 %r1794, %r4320, %r1806, %r1807, %r1808;
	// end inline asm
	mov.b64 	%rd107, %fd104;
	mov.b64 	{%r1800, %r1805}, %rd107;
	// begin inline asm
	shfl.sync.down.b32 %r1799, %r1800, %r1806, %r1807, %r1808;
	// end inline asm
	// begin inline asm
	shfl.sync.down.b32 %r1804, %r1805, %r1806, %r1807, %r1808;
	// end inline asm
	setp.gt.s32 	%p30, %r740, 15;
	@%p30 bra 	$L__BB2_144;
	shr.u32 	%r1897, %r1789, 16;
	shr.u32 	%r1898, %r1789, 8;
	cvt.u16.u32 	%rs1557, %r1898;
	cvt.u16.u32 	%rs1558, %r1789;
	cvt.u16.u32 	%rs2282, %r1749;
	mov.b64 	%rd108, {%r1799, %r1804};
	mov.b64 	%fd56, %rd108;
	add.u64 	%rd27, %SPL, 0;
	add.u64 	%rd28, %SPL, 48;
	prmt.b32 	%r1901, %r1823, %r1827, 0x3340U;
	cvt.u32.u16 	%r1902, %rs1838;
	cvt.u32.u16 	%r1903, %rs1839;
	prmt.b32 	%r1904, %r1903, %r1902, 0x3340U;
	prmt.b32 	%r1905, %r1904, %r1901, 0x5410U;
	cvt.u32.u16 	%r1906, %rs1840;
	cvt.u32.u16 	%r1907, %rs1841;
	prmt.b32 	%r1908, %r1907, %r1906, 0x3340U;
	cvt.u32.u16 	%r1909, %rs1842;
	cvt.u32.u16 	%r1910, %rs1843;
	prmt.b32 	%r1911, %r1910, %r1909, 0x3340U;
	prmt.b32 	%r1912, %r1911, %r1908, 0x5410U;
	st.local.v2.b32 	[%rd27], {%r1912, %r1905};
	cvt.u32.u16 	%r1913, %rs1828;
	cvt.u32.u16 	%r1914, %rs1829;
	prmt.b32 	%r1915, %r1914, %r1913, 0x3340U;
	cvt.u32.u16 	%r1916, %rs1830;
	cvt.u32.u16 	%r1917, %rs1831;
	prmt.b32 	%r1918, %r1917, %r1916, 0x3340U;
	prmt.b32 	%r1919, %r1918, %r1915, 0x5410U;
	cvt.u32.u16 	%r1920, %rs1832;
	cvt.u32.u16 	%r1921, %rs1833;
	prmt.b32 	%r1922, %r1921, %r1920, 0x3340U;
	cvt.u32.u16 	%r1923, %rs1834;
	cvt.u32.u16 	%r1924, %rs1835;
	prmt.b32 	%r1925, %r1924, %r1923, 0x3340U;
	prmt.b32 	%r1926, %r1925, %r1922, 0x5410U;
	st.local.v2.b32 	[%rd27+8], {%r1926, %r1919};
	cvt.u32.u16 	%r1927, %rs1820;
	cvt.u32.u16 	%r1928, %rs1821;
	prmt.b32 	%r1929, %r1928, %r1927, 0x3340U;
	cvt.u32.u16 	%r1930, %rs1822;
	cvt.u32.u16 	%r1931, %rs1823;
	prmt.b32 	%r1932, %r1931, %r1930, 0x3340U;
	prmt.b32 	%r1933, %r1932, %r1929, 0x5410U;
	cvt.u32.u16 	%r1934, %rs1824;
	cvt.u32.u16 	%r1935, %rs1825;
	prmt.b32 	%r1936, %r1935, %r1934, 0x3340U;
	cvt.u32.u16 	%r1937, %rs1826;
	cvt.u32.u16 	%r1938, %rs1827;
	prmt.b32 	%r1939, %r1938, %r1937, 0x3340U;
	prmt.b32 	%r1940, %r1939, %r1936, 0x5410U;
	st.local.v2.b32 	[%rd27+16], {%r1940, %r1933};
	cvt.u32.u16 	%r1941, %rs1812;
	cvt.u32.u16 	%r1942, %rs1813;
	prmt.b32 	%r1943, %r1942, %r1941, 0x3340U;
	cvt.u32.u16 	%r1944, %rs1814;
	cvt.u32.u16 	%r1945, %rs1815;
	prmt.b32 	%r1946, %r1945, %r1944, 0x3340U;
	prmt.b32 	%r1947, %r1946, %r1943, 0x5410U;
	cvt.u32.u16 	%r1948, %rs1816;
	cvt.u32.u16 	%r1949, %rs1817;
	prmt.b32 	%r1950, %r1949, %r1948, 0x3340U;
	cvt.u32.u16 	%r1951, %rs1818;
	cvt.u32.u16 	%r1952, %rs1819;
	prmt.b32 	%r1953, %r1952, %r1951, 0x3340U;
	prmt.b32 	%r1954, %r1953, %r1950, 0x5410U;
	st.local.v2.b32 	[%rd27+24], {%r1954, %r1947};
	st.local.v2.u8 	[%rd27+32], {%rs1811, %rs1810};
	st.local.u8 	[%rd27+34], %rs1809;
	st.local.u32 	[%rd27+36], %r4320;
	st.local.f64 	[%rd27+40], %fd104;
	st.local.v2.b32 	[%rd28], {%r1749, %r1754};
	st.local.v2.b32 	[%rd28+8], {%r1759, %r1764};
	st.local.v2.b32 	[%rd28+16], {%r1769, %r1774};
	st.local.v2.b32 	[%rd28+24], {%r1779, %r1784};
	st.local.v2.u8 	[%rd28+32], {%rs1558, %rs1557};
	st.local.u8 	[%rd28+34], %r1897;
	st.local.u32 	[%rd28+36], %r1794;
	st.local.v2.u32 	[%rd28+40], {%r1799, %r1804};
	mov.b32 	%r4407, 0;
$L__BB2_138:
	mov.u32 	%r4410, %r4407;
	cvt.u64.u32 	%rd111, %r4410;
	add.s64 	%rd112, %rd27, %rd111;
	ld.local.u8 	%rs1559, [%rd112];
	setp.ne.s16 	%p31, %rs1559, 0;
	add.s32 	%r4407, %r4410, 1;
	@%p31 bra 	$L__BB2_138;
	and.b16  	%rs1560, %rs2282, 255;
	setp.eq.s16 	%p32, %rs1560, 0;
	@%p32 bra 	$L__BB2_142;
	mov.b32 	%r4408, 0;
$L__BB2_141:
	cvt.u64.u32 	%rd113, %r4410;
	add.s64 	%rd114, %rd27, %rd113;
	st.local.u8 	[%rd114], %rs2282;
	add.s32 	%r4410, %r4410, 1;
	add.s32 	%r379, %r4408, 1;
	cvt.u64.u32 	%rd115, %r4408;
	add.s64 	%rd116, %rd28, %rd115;
	ld.local.u8 	%rs2282, [%rd116+1];
	setp.ne.s16 	%p33, %rs2282, 0;
	mov.u32 	%r4408, %r379;
	@%p33 bra 	$L__BB2_141;
$L__BB2_142:
	cvt.u64.u32 	%rd117, %r4410;
	add.s64 	%rd118, %rd27, %rd117;
	mov.b16 	%rs1561, 0;
	st.local.u8 	[%rd118], %rs1561;
	ld.local.u32 	%r1956, [%rd27+36];
	add.s32 	%r4320, %r1956, %r1794;
	ld.local.f64 	%fd74, [%rd27+40];
	add.f64 	%fd104, %fd74, %fd56;
	ld.local.v2.b32 	{%r382, %r383}, [%rd27];
	bfe.u32 	%r1957, %r382, 0, 8;
	cvt.u16.u32 	%rs1843, %r1957;
	bfe.u32 	%r1958, %r382, 8, 8;
	cvt.u16.u32 	%rs1842, %r1958;
	bfe.u32 	%r1959, %r382, 16, 8;
	cvt.u16.u32 	%rs1841, %r1959;
	bfe.u32 	%r1960, %r382, 24, 8;
	cvt.u16.u32 	%rs1840, %r1960;
	bfe.u32 	%r1961, %r383, 0, 8;
	cvt.u16.u32 	%rs1839, %r1961;
	bfe.u32 	%r1962, %r383, 8, 8;
	cvt.u16.u32 	%rs1838, %r1962;
	bfe.u32 	%r1963, %r383, 16, 8;
	cvt.u16.u32 	%rs1837, %r1963;
	bfe.u32 	%r1964, %r383, 24, 8;
	cvt.u16.u32 	%rs1836, %r1964;
	ld.local.v2.b32 	{%r384, %r385}, [%rd27+8];
	bfe.u32 	%r1965, %r384, 0, 8;
	cvt.u16.u32 	%rs1835, %r1965;
	bfe.u32 	%r1966, %r384, 8, 8;
	cvt.u16.u32 	%rs1834, %r1966;
	bfe.u32 	%r1967, %r384, 16, 8;
	cvt.u16.u32 	%rs1833, %r1967;
	bfe.u32 	%r1968, %r384, 24, 8;
	cvt.u16.u32 	%rs1832, %r1968;
	bfe.u32 	%r1969, %r385, 0, 8;
	cvt.u16.u32 	%rs1831, %r1969;
	bfe.u32 	%r1970, %r385, 8, 8;
	cvt.u16.u32 	%rs1830, %r1970;
	bfe.u32 	%r1971, %r385, 16, 8;
	cvt.u16.u32 	%rs1829, %r1971;
	bfe.u32 	%r1972, %r385, 24, 8;
	cvt.u16.u32 	%rs1828, %r1972;
	ld.local.v2.b32 	{%r386, %r387}, [%rd27+16];
	bfe.u32 	%r1973, %r386, 0, 8;
	cvt.u16.u32 	%rs1827, %r1973;
	bfe.u32 	%r1974, %r386, 8, 8;
	cvt.u16.u32 	%rs1826, %r1974;
	bfe.u32 	%r1975, %r386, 16, 8;
	cvt.u16.u32 	%rs1825, %r1975;
	bfe.u32 	%r1976, %r386, 24, 8;
	cvt.u16.u32 	%rs1824, %r1976;
	bfe.u32 	%r1977, %r387, 0, 8;
	cvt.u16.u32 	%rs1823, %r1977;
	bfe.u32 	%r1978, %r387, 8, 8;
	cvt.u16.u32 	%rs1822, %r1978;
	bfe.u32 	%r1979, %r387, 16, 8;
	cvt.u16.u32 	%rs1821, %r1979;
	bfe.u32 	%r1980, %r387, 24, 8;
	cvt.u16.u32 	%rs1820, %r1980;
	ld.local.v2.b32 	{%r388, %r389}, [%rd27+24];
	bfe.u32 	%r1981, %r388, 0, 8;
	cvt.u16.u32 	%rs1819, %r1981;
	bfe.u32 	%r1982, %r388, 8, 8;
	cvt.u16.u32 	%rs1818, %r1982;
	bfe.u32 	%r1983, %r388, 16, 8;
	cvt.u16.u32 	%rs1817, %r1983;
	bfe.u32 	%r1984, %r388, 24, 8;
	cvt.u16.u32 	%rs1816, %r1984;
	bfe.u32 	%r1985, %r389, 0, 8;
	cvt.u16.u32 	%rs1815, %r1985;
	bfe.u32 	%r1986, %r389, 8, 8;
	cvt.u16.u32 	%rs1814, %r1986;
	bfe.u32 	%r1987, %r389, 16, 8;
	cvt.u16.u32 	%rs1813, %r1987;
	bfe.u32 	%r1988, %r389, 24, 8;
	cvt.u16.u32 	%rs1812, %r1988;
	.pragma "used_bytes_mask 7";
	ld.local.u32 	%r390, [%rd27+32];
	bfe.u32 	%r1989, %r390, 0, 8;
	cvt.u16.u32 	%rs1811, %r1989;
	bfe.u32 	%r1990, %r390, 8, 8;
	cvt.u16.u32 	%rs1810, %r1990;
	bfe.u32 	%r1991, %r390, 16, 8;
	cvt.u16.u32 	%rs1809, %r1991;
	setp.ne.s32 	%p34, %r740, 0;
	@%p34 bra 	$L__BB2_144;
	mov.u32 	%r1992, %tid.x;
	shr.u32 	%r1993, %r1992, 5;
	mov.u32 	%r1994, _ZZN3cub18CUB_300001_SM_10006detail6reduce18DeviceReduceKernelINS2_10policy_hubI4Userj13Addition_funcE10Policy1000EN6thrust24THRUST_300001_SM_1000_NS6detail15normal_iteratorINSA_10device_ptrIS5_EEEEjS6_S5_N4cuda3std3__410__identityEEEvT0_PT3_T1_NS0_13GridEvenShareISN_EET2_T4_E12temp_storage;
	mad.lo.s32 	%r1995, %r1993, 48, %r1994;
	st.shared.v2.b32 	[%r1995+8], {%r382, %r383};
	st.shared.v2.b32 	[%r1995+16], {%r384, %r385};
	st.shared.v2.b32 	[%r1995+24], {%r386, %r387};
	st.shared.v2.b32 	[%r1995+32], {%r388, %r389};
	cvt.u16.u32 	%rs1562, %r1990;
	cvt.u16.u32 	%rs1563, %r1989;
	st.shared.v2.u8 	[%r1995+40], {%rs1563, %rs1562};
	st.shared.u8 	[%r1995+42], %rs1809;
	st.shared.u32 	[%r1995+44], %r4320;
	st.shared.f64 	[%r1995+48], %fd104;
$L__BB2_144:
	bar.sync 	0;
	mov.u32 	%r1998, %tid.x;
	setp.ne.s32 	%p35, %r1998, 0;
	@%p35 bra 	$L__BB2_181;
	ld.shared.v2.b32 	{%r2000, %r2001}, [_ZZN3cub18CUB_300001_SM_10006detail6reduce18DeviceReduceKernelINS2_10policy_hubI4Userj13Addition_funcE10Policy1000EN6thrust24THRUST_300001_SM_1000_NS6detail15normal_iteratorINSA_10device_ptrIS5_EEEEjS6_S5_N4cuda3std3__410__identityEEEvT0_PT3_T1_NS0_13GridEvenShareISN_EET2_T4_E12temp_storage+56];
	bfe.u32 	%r2002, %r2000, 0, 8;
	cvt.u16.u32 	%rs2318, %r2002;
	ld.shared.v2.b32 	{%r2003, %r2004}, [_ZZN3cub18CUB_300001_SM_10006detail6reduce18DeviceReduceKernelINS2_10policy_hubI4Userj13Addition_funcE10Policy1000EN6thrust24THRUST_300001_SM_1000_NS6detail15normal_iteratorINSA_10device_ptrIS5_EEEEjS6_S5_N4cuda3std3__410__identityEEEvT0_PT3_T1_NS0_13GridEvenShareISN_EET2_T4_E12temp_storage+64];
	ld.shared.v2.b32 	{%r2005, %r2006}, [_ZZN3cub18CUB_300001_SM_10006detail6reduce18DeviceReduceKernelINS2_10policy_hubI4Userj13Addition_funcE10Policy1000EN6thrust24THRUST_300001_SM_1000_NS6detail15normal_iteratorINSA_10device_ptrIS5_EEEEjS6_S5_N4cuda3std3__410__identityEEEvT0_PT3_T1_NS0_13GridEvenShareISN_EET2_T4_E12temp_storage+72];
	ld.shared.v2.b32 	{%r2007, %r2008}, [_ZZN3cub18CUB_300001_SM_10006detail6reduce18DeviceReduceKernelINS2_10policy_hubI4Userj13Addition_funcE10Policy1000EN6thrust24THRUST_300001_SM_1000_NS6detail15normal_iteratorINSA_10device_ptrIS5_EEEEjS6_S5_N4cuda3std3__410__identityEEEvT0_PT3_T1_NS0_13GridEvenShareISN_EET2_T4_E12temp_storage+80];
	.pragma "used_bytes_mask 7";
	ld.shared.u32 	%r2009, [_ZZN3cub18CUB_300001_SM_10006detail6reduce18DeviceReduceKernelINS2_10policy_hubI4Userj13Addition_funcE10Policy1000EN6thrust24THRUST_300001_SM_1000_NS6detail15normal_iteratorINSA_10device_ptrIS5_EEEEjS6_S5_N4cuda3std3__410__identityEEEvT0_PT3_T1_NS0_13GridEvenShareISN_EET2_T4_E12temp_storage+88];
	bfe.u32 	%r2010, %r2009, 16, 8;
	ld.shared.u32 	%r392, [_ZZN3cub18CUB_300001_SM_10006detail6reduce18DeviceReduceKernelINS2_10policy_hubI4Userj13Addition_funcE10Policy1000EN6thrust24THRUST_300001_SM_1000_NS6detail15normal_iteratorINSA_10device_ptrIS5_EEEEjS6_S5_N4cuda3std3__410__identityEEEvT0_PT3_T1_NS0_13GridEvenShareISN_EET2_T4_E12temp_storage+92];
	ld.shared.f64 	%fd59, [_ZZN3cub18CUB_300001_SM_10006detail6reduce18DeviceReduceKernelINS2_10policy_hubI4Userj13Addition_funcE10Policy1000EN6thrust24THRUST_300001_SM_1000_NS6detail15normal_iteratorINSA_10device_ptrIS5_EEEEjS6_S5_N4cuda3std3__410__identityEEEvT0_PT3_T1_NS0_13GridEvenShareISN_EET2_T4_E12temp_storage+96];
	add.u64 	%rd119, %SP, 48;
	add.u64 	%rd29, %SPL, 48;
	add.u64 	%rd30, %SPL, 0;
	cvt.u32.u16 	%r2011, %rs1836;
	cvt.u32.u16 	%r2012, %rs1837;
	prmt.b32 	%r2013, %r2012, %r2011, 0x3340U;
	cvt.u32.u16 	%r2014, %rs1838;
	cvt.u32.u16 	%r2015, %rs1839;
	prmt.b32 	%r2016, %r2015, %r2014, 0x3340U;
	prmt.b32 	%r2017, %r2016, %r2013, 0x5410U;
	cvt.u32.u16 	%r2018, %rs1840;
	cvt.u32.u16 	%r2019, %rs1841;
	prmt.b32 	%r2020, %r2019, %r2018, 0x3340U;
	cvt.u32.u16 	%r2021, %rs1842;
	cvt.u32.u16 	%r2022, %rs1843;
	prmt.b32 	%r2023, %r2022, %r2021, 0x3340U;
	prmt.b32 	%r2024, %r2023, %r2020, 0x5410U;
	st.local.v2.b32 	[%rd29], {%r2024, %r2017};
	cvt.u32.u16 	%r2025, %rs1828;
	cvt.u32.u16 	%r2026, %rs1829;
	prmt.b32 	%r2027, %r2026, %r2025, 0x3340U;
	cvt.u32.u16 	%r2028, %rs1830;
	cvt.u32.u16 	%r2029, %rs1831;
	prmt.b32 	%r2030, %r2029, %r2028, 0x3340U;
	prmt.b32 	%r2031, %r2030, %r2027, 0x5410U;
	cvt.u32.u16 	%r2032, %rs1832;
	cvt.u32.u16 	%r2033, %rs1833;
	prmt.b32 	%r2034, %r2033, %r2032, 0x3340U;
	cvt.u32.u16 	%r2035, %rs1834;
	cvt.u32.u16 	%r2036, %rs1835;
	prmt.b32 	%r2037, %r2036, %r2035, 0x3340U;
	prmt.b32 	%r2038, %r2037, %r2034, 0x5410U;
	st.local.v2.b32 	[%rd29+8], {%r2038, %r2031};
	cvt.u32.u16 	%r2039, %rs1820;
	cvt.u32.u16 	%r2040, %rs1821;
	prmt.b32 	%r2041, %r2040, %r2039, 0x3340U;
	cvt.u32.u16 	%r2042, %rs1822;
	cvt.u32.u16 	%r2043, %rs1823;
	prmt.b32 	%r2044, %r2043, %r2042, 0x3340U;
	prmt.b32 	%r2045, %r2044, %r2041, 0x5410U;
	cvt.u32.u16 	%r2046, %rs1824;
	cvt.u32.u16 	%r2047, %rs1825;
	prmt.b32 	%r2048, %r2047, %r2046, 0x3340U;
	cvt.u32.u16 	%r2049, %rs1826;
	cvt.u32.u16 	%r2050, %rs1827;
	prmt.b32 	%r2051, %r2050, %r2049, 0x3340U;
	prmt.b32 	%r2052, %r2051, %r2048, 0x5410U;
	st.local.v2.b32 	[%rd29+16], {%r2052, %r2045};
	cvt.u32.u16 	%r2053, %rs1812;
	cvt.u32.u16 	%r2054, %rs1813;
	prmt.b32 	%r2055, %r2054, %r2053, 0x3340U;
	cvt.u32.u16 	%r2056, %rs1814;
	cvt.u32.u16 	%r2057, %rs1815;
	prmt.b32 	%r2058, %r2057, %r2056, 0x3340U;
	prmt.b32 	%r2059, %r2058, %r2055, 0x5410U;
	cvt.u32.u16 	%r2060, %rs1816;
	cvt.u32.u16 	%r2061, %rs1817;
	prmt.b32 	%r2062, %r2061, %r2060, 0x3340U;
	cvt.u32.u16 	%r2063, %rs1818;
	cvt.u32.u16 	%r2064, %rs1819;
	prmt.b32 	%r2065, %r2064, %r2063, 0x3340U;
	prmt.b32 	%r2066, %r2065, %r2062, 0x5410U;
	st.local.v2.b32 	[%rd29+24], {%r2066, %r2059};
	st.local.v2.u8 	[%rd29+32], {%rs1811, %rs1810};
	st.local.u8 	[%rd29+34], %rs1809;
	st.local.u32 	[%rd29+36], %r4320;
	st.local.f64 	[%rd29+40], %fd104;
	st.local.v2.b32 	[%rd30], {%r2000, %r2001};
	st.local.v2.b32 	[%rd30+8], {%r2003, %r2004};
	st.local.v2.b32 	[%rd30+16], {%r2005, %r2006};
	st.local.v2.b32 	[%rd30+24], {%r2007, %r2008};
	bfe.u32 	%r2067, %r2009, 8, 8;
	cvt.u16.u32 	%rs1564, %r2067;
	bfe.u32 	%r2068, %r2009, 0, 8;
	cvt.u16.u32 	%rs1565, %r2068;
	st.local.v2.u8 	[%rd30+32], {%rs1565, %rs1564};
	st.local.u8 	[%rd30+34], %r2010;
	st.local.u32 	[%rd30+36], %r392;
	st.local.f64 	[%rd30+40], %fd59;
	mov.b32 	%r4412, 0;
$L__BB2_146:
	mov.u32 	%r4415, %r4412;
	cvt.u64.u32 	%rd121, %r4415;
	add.s64 	%rd122, %rd29, %rd121;
	ld.local.u8 	%rs1566, [%rd122];
	setp.ne.s16 	%p36, %rs1566, 0;
	add.s32 	%r4412, %r4415, 1;
	@%p36 bra 	$L__BB2_146;
	and.b16  	%rs1567, %rs2318, 255;
	setp.eq.s16 	%p37, %rs1567, 0;
	@%p37 bra 	$L__BB2_150;
	mov.b32 	%r4413, 0;
$L__BB2_149:
	cvt.u64.u32 	%rd123, %r4415;
	add.s64 	%rd124, %rd29, %rd123;
	st.local.u8 	[%rd124], %rs2318;
	add.s32 	%r4415, %r4415, 1;
	add.s32 	%r398, %r4413, 1;
	cvt.u64.u32 	%rd125, %r4413;
	add.s64 	%rd126, %rd30, %rd125;
	ld.local.u8 	%rs2318, [%rd126+1];
	setp.ne.s16 	%p38, %rs2318, 0;
	mov.u32 	%r4413, %r398;
	@%p38 bra 	$L__BB2_149;
$L__BB2_150:
	cvt.u64.u32 	%rd127, %r4415;
	add.s64 	%rd128, %rd29, %rd127;
	mov.b16 	%rs1568, 0;
	st.local.u8 	[%rd128], %rs1568;
	ld.local.u32 	%r2071, [%rd29+36];
	add.s32 	%r2072, %r2071, %r392;
	ld.local.f64 	%fd75, [%rd29+40];
	add.f64 	%fd76, %fd59, %fd75;
	ld.local.v2.b32 	{%r2073, %r2074}, [%rd29];
	ld.local.v2.b32 	{%r2075, %r2076}, [%rd29+8];
	ld.local.v2.b32 	{%r2077, %r2078}, [%rd29+16];
	ld.local.v2.b32 	{%r2079, %r2080}, [%rd29+24];
	.pragma "used_bytes_mask 7";
	ld.local.u32 	%r2081, [%rd29+32];
	bfe.u32 	%r2082, %r2081, 16, 8;
	ld.shared.v2.b32 	{%r2083, %r2084}, [_ZZN3cub18CUB_300001_SM_10006detail6reduce18DeviceReduceKernelINS2_10policy_hubI4Userj13Addition_funcE10Policy1000EN6thrust24THRUST_300001_SM_1000_NS6detail15normal_iteratorINSA_10device_ptrIS5_EEEEjS6_S5_N4cuda3std3__410__identityEEEvT0_PT3_T1_NS0_13GridEvenShareISN_EET2_T4_E12temp_storage+104];
	bfe.u32 	%r2085, %r2083, 0, 8;
	cvt.u16.u32 	%rs2319, %r2085;
	ld.shared.v2.b32 	{%r2086, %r2087}, [_ZZN3cub18CUB_300001_SM_10006detail6reduce18DeviceReduceKernelINS2_10policy_hubI4Userj13Addition_funcE10Policy1000EN6thrust24THRUST_300001_SM_1000_NS6detail15normal_iteratorINSA_10device_ptrIS5_EEEEjS6_S5_N4cuda3std3__410__identityEEEvT0_PT3_T1_NS0_13GridEvenShareISN_EET2_T4_E12temp_storage+112];
	ld.shared.v2.b32 	{%r2088, %r2089}, [_ZZN3cub18CUB_300001_SM_10006detail6reduce18DeviceReduceKernelINS2_10policy_hubI4Userj13Addition_funcE10Policy1000EN6thrust24THRUST_300001_SM_1000_NS6detail15normal_iteratorINSA_10device_ptrIS5_EEEEjS6_S5_N4cuda3std3__410__identityEEEvT0_PT3_T1_NS0_13GridEvenShareISN_EET2_T4_E12temp_storage+120];
	ld.shared.v2.b32 	{%r2090, %r2091}, [_ZZN3cub18CUB_300001_SM_10006detail6reduce18DeviceReduceKernelINS2_10policy_hubI4Userj13Addition_funcE10Policy1000EN6thrust24THRUST_300001_SM_1000_NS6detail15normal_iteratorINSA_10device_ptrIS5_EEEEjS6_S5_N4cuda3std3__410__identityEEEvT0_PT3_T1_NS0_13GridEvenShareISN_EET2_T4_E12temp_storage+128];
	.pragma "used_bytes_mask 7";
	ld.shared.u32 	%r2092, [_ZZN3cub18CUB_300001_SM_10006detail6reduce18DeviceReduceKernelINS2_10policy_hubI4Userj13Addition_funcE10Policy1000EN6thrust24THRUST_300001_SM_1000_NS6detail15normal_iteratorINSA_10device_ptrIS5_EEEEjS6_S5_N4cuda3std3__410__identityEEEvT0_PT3_T1_NS0_13GridEvenShareISN_EET2_T4_E12temp_storage+136];
	bfe.u32 	%r2093, %r2092, 16, 8;
	ld.shared.u32 	%r400, [_ZZN3cub18CUB_300001_SM_10006detail6reduce18DeviceReduceKernelINS2_10policy_hubI4Userj13Addition_funcE10Policy1000EN6thrust24THRUST_300001_SM_1000_NS6detail15normal_iteratorINSA_10device_ptrIS5_EEEEjS6_S5_N4cuda3std3__410__identityEEEvT0_PT3_T1_NS0_13GridEvenShareISN_EET2_T4_E12temp_storage+140];
	ld.shared.f64 	%fd60, [_ZZN3cub18CUB_300001_SM_10006detail6reduce18DeviceReduceKernelINS2_10policy_hubI4Userj13Addition_funcE10Policy1000EN6thrust24THRUST_300001_SM_1000_NS6detail15normal_iteratorINSA_10device_ptrIS5_EEEEjS6_S5_N4cuda3std3__410__identityEEEvT0_PT3_T1_NS0_13GridEvenShareISN_EET2_T4_E12temp_storage+144];
	cvta.to.local.u64 	%rd31, %rd119;
	st.local.v2.b32 	[%rd31], {%r2073, %r2074};
	st.local.v2.b32 	[%rd31+8], {%r2075, %r2076};
	st.local.v2.b32 	[%rd31+16], {%r2077, %r2078};
	st.local.v2.b32 	[%rd31+24], {%r2079, %r2080};
	bfe.u32 	%r2094, %r2081, 8, 8;
	cvt.u16.u32 	%rs1569, %r2094;
	bfe.u32 	%r2095, %r2081, 0, 8;
	cvt.u16.u32 	%rs1570, %r2095;
	st.local.v2.u8 	[%rd31+32], {%rs1570, %rs1569};
	st.local.u8 	[%rd31+34], %r2082;
	st.local.u32 	[%rd31+36], %r2072;
	st.local.f64 	[%rd31+40], %fd76;
	st.local.v2.b32 	[%rd30], {%r2083, %r2084};
	st.local.v2.b32 	[%rd30+8], {%r2086, %r2087};
	st.local.v2.b32 	[%rd30+16], {%r2088, %r2089};
	st.local.v2.b32 	[%rd30+24], {%r2090, %r2091};
	bfe.u32 	%r2096, %r2092, 8, 8;
	cvt.u16.u32 	%rs1571, %r2096;
	bfe.u32 	%r2097, %r2092, 0, 8;
	cvt.u16.u32 	%rs1572, %r2097;
	st.local.v2.u8 	[%rd30+32], {%rs1572, %rs1571};
	st.local.u8 	[%rd30+34], %r2093;
	st.local.u32 	[%rd30+36], %r400;
	st.local.f64 	[%rd30+40], %fd60;
	mov.b32 	%r4416, 0;
$L__BB2_151:
	mov.u32 	%r4419, %r4416;
	cvt.u64.u32 	%rd130, %r4419;
	add.s64 	%rd131, %rd31, %rd130;
	ld.local.u8 	%rs1573, [%rd131];
	setp.ne.s16 	%p39, %rs1573, 0;
	add.s32 	%r4416, %r4419, 1;
	@%p39 bra 	$L__BB2_151;
	and.b16  	%rs1574, %rs2319, 255;
	setp.eq.s16 	%p40, %rs1574, 0;
	@%p40 bra 	$L__BB2_155;
	mov.b32 	%r4417, 0;
$L__BB2_154:
	cvt.u64.u32 	%rd132, %r4419;
	add.s64 	%rd133, %rd31, %rd132;
	st.local.u8 	[%rd133], %rs2319;
	add.s32 	%r4419, %r4419, 1;
	add.s32 	%r406, %r4417, 1;
	cvt.u64.u32 	%rd134, %r4417;
	add.s64 	%rd135, %rd30, %rd134;
	ld.local.u8 	%rs2319, [%rd135+1];
	setp.ne.s16 	%p41, %rs2319, 0;
	mov.u32 	%r4417, %r406;
	@%p41 bra 	$L__BB2_154;
$L__BB2_155:
	cvt.u64.u32 	%rd136, %r4419;
	add.s64 	%rd137, %rd31, %rd136;
	mov.b16 	%rs1575, 0;
	st.local.u8 	[%rd137], %rs1575;
	ld.local.u32 	%r2100, [%rd31+36];
	add.s32 	%r2101, %r2100, %r400;
	ld.local.f64 	%fd77, [%rd31+40];
	add.f64 	%fd78, %fd60, %fd77;
	ld.local.v2.b32 	{%r2102, %r2103}, [%rd31];
	ld.local.v2.b32 	{%r2104, %r2105}, [%rd31+8];
	ld.local.v2.b32 	{%r2106, %r2107}, [%rd31+16];
	ld.local.v2.b32 	{%r2108, %r2109}, [%rd31+24];
	.pragma "used_bytes_mask 7";
	ld.local.u32 	%r2110, [%rd31+32];
	bfe.u32 	%r2111, %r2110, 16, 8;
	ld.shared.v2.b32 	{%r2112, %r2113}, [_ZZN3cub18CUB_300001_SM_10006detail6reduce18DeviceReduceKernelINS2_10policy_hubI4Userj13Addition_funcE10Policy1000EN6thrust24THRUST_300001_SM_1000_NS6detail15normal_iteratorINSA_10device_ptrIS5_EEEEjS6_S5_N4cuda3std3__410__identityEEEvT0_PT3_T1_NS0_13GridEvenShareISN_EET2_T4_E12temp_storage+152];
	bfe.u32 	%r2114, %r2112, 0, 8;
	cvt.u16.u32 	%rs2320, %r2114;
	ld.shared.v2.b32 	{%r2115, %r2116}, [_ZZN3cub18CUB_300001_SM_10006detail6reduce18DeviceReduceKernelINS2_10policy_hubI4Userj13Addition_funcE10Policy1000EN6thrust24THRUST_300001_SM_1000_NS6detail15normal_iteratorINSA_10device_ptrIS5_EEEEjS6_S5_N4cuda3std3__410__identityEEEvT0_PT3_T1_NS0_13GridEvenShareISN_EET2_T4_E12temp_storage+160];
	ld.shared.v2.b32 	{%r2117, %r2118}, [_ZZN3cub18CUB_300001_SM_10006detail6reduce18DeviceReduceKernelINS2_10policy_hubI4Userj13Addition_funcE10Policy1000EN6thrust24THRUST_300001_SM_1000_NS6detail15normal_iteratorINSA_10device_ptrIS5_EEEEjS6_S5_N4cuda3std3__410__identityEEEvT0_PT3_T1_NS0_13GridEvenShareISN_EET2_T4_E12temp_storage+168];
	ld.shared.v2.b32 	{%r2119, %r2120}, [_ZZN3cub18CUB_300001_SM_10006detail6reduce18DeviceReduceKernelINS2_10policy_hubI4Userj13Addition_funcE10Policy1000EN6thrust24THRUST_300001_SM_1000_NS6detail15normal_iteratorINSA_10device_ptrIS5_EEEEjS6_S5_N4cuda3std3__410__identityEEEvT0_PT3_T1_NS0_13GridEvenShareISN_EET2_T4_E12temp_storage+176];
	.pragma "used_bytes_mask 7";
	ld.shared.u32 	%r2121, [_ZZN3cub18CUB_300001_SM_10006detail6reduce18DeviceReduceKernelINS2_10policy_hubI4Userj13Addition_funcE10Policy1000EN6thrust24THRUST_300001_SM_1000_NS6detail15normal_iteratorINSA_10device_ptrIS5_EEEEjS6_S5_N4cuda3std3__410__identityEEEvT0_PT3_T1_NS0_13GridEvenShareISN_EET2_T4_E12temp_storage+184];
	bfe.u32 	%r2122, %r2121, 16, 8;
	ld.shared.u32 	%r408, [_ZZN3cub18CUB_300001_SM_10006detail6reduce18DeviceReduceKernelINS2_10policy_hubI4Userj13Addition_funcE10Policy1000EN6thrust24THRUST_300001_SM_1000_NS6detail15normal_iteratorINSA_10device_ptrIS5_EEEEjS6_S5_N4cuda3std3__410__identityEEEvT0_PT3_T1_NS0_13GridEvenShareISN_EET2_T4_E12temp_storage+188];
	ld.shared.f64 	%fd61, [_ZZN3cub18CUB_300001_SM_10006detail6reduce18DeviceReduceKernelINS2_10policy_hubI4Userj13Addition_funcE10Policy1000EN6thrust24THRUST_300001_SM_1000_NS6detail15normal_iteratorINSA_10device_ptrIS5_EEEEjS6_S5_N4cuda3std3__410__identityEEEvT0_PT3_T1_NS0_13GridEvenShareISN_EET2_T4_E12temp_storage+192];
	st.local.v2.b32 	[%rd29], {%r2102, %r2103};
	st.local.v2.b32 	[%rd29+8], {%r2104, %r2105};
	st.local.v2.b32 	[%rd29+16], {%r2106, %r2107};
	st.local.v2.b32 	[%rd29+24], {%r2108, %r2109};
	bfe.u32 	%r2123, %r2110, 8, 8;
	cvt.u16.u32 	%rs1576, %r2123;
	bfe.u32 	%r2124, %r2110, 0, 8;
	cvt.u16.u32 	%rs1577, %r2124;
	st.local.v2.u8 	[%rd29+32], {%rs1577, %rs1576};
	st.local.u8 	[%rd29+34], %r2111;
	st.local.u32 	[%rd29+36], %r2101;
	st.local.f64 	[%rd29+40], %fd78;
	st.local.v2.b32 	[%rd30], {%r2112, %r2113};
	st.local.v2.b32 	[%rd30+8], {%r2115, %r2116};
	st.local.v2.b32 	[%rd30+16], {%r2117, %r2118};
	st.local.v2.b32 	[%rd30+24], {%r2119, %r2120};
	bfe.u32 	%r2125, %r2121, 8, 8;
	cvt.u16.u32 	%rs1578, %r2125;
	bfe.u32 	%r2126, %r2121, 0, 8;
	cvt.u16.u32 	%rs1579, %r2126;
	st.local.v2.u8 	[%rd30+32], {%rs1579, %rs1578};
	st.local.u8 	[%rd30+34], %r2122;
	st.local.u32 	[%rd30+36], %r408;
	st.local.f64 	[%rd30+40], %fd61;
	mov.b32 	%r4420, 0;
$L__BB2_156:
	mov.u32 	%r4423, %r4420;
	cvt.u64.u32 	%rd138, %r4423;
	add.s64 	%rd139, %rd29, %rd138;
	ld.local.u8 	%rs1580, [%rd139];
	setp.ne.s16 	%p42, %rs1580, 0;
	add.s32 	%r4420, %r4423, 1;
	@%p42 bra 	$L__BB2_156;
	and.b16  	%rs1581, %rs2320, 255;
	setp.eq.s16 	%p43, %rs1581, 0;
	@%p43 bra 	$L__BB2_160;
	mov.b32 	%r4421, 0;
$L__BB2_159:
	cvt.u64.u32 	%rd140, %r4423;
	add.s64 	%rd141, %rd29, %rd140;
	st.local.u8 	[%rd141], %rs2320;
	add.s32 	%r4423, %r4423, 1;
	add.s32 	%r414, %r4421, 1;
	cvt.u64.u32 	%rd142, %r4421;
	add.s64 	%rd143, %rd30, %rd142;
	ld.local.u8 	%rs2320, [%rd143+1];
	setp.ne.s16 	%p44, %rs2320, 0;
	mov.u32 	%r4421, %r414;
	@%p44 bra 	$L__BB2_159;
$L__BB2_160:
	cvt.u64.u32 	%rd144, %r4423;
	add.s64 	%rd145, %rd29, %rd144;
	mov.b16 	%rs1582, 0;
	st.local.u8 	[%rd145], %rs1582;
	ld.local.u32 	%r2129, [%rd29+36];
	add.s32 	%r2130, %r2129, %r408;
	ld.local.f64 	%fd79, [%rd29+40];
	add.f64 	%fd80, %fd61, %fd79;
	ld.local.v2.b32 	{%r2131, %r2132}, [%rd29];
	ld.local.v2.b32 	{%r2133, %r2134}, [%rd29+8];
	ld.local.v2.b32 	{%r2135, %r2136}, [%rd29+16];
	ld.local.v2.b32 	{%r2137, %r2138}, [%rd29+24];
	.pragma "used_bytes_mask 7";
	ld.local.u32 	%r2139, [%rd29+32];
	bfe.u32 	%r2140, %r2139, 16, 8;
	ld.shared.v2.b32 	{%r2141, %r2142}, [_ZZN3cub18CUB_300001_SM_10006detail6reduce18DeviceReduceKernelINS2_10policy_hubI4Userj13Addition_funcE10Policy1000EN6thrust24THRUST_300001_SM_1000_NS6detail15normal_iteratorINSA_10device_ptrIS5_EEEEjS6_S5_N4cuda3std3__410__identityEEEvT0_PT3_T1_NS0_13GridEvenShareISN_EET2_T4_E12temp_storage+200];
	bfe.u32 	%r2143, %r2141, 0, 8;
	cvt.u16.u32 	%rs2321, %r2143;
	ld.shared.v2.b32 	{%r2144, %r2145}, [_ZZN3cub18CUB_300001_SM_10006detail6reduce18DeviceReduceKernelINS2_10policy_hubI4Userj13Addition_funcE10Policy1000EN6thrust24THRUST_300001_SM_1000_NS6detail15normal_iteratorINSA_10device_ptrIS5_EEEEjS6_S5_N4cuda3std3__410__identityEEEvT0_PT3_T1_NS0_13GridEvenShareISN_EET2_T4_E12temp_storage+208];
	ld.shared.v2.b32 	{%r2146, %r2147}, [_ZZN3cub18CUB_300001_SM_10006detail6reduce18DeviceReduceKernelINS2_10policy_hubI4Userj13Addition_funcE10Policy1000EN6thrust24THRUST_300001_SM_1000_NS6detail15normal_iteratorINSA_10device_ptrIS5_EEEEjS6_S5_N4cuda3std3__410__identityEEEvT0_PT3_T1_NS0_13GridEvenShareISN_EET2_T4_E12temp_storage+216];
	ld.shared.v2.b32 	{%r2148, %r2149}, [_ZZN3cub18CUB_300001_SM_10006detail6reduce18DeviceReduceKernelINS2_10policy_hubI4Userj13Addition_funcE10Policy1000EN6thrust24THRUST_300001_SM_1000_NS6detail15normal_iteratorINSA_10device_ptrIS5_EEEEjS6_S5_N4cuda3std3__410__identityEEEvT0_PT3_T1_NS0_13GridEvenShareISN_EET2_T4_E12temp_storage+224];
	.pragma "used_bytes_mask 7";
	ld.shared.u32 	%r2150, [_ZZN3cub18CUB_300001_SM_10006detail6reduce18DeviceReduceKernelINS2_10policy_hubI4Userj13Addition_funcE10Policy1000EN6thrust24THRUST_300001_SM_1000_NS6detail15normal_iteratorINSA_10device_ptrIS5_EEEEjS6_S5_N4cuda3std3__410__identityEEEvT0_PT3_T1_NS0_13GridEvenShareISN_EET2_T4_E12temp_storage+232];
	bfe.u32 	%r2151, %r2150, 16, 8;
	ld.shared.u32 	%r416, [_ZZN3cub18CUB_300001_SM_10006detail6reduce18DeviceReduceKernelINS2_10policy_hubI4Userj13Addition_funcE10Policy1000EN6thrust24THRUST_300001_SM_1000_NS6detail15normal_iteratorINSA_10device_ptrIS5_EEEEjS6_S5_N4cuda3std3__410__identityEEEvT0_PT3_T1_NS0_13GridEvenShareISN_EET2_T4_E12temp_storage+236];
	ld.shared.f64 	%fd62, [_ZZN3cub18CUB_300001_SM_10006detail6reduce18DeviceReduceKernelINS2_10policy_hubI4Userj13Addition_funcE10Policy1000EN6thrust24THRUST_300001_SM_1000_NS6detail15normal_iteratorINSA_10device_ptrIS5_EEEEjS6_S5_N4cuda3std3__410__identityEEEvT0_PT3_T1_NS0_13GridEvenShareISN_EET2_T4_E12temp_storage+240];
	st.local.v2.b32 	[%rd31], {%r2131, %r2132};
	st.local.v2.b32 	[%rd31+8], {%r2133, %r2134};
	st.local.v2.b32 	[%rd31+16], {%r2135, %r2136};
	st.local.v2.b32 	[%rd31+24], {%r2137, %r2138};
	bfe.u32 	%r2152, %r2139, 8, 8;
	cvt.u16.u32 	%rs1583, %r2152;
	bfe.u32 	%r2153, %r2139, 0, 8;
	cvt.u16.u32 	%rs1584, %r2153;
	st.local.v2.u8 	[%rd31+32], {%rs1584, %rs1583};
	st.local.u8 	[%rd31+34], %r2140;
	st.local.u32 	[%rd31+36], %r2130;
	st.local.f64 	[%rd31+40], %fd80;
	st.local.v2.b32 	[%rd30], {%r2141, %r2142};
	st.local.v2.b32 	[%rd30+8], {%r2144, %r2145};
	st.local.v2.b32 	[%rd30+16], {%r2146, %r2147};
	st.local.v2.b32 	[%rd30+24], {%r2148, %r2149};
	bfe.u32 	%r2154, %r2150, 8, 8;
	cvt.u16.u32 	%rs1585, %r2154;
	bfe.u32 	%r2155, %r2150, 0, 8;
	cvt.u16.u32 	%rs1586, %r2155;
	st.local.v2.u8 	[%rd30+32], {%rs1586, %rs1585};
	st.local.u8 	[%rd30+34], %r2151;
	st.local.u32 	[%rd30+36], %r416;
	st.local.f64 	[%rd30+40], %fd62;
	mov.b32 	%r4424, 0;
$L__BB2_161:
	mov.u32 	%r4427, %r4424;
	cvt.u64.u32 	%rd146, %r4427;
	add.s64 	%rd147, %rd31, %rd146;
	ld.local.u8 	%rs1587, [%rd147];
	setp.ne.s16 	%p45, %rs1587, 0;
	add.s32 	%r4424, %r4427, 1;
	@%p45 bra 	$L__BB2_161;
	and.b16  	%rs1588, %rs2321, 255;
	setp.eq.s16 	%p46, %rs1588, 0;
	@%p46 bra 	$L__BB2_165;
	mov.b32 	%r4425, 0;
$L__BB2_164:
	cvt.u64.u32 	%rd148, %r4427;
	add.s64 	%rd149, %rd31, %rd148;
	st.local.u8 	[%rd149], %rs2321;
	add.s32 	%r4427, %r4427, 1;
	add.s32 	%r422, %r4425, 1;
	cvt.u64.u32 	%rd150, %r4425;
	add.s64 	%rd151, %rd30, %rd150;
	ld.local.u8 	%rs2321, [%rd151+1];
	setp.ne.s16 	%p47, %rs2321, 0;
	mov.u32 	%r4425, %r422;
	@%p47 bra 	$L__BB2_164;
$L__BB2_165:
	cvt.u64.u32 	%rd152, %r4427;
	add.s64 	%rd153, %rd31, %rd152;
	mov.b16 	%rs1589, 0;
	st.local.u8 	[%rd153], %rs1589;
	ld.local.u32 	%r2158, [%rd31+36];
	add.s32 	%r2159, %r2158, %r416;
	ld.local.f64 	%fd81, [%rd31+40];
	add.f64 	%fd82, %fd62, %fd81;
	ld.local.v2.b32 	{%r2160, %r2161}, [%rd31];
	ld.local.v2.b32 	{%r2162, %r2163}, [%rd31+8];
	ld.local.v2.b32 	{%r2164, %r2165}, [%rd31+16];
	ld.local.v2.b32 	{%r2166, %r2167}, [%rd31+24];
	.pragma "used_bytes_mask 7";
	ld.local.u32 	%r2168, [%rd31+32];
	bfe.u32 	%r2169, %r2168, 16, 8;
	ld.shared.v2.b32 	{%r2170, %r2171}, [_ZZN3cub18CUB_300001_SM_10006detail6reduce18DeviceReduceKernelINS2_10policy_hubI4Userj13Addition_funcE10Policy1000EN6thrust24THRUST_300001_SM_1000_NS6detail15normal_iteratorINSA_10device_ptrIS5_EEEEjS6_S5_N4cuda3std3__410__identityEEEvT0_PT3_T1_NS0_13GridEvenShareISN_EET2_T4_E12temp_storage+248];
	bfe.u32 	%r2172, %r2170, 0, 8;
	cvt.u16.u32 	%rs2322, %r2172;
	ld.shared.v2.b32 	{%r2173, %r2174}, [_ZZN3cub18CUB_300001_SM_10006detail6reduce18DeviceReduceKernelINS2_10policy_hubI4Userj13Addition_funcE10Policy1000EN6thrust24THRUST_300001_SM_1000_NS6detail15normal_iteratorINSA_10device_ptrIS5_EEEEjS6_S5_N4cuda3std3__410__identityEEEvT0_PT3_T1_NS0_13GridEvenShareISN_EET2_T4_E12temp_storage+256];
	ld.shared.v2.b32 	{%r2175, %r2176}, [_ZZN3cub18CUB_300001_SM_10006detail6reduce18DeviceReduceKernelINS2_10policy_hubI4Userj13Addition_funcE10Policy1000EN6thrust24THRUST_300001_SM_1000_NS6detail15normal_iteratorINSA_10device_ptrIS5_EEEEjS6_S5_N4cuda3std3__410__identityEEEvT0_PT3_T1_NS0_13GridEvenShareISN_EET2_T4_E12temp_storage+264];
	ld.shared.v2.b32 	{%r2177, %r2178}, [_ZZN3cub18CUB_300001_SM_10006detail6reduce18DeviceReduceKernelINS2_10policy_hubI4Userj13Addition_funcE10Policy1000EN6thrust24THRUST_300001_SM_1000_NS6detail15normal_iteratorINSA_10device_ptrIS5_EEEEjS6_S5_N4cuda3std3__410__identityEEEvT0_PT3_T1_NS0_13GridEvenShareISN_EET2_T4_E12temp_storage+272];
	.pragma "used_bytes_mask 7";
	ld.shared.u32 	%r2179, [_ZZN3cub18CUB_300001_SM_10006detail6reduce18DeviceReduceKernelINS2_10policy_hubI4Userj13Addition_funcE10Policy1000EN6thrust24THRUST_300001_SM_1000_NS6detail15normal_iteratorINSA_10device_ptrIS5_EEEEjS6_S5_N4cuda3std3__410__identityEEEvT0_PT3_T1_NS0_13GridEvenShareISN_EET2_T4_E12temp_storage+280];
	bfe.u32 	%r2180, %r2179, 16, 8;
	ld.shared.u32 	%r424, [_ZZN3cub18CUB_300001_SM_10006detail6reduce18DeviceReduceKernelINS2_10policy_hubI4Userj13Addition_funcE10Policy1000EN6thrust24THRUST_300001_SM_1000_NS6detail15normal_iteratorINSA_10device_ptrIS5_EEEEjS6_S5_N4cuda3std3__410__identityEEEvT0_PT3_T1_NS0_13GridEvenShareISN_EET2_T4_E12temp_storage+284];
	ld.shared.f64 	%fd63, [_ZZN3cub18CUB_300001_SM_10006detail6reduce18DeviceReduceKernelINS2_10policy_hubI4Userj13Addition_funcE10Policy1000EN6thrust24THRUST_300001_SM_1000_NS6detail15normal_iteratorINSA_10device_ptrIS5_EEEEjS6_S5_N4cuda3std3__410__identityEEEvT0_PT3_T1_NS0_13GridEvenShareISN_EET2_T4_E12temp_storage+288];
	st.local.v2.b32 	[%rd29], {%r2160, %r2161};
	st.local.v2.b32 	[%rd29+8], {%r2162, %r2163};
	st.local.v2.b32 	[%rd29+16], {%r2164, %r2165};
	st.local.v2.b32 	[%rd29+24], {%r2166, %r2167};
	bfe.u32 	%r2181, %r2168, 8, 8;
	cvt.u16.u32 	%rs1590, %r2181;
	bfe.u32 	%r2182, %r2168, 0, 8;
	cvt.u16.u32 	%rs1591, %r2182;
	st.local.v2.u8 	[%rd29+32], {%rs1591, %rs1590};
	st.local.u8 	[%rd29+34], %r2169;
	st.local.u32 	[%rd29+36], %r2159;
	st.local.f64 	[%rd29+40], %fd82;
	st.local.v2.b32 	[%rd30], {%r2170, %r2171};
	st.local.v2.b32 	[%rd30+8], {%r2173, %r2174};
	st.local.v2.b32 	[%rd30+16], {%r2175, %r2176};
	st.local.v2.b32 	[%rd30+24], {%r2177, %r2178};
	bfe.u32 	%r2183, %r2179, 8, 8;
	cvt.u16.u32 	%rs1592, %r2183;
	bfe.u32 	%r2184, %r2179, 0, 8;
	cvt.u16.u32 	%rs1593, %r2184;
	st.local.v2.u8 	[%rd30+32], {%rs1593, %rs1592};
	st.local.u8 	[%rd30+34], %r2180;
	st.local.u32 	[%rd30+36], %r424;
	st.local.f64 	[%rd30+40], %fd63;
	mov.b32 	%r4428, 0;
$L__BB2_166:
	mov.u32 	%r4431, %r4428;
	cvt.u64.u32 	%rd154, %r4431;
	add.s64 	%rd155, %rd29, %rd154;
	ld.local.u8 	%rs1594, [%rd155];
	setp.ne.s16 	%p48, %rs1594, 0;
	add.s32 	%r4428, %r4431, 1;
	@%p48 bra 	$L__BB2_166;
	and.b16  	%rs1595, %rs2322, 255;
	setp.eq.s16 	%p49, %rs1595, 0;
	@%p49 bra 	$L__BB2_170;
	mov.b32 	%r4429, 0;
$L__BB2_169:
	cvt.u64.u32 	%rd156, %r4431;
	add.s64 	%rd157, %rd29, %rd156;
	st.local.u8 	[%rd157], %rs2322;
	add.s32 	%r4431, %r4431, 1;
	add.s32 	%r430, %r4429, 1;
	cvt.u64.u32 	%rd158, %r4429;
	add.s64 	%rd159, %rd30, %rd158;
	ld.local.u8 	%rs2322, [%rd159+1];
	setp.ne.s16 	%p50, %rs2322, 0;
	mov.u32 	%r4429, %r430;
	@%p50 bra 	$L__BB2_169;
$L__BB2_170:
	cvt.u64.u32 	%rd160, %r4431;
	add.s64 	%rd161, %rd29, %rd160;
	mov.b16 	%rs1596, 0;
	st.local.u8 	[%rd161], %rs1596;
	ld.local.u32 	%r2187, [%rd29+36];
	add.s32 	%r2188, %r2187, %r424;
	ld.local.f64 	%fd83, [%rd29+40];
	add.f64 	%fd84, %fd63, %fd83;
	ld.local.v2.b32 	{%r2189, %r2190}, [%rd29];
	ld.local.v2.b32 	{%r2191, %r2192}, [%rd29+8];
	ld.local.v2.b32 	{%r2193, %r2194}, [%rd29+16];
	ld.local.v2.b32 	{%r2195, %r2196}, [%rd29+24];
	.pragma "used_bytes_mask 7";
	ld.local.u32 	%r2197, [%rd29+32];
	bfe.u32 	%r2198, %r2197, 16, 8;
	ld.shared.v2.b32 	{%r2199, %r2200}, [_ZZN3cub18CUB_300001_SM_10006detail6reduce18DeviceReduceKernelINS2_10policy_hubI4Userj13Addition_funcE10Policy1000EN6thrust24THRUST_300001_SM_1000_NS6detail15normal_iteratorINSA_10device_ptrIS5_EEEEjS6_S5_N4cuda3std3__410__identityEEEvT0_PT3_T1_NS0_13GridEvenShareISN_EET2_T4_E12temp_storage+296];
	bfe.u32 	%r2201, %r2199, 0, 8;
	cvt.u16.u32 	%rs2323, %r2201;
	ld.shared.v2.b32 	{%r2202, %r2203}, [_ZZN3cub18CUB_300001_SM_10006detail6reduce18DeviceReduceKernelINS2_10policy_hubI4Userj13Addition_funcE10Policy1000EN6thrust24THRUST_300001_SM_1000_NS6detail15normal_iteratorINSA_10device_ptrIS5_EEEEjS6_S5_N4cuda3std3__410__identityEEEvT0_PT3_T1_NS0_13GridEvenShareISN_EET2_T4_E12temp_storage+304];
	ld.shared.v2.b32 	{%r2204, %r2205}, [_ZZN3cub18CUB_300001_SM_10006detail6reduce18DeviceReduceKernelINS2_10policy_hubI4Userj13Addition_funcE10Policy1000EN6thrust24THRUST_300001_SM_1000_NS6detail15normal_iteratorINSA_10device_ptrIS5_EEEEjS6_S5_N4cuda3std3__410__identityEEEvT0_PT3_T1_NS0_13GridEvenShareISN_EET2_T4_E12temp_storage+312];
	ld.shared.v2.b32 	{%r2206, %r2207}, [_ZZN3cub18CUB_300001_SM_10006detail6reduce18DeviceReduceKernelINS2_10policy_hubI4Userj13Addition_funcE10Policy1000EN6thrust24THRUST_300001_SM_1000_NS6detail15normal_iteratorINSA_10device_ptrIS5_EEEEjS6_S5_N4cuda3std3__410__identityEEEvT0_PT3_T1_NS0_13GridEvenShareISN_EET2_T4_E12temp_storage+320];
	.pragma "used_bytes_mask 7";
	ld.shared.u32 	%r2208, [_ZZN3cub18CUB_300001_SM_10006detail6reduce18DeviceReduceKernelINS2_10policy_hubI4Userj13Addition_funcE10Policy1000EN6thrust24THRUST_300001_SM_1000_NS6detail15normal_iteratorINSA_10device_ptrIS5_EEEEjS6_S5_N4cuda3std3__410__identityEEEvT0_PT3_T1_NS0_13GridEvenShareISN_EET2_T4_E12temp_storage+328];
	bfe.u32 	%r2209, %r2208, 16, 8;
	ld.shared.u32 	%r432, [_ZZN3cub18CUB_300001_SM_10006detail6reduce18DeviceReduceKernelINS2_10policy_hubI4Userj13Addition_funcE10Policy1000EN6thrust24THRUST_300001_SM_1000_NS6detail15normal_iteratorINSA_10device_ptrIS5_EEEEjS6_S5_N4cuda3std3__410__identityEEEvT0_PT3_T1_NS0_13GridEvenShareISN_EET2_T4_E12temp_storage+332];
	ld.shared.f64 	%fd64, [_ZZN3cub18CUB_300001_SM_10006detail6reduce18DeviceReduceKernelINS2_10policy_hubI4Userj13Addition_funcE10Policy1000EN6thrust24THRUST_300001_SM_1000_NS6detail15normal_iteratorINSA_10device_ptrIS5_EEEEjS6_S5_N4cuda3std3__410__identityEEEvT0_PT3_T1_NS0_13GridEvenShareISN_EET2_T4_E12temp_storage+336];
	st.local.v2.b32 	[%rd31], {%r2189, %r2190};
	st.local.v2.b32 	[%rd31+8], {%r2191, %r2192};
	st.local.v2.b32 	[%rd31+16], {%r2193, %r2194};
	st.local.v2.b32 	[%rd31+24], {%r2195, %r2196};
	bfe.u32 	%r2210, %r2197, 8, 8;
	cvt.u16.u32 	%rs1597, %r2210;
	bfe.u32 	%r2211, %r2197, 0, 8;
	cvt.u16.u32 	%rs1598, %r2211;
	st.local.v2.u8 	[%rd31+32], {%rs1598, %rs1597};
	st.local.u8 	[%rd31+34], %r2198;
	st.local.u32 	[%rd31+36], %r2188;
	st.local.f64 	[%rd31+40], %fd84;
	st.local.v2.b32 	[%rd30], {%r2199, %r2200};
	st.local.v2.b32 	[%rd30+8], {%r2202, %r2203};
	st.local.v2.b32 	[%rd30+16], {%r2204, %r2205};
	st.local.v2.b32 	[%rd30+24], {%r2206, %r2207};
	bfe.u32 	%r2212, %r2208, 8, 8;
	cvt.u16.u32 	%rs1599, %r2212;
	bfe.u32 	%r2213, %r2208, 0, 8;
	cvt.u16.u32 	%rs1600, %r2213;
	st.local.v2.u8 	[%rd30+32], {%rs1600, %rs1599};
	st.local.u8 	[%rd30+34], %r2209;
	st.local.u32 	[%rd30+36], %r432;
	st.local.f64 	[%rd30+40], %fd64;
	mov.b32 	%r4432, 0;
$L__BB2_171:
	mov.u32 	%r4435, %r4432;
	cvt.u64.u32 	%rd162, %r4435;
	add.s64 	%rd163, %rd31, %rd162;
	ld.local.u8 	%rs1601, [%rd163];
	setp.ne.s16 	%p51, %rs1601, 0;
	add.s32 	%r4432, %r4435, 1;
	@%p51 bra 	$L__BB2_171;
	and.b16  	%rs1602, %rs2323, 255;
	setp.eq.s16 	%p52, %rs1602, 0;
	@%p52 bra 	$L__BB2_175;
	mov.b32 	%r4433, 0;
$L__BB2_174:
	cvt.u64.u32 	%rd164, %r4435;
	add.s64 	%rd165, %rd31, %rd164;
	st.local.u8 	[%rd165], %rs2323;
	add.s32 	%r4435, %r4435, 1;
	add.s32 	%r438, %r4433, 1;
	cvt.u64.u32 	%rd166, %r4433;
	add.s64 	%rd167, %rd30, %rd166;
	ld.local.u8 	%rs2323, [%rd167+1];
	setp.ne.s16 	%p53, %rs2323, 0;
	mov.u32 	%r4433, %r438;
	@%p53 bra 	$L__BB2_174;
$L__BB2_175:
	cvt.u64.u32 	%rd168, %r4435;
	add.s64 	%rd169, %rd31, %rd168;
	mov.b16 	%rs1603, 0;
	st.local.u8 	[%rd169], %rs1603;
	ld.local.u32 	%r2216, [%rd31+36];
	add.s32 	%r2217, %r2216, %r432;
	ld.local.f64 	%fd85, [%rd31+40];
	add.f64 	%fd86, %fd64, %fd85;
	ld.local.v2.b32 	{%r2218, %r2219}, [%rd31];
	ld.local.v2.b32 	{%r2220, %r2221}, [%rd31+8];
	ld.local.v2.b32 	{%r2222, %r2223}, [%rd31+16];
	ld.local.v2.b32 	{%r2224, %r2225}, [%rd31+24];
	.pragma "used_bytes_mask 7";
	ld.local.u32 	%r2226, [%rd31+32];
	bfe.u32 	%r2227, %r2226, 16, 8;
	ld.shared.v2.b32 	{%r2228, %r2229}, [_ZZN3cub18CUB_300001_SM_10006detail6reduce18DeviceReduceKernelINS2_10policy_hubI4Userj13Addition_funcE10Policy1000EN6thrust24THRUST_300001_SM_1000_NS6detail15normal_iteratorINSA_10device_ptrIS5_EEEEjS6_S5_N4cuda3std3__410__identityEEEvT0_PT3_T1_NS0_13GridEvenShareISN_EET2_T4_E12temp_storage+344];
	bfe.u32 	%r2230, %r2228, 0, 8;
	cvt.u16.u32 	%rs2324, %r2230;
	bfe.u32 	%r2231, %r2228, 24, 8;
	cvt.u16.u32 	%rs1604, %r2231;
	bfe.u32 	%r2232, %r2228, 16, 8;
	cvt.u16.u32 	%rs1605, %r2232;
	bfe.u32 	%r2233, %r2228, 8, 8;
	ld.shared.v2.b32 	{%r2234, %r2235}, [_ZZN3cub18CUB_300001_SM_10006detail6reduce18DeviceReduceKernelINS2_10policy_hubI4Userj13Addition_funcE10Policy1000EN6thrust24THRUST_300001_SM_1000_NS6detail15normal_iteratorINSA_10device_ptrIS5_EEEEjS6_S5_N4cuda3std3__410__identityEEEvT0_PT3_T1_NS0_13GridEvenShareISN_EET2_T4_E12temp_storage+352];
	ld.shared.v2.b32 	{%r2236, %r2237}, [_ZZN3cub18CUB_300001_SM_10006detail6reduce18DeviceReduceKernelINS2_10policy_hubI4Userj13Addition_funcE10Policy1000EN6thrust24THRUST_300001_SM_1000_NS6detail15normal_iteratorINSA_10device_ptrIS5_EEEEjS6_S5_N4cuda3std3__410__identityEEEvT0_PT3_T1_NS0_13GridEvenShareISN_EET2_T4_E12temp_storage+360];
	ld.shared.v2.b32 	{%r2238, %r2239}, [_ZZN3cub18CUB_300001_SM_10006detail6reduce18DeviceReduceKernelINS2_10policy_hubI4Userj13Addition_funcE10Policy1000EN6thrust24THRUST_300001_SM_1000_NS6detail15normal_iteratorINSA_10device_ptrIS5_EEEEjS6_S5_N4cuda3std3__410__identityEEEvT0_PT3_T1_NS0_13GridEvenShareISN_EET2_T4_E12temp_storage+368];
	.pragma "used_bytes_mask 7";
	ld.shared.u32 	%r2240, [_ZZN3cub18CUB_300001_SM_10006detail6reduce18DeviceReduceKernelINS2_10policy_hubI4Userj13Addition_funcE10Policy1000EN6thrust24THRUST_300001_SM_1000_NS6detail15normal_iteratorINSA_10device_ptrIS5_EEEEjS6_S5_N4cuda3std3__410__identityEEEvT0_PT3_T1_NS0_13GridEvenShareISN_EET2_T4_E12temp_storage+376];
	bfe.u32 	%r2241, %r2240, 16, 8;
	ld.shared.u32 	%r440, [_ZZN3cub18CUB_300001_SM_10006detail6reduce18DeviceReduceKernelINS2_10policy_hubI4Userj13Addition_funcE10Policy1000EN6thrust24THRUST_300001_SM_1000_NS6detail15normal_iteratorINSA_10device_ptrIS5_EEEEjS6_S5_N4cuda3std3__410__identityEEEvT0_PT3_T1_NS0_13GridEvenShareISN_EET2_T4_E12temp_storage+380];
	ld.shared.f64 	%fd65, [_ZZN3cub18CUB_300001_SM_10006detail6reduce18DeviceReduceKernelINS2_10policy_hubI4Userj13Addition_funcE10Policy1000EN6thrust24THRUST_300001_SM_1000_NS6detail15normal_iteratorINSA_10device_ptrIS5_EEEEjS6_S5_N4cuda3std3__410__identityEEEvT0_PT3_T1_NS0_13GridEvenShareISN_EET2_T4_E12temp_storage+384];
	st.local.v2.b32 	[%rd30], {%r2218, %r2219};
	st.local.v2.b32 	[%rd30+8], {%r2220, %r2221};
	st.local.v2.b32 	[%rd30+16], {%r2222, %r2223};
	st.local.v2.b32 	[%rd30+24], {%r2224, %r2225};
	bfe.u32 	%r2242, %r2226, 8, 8;
	cvt.u16.u32 	%rs1606, %r2242;
	bfe.u32 	%r2243, %r2226, 0, 8;
	cvt.u16.u32 	%rs1607, %r2243;
	st.local.v2.u8 	[%rd30+32], {%rs1607, %rs1606};
	st.local.u8 	[%rd30+34], %r2227;
	st.local.u32 	[%rd30+36], %r2217;
	st.local.f64 	[%rd30+40], %fd86;
	st.local.u8 	[%rd29+1], %r2233;
	st.local.v2.u8 	[%rd29+2], {%rs1605, %rs1604};
	st.local.u32 	[%rd29+4], %r2229;
	st.local.v2.b32 	[%rd29+8], {%r2234, %r2235};
	st.local.v2.b32 	[%rd29+16], {%r2236, %r2237};
	st.local.v2.b32 	[%rd29+24], {%r2238, %r2239};
	bfe.u32 	%r2244, %r2240, 8, 8;
	cvt.u16.u32 	%rs1608, %r2244;
	bfe.u32 	%r2245, %r2240, 0, 8;
	cvt.u16.u32 	%rs1609, %r2245;
	st.local.v2.u8 	[%rd29+32], {%rs1609, %rs1608};
	st.local.u8 	[%rd29+34], %r2241;
	st.local.u32 	[%rd29+36], %r440;
	st.local.f64 	[%rd29+40], %fd65;
	mov.b32 	%r4436, 0;
$L__BB2_176:
	mov.u32 	%r4439, %r4436;
	cvt.u64.u32 	%rd170, %r4439;
	add.s64 	%rd171, %rd30, %rd170;
	ld.local.u8 	%rs1610, [%rd171];
	setp.ne.s16 	%p54, %rs1610, 0;
	add.s32 	%r4436, %r4439, 1;
	@%p54 bra 	$L__BB2_176;
	and.b16  	%rs1611, %rs2324, 255;
	setp.eq.s16 	%p55, %rs1611, 0;
	@%p55 bra 	$L__BB2_180;
	mov.b32 	%r4437, 0;
$L__BB2_179:
	cvt.u64.u32 	%rd172, %r4439;
	add.s64 	%rd173, %rd30, %rd172;
	st.local.u8 	[%rd173], %rs2324;
	add.s32 	%r4439, %r4439, 1;
	add.s32 	%r446, %r4437, 1;
	cvt.u64.u32 	%rd174, %r4437;
	add.s64 	%rd175, %rd29, %rd174;
	ld.local.u8 	%rs2324, [%rd175+1];
	setp.ne.s16 	%p56, %rs2324, 0;
	mov.u32 	%r4437, %r446;
	@%p56 bra 	$L__BB2_179;
$L__BB2_180:
	cvt.u64.u32 	%rd176, %r4439;
	add.s64 	%rd177, %rd30, %rd176;
	mov.b16 	%rs1612, 0;
	st.local.u8 	[%rd177], %rs1612;
	ld.local.u32 	%r2247, [%rd30+36];
	add.s32 	%r4320, %r2247, %r440;
	ld.local.f64 	%fd87, [%rd30+40];
	add.f64 	%fd104, %fd65, %fd87;
	ld.local.v2.b32 	{%r2248, %r2249}, [%rd30];
	bfe.u32 	%r2250, %r2248, 0, 8;
	cvt.u16.u32 	%rs1843, %r2250;
	bfe.u32 	%r2251, %r2248, 8, 8;
	cvt.u16.u32 	%rs1842, %r2251;
	bfe.u32 	%r2252, %r2248, 16, 8;
	cvt.u16.u32 	%rs1841, %r2252;
	bfe.u32 	%r2253, %r2248, 24, 8;
	cvt.u16.u32 	%rs1840, %r2253;
	bfe.u32 	%r2254, %r2249, 0, 8;
	cvt.u16.u32 	%rs1839, %r2254;
	bfe.u32 	%r2255, %r2249, 8, 8;
	cvt.u16.u32 	%rs1838, %r2255;
	bfe.u32 	%r2256, %r2249, 16, 8;
	cvt.u16.u32 	%rs1837, %r2256;
	bfe.u32 	%r2257, %r2249, 24, 8;
	cvt.u16.u32 	%rs1836, %r2257;
	ld.local.v2.b32 	{%r2258, %r2259}, [%rd30+8];
	bfe.u32 	%r2260, %r2258, 0, 8;
	cvt.u16.u32 	%rs1835, %r2260;
	bfe.u32 	%r2261, %r2258, 8, 8;
	cvt.u16.u32 	%rs1834, %r2261;
	bfe.u32 	%r2262, %r2258, 16, 8;
	cvt.u16.u32 	%rs1833, %r2262;
	bfe.u32 	%r2263, %r2258, 24, 8;
	cvt.u16.u32 	%rs1832, %r2263;
	bfe.u32 	%r2264, %r2259, 0, 8;
	cvt.u16.u32 	%rs1831, %r2264;
	bfe.u32 	%r2265, %r2259, 8, 8;
	cvt.u16.u32 	%rs1830, %r2265;
	bfe.u32 	%r2266, %r2259, 16, 8;
	cvt.u16.u32 	%rs1829, %r2266;
	bfe.u32 	%r2267, %r2259, 24, 8;
	cvt.u16.u32 	%rs1828, %r2267;
	ld.local.v2.b32 	{%r2268, %r2269}, [%rd30+16];
	bfe.u32 	%r2270, %r2268, 0, 8;
	cvt.u16.u32 	%rs1827, %r2270;
	bfe.u32 	%r2271, %r2268, 8, 8;
	cvt.u16.u32 	%rs1826, %r2271;
	bfe.u32 	%r2272, %r2268, 16, 8;
	cvt.u16.u32 	%rs1825, %r2272;
	bfe.u32 	%r2273, %r2268, 24, 8;
	cvt.u16.u32 	%rs1824, %r2273;
	bfe.u32 	%r2274, %r2269, 0, 8;
	cvt.u16.u32 	%rs1823, %r2274;
	bfe.u32 	%r2275, %r2269, 8, 8;
	cvt.u16.u32 	%rs1822, %r2275;
	bfe.u32 	%r2276, %r2269, 16, 8;
	cvt.u16.u32 	%rs1821, %r2276;
	bfe.u32 	%r2277, %r2269, 24, 8;
	cvt.u16.u32 	%rs1820, %r2277;
	ld.local.v2.b32 	{%r2278, %r2279}, [%rd30+24];
	bfe.u32 	%r2280, %r2278, 0, 8;
	cvt.u16.u32 	%rs1819, %r2280;
	bfe.u32 	%r2281, %r2278, 8, 8;
	cvt.u16.u32 	%rs1818, %r2281;
	bfe.u32 	%r2282, %r2278, 16, 8;
	cvt.u16.u32 	%rs1817, %r2282;
	bfe.u32 	%r2283, %r2278, 24, 8;
	cvt.u16.u32 	%rs1816, %r2283;
	bfe.u32 	%r2284, %r2279, 0, 8;
	cvt.u16.u32 	%rs1815, %r2284;
	bfe.u32 	%r2285, %r2279, 8, 8;
	cvt.u16.u32 	%rs1814, %r2285;
	bfe.u32 	%r2286, %r2279, 16, 8;
	cvt.u16.u32 	%rs1813, %r2286;
	bfe.u32 	%r2287, %r2279, 24, 8;
	cvt.u16.u32 	%rs1812, %r2287;
	.pragma "used_bytes_mask 7";
	ld.local.u32 	%r2288, [%rd30+32];
	bfe.u32 	%r2289, %r2288, 0, 8;
	cvt.u16.u32 	%rs1811, %r2289;
	bfe.u32 	%r2290, %r2288, 8, 8;
	cvt.u16.u32 	%rs1810, %r2290;
	bfe.u32 	%r2291, %r2288, 16, 8;
	cvt.u16.u32 	%rs1809, %r2291;
$L__BB2_181:
	mov.u32 	%r4254, %tid.x;
	setp.ne.s32 	%p119, %r4254, 0;
	@%p119 bra 	$L__BB2_183;
	ld.param.u64 	%rd313, [_ZN3cub18CUB_300001_SM_10006detail6reduce18DeviceReduceKernelINS2_10policy_hubI4Userj13Addition_funcE10Policy1000EN6thrust24THRUST_300001_SM_1000_NS6detail15normal_iteratorINSA_10device_ptrIS5_EEEEjS6_S5_N4cuda3std3__410__identityEEEvT0_PT3_T1_NS0_13GridEvenShareISN_EET2_T4__param_1];
	mov.u32 	%r4255, %ctaid.x;
	cvta.to.global.u64 	%rd310, %rd313;
	mul.wide.u32 	%rd311, %r4255, 48;
	add.s64 	%rd312, %rd310, %rd311;
	cvt.u32.u16 	%r4256, %rs1836;
	cvt.u32.u16 	%r4257, %rs1837;
	prmt.b32 	%r4258, %r4257, %r4256, 0x3340U;
	cvt.u32.u16 	%r4259, %rs1838;
	cvt.u32.u16 	%r4260, %rs1839;
	prmt.b32 	%r4261, %r4260, %r4259, 0x3340U;
	prmt.b32 	%r4262, %r4261, %r4258, 0x5410U;
	cvt.u32.u16 	%r4263, %rs1840;
	cvt.u32.u16 	%r4264, %rs1841;
	prmt.b32 	%r4265, %r4264, %r4263, 0x3340U;
	cvt.u32.u16 	%r4266, %rs1842;
	cvt.u32.u16 	%r4267, %rs1843;
	prmt.b32 	%r4268, %r4267, %r4266, 0x3340U;
	prmt.b32 	%r4269, %r4268, %r4265, 0x5410U;
	st.global.v2.b32 	[%rd312], {%r4269, %r4262};
	cvt.u32.u16 	%r4270, %rs1828;
	cvt.u32.u16 	%r4271, %rs1829;
	prmt.b32 	%r4272, %r4271, %r4270, 0x3340U;
	cvt.u32.u16 	%r4273, %rs1830;
	cvt.u32.u16 	%r4274, %rs1831;
	prmt.b32 	%r4275, %r4274, %r4273, 0x3340U;
	prmt.b32 	%r4276, %r4275, %r4272, 0x5410U;
	cvt.u32.u16 	%r4277, %rs1832;
	cvt.u32.u16 	%r4278, %rs1833;
	prmt.b32 	%r4279, %r4278, %r4277, 0x3340U;
	cvt.u32.u16 	%r4280, %rs1834;
	cvt.u32.u16 	%r4281, %rs1835;
	prmt.b32 	%r4282, %r4281, %r4280, 0x3340U;
	prmt.b32 	%r4283, %r4282, %r4279, 0x5410U;
	st.global.v2.b32 	[%rd312+8], {%r4283, %r4276};
	cvt.u32.u16 	%r4284, %rs1820;
	cvt.u32.u16 	%r4285, %rs1821;
	prmt.b32 	%r4286, %r4285, %r4284, 0x3340U;
	cvt.u32.u16 	%r4287, %rs1822;
	cvt.u32.u16 	%r4288, %rs1823;
	prmt.b32 	%r4289, %r4288, %r4287, 0x3340U;
	prmt.b32 	%r4290, %r4289, %r4286, 0x5410U;
	cvt.u32.u16 	%r4291, %rs1824;
	cvt.u32.u16 	%r4292, %rs1825;
	prmt.b32 	%r4293, %r4292, %r4291, 0x3340U;
	cvt.u32.u16 	%r4294, %rs1826;
	cvt.u32.u16 	%r4295, %rs1827;
	prmt.b32 	%r4296, %r4295, %r4294, 0x3340U;
	prmt.b32 	%r4297, %r4296, %r4293, 0x5410U;
	st.global.v2.b32 	[%rd312+16], {%r4297, %r4290};
	cvt.u32.u16 	%r4298, %rs1812;
	cvt.u32.u16 	%r4299, %rs1813;
	prmt.b32 	%r4300, %r4299, %r4298, 0x3340U;
	cvt.u32.u16 	%r4301, %rs1814;
	cvt.u32.u16 	%r4302, %rs1815;
	prmt.b32 	%r4303, %r4302, %r4301, 0x3340U;
	prmt.b32 	%r4304, %r4303, %r4300, 0x5410U;
	cvt.u32.u16 	%r4305, %rs1816;
	cvt.u32.u16 	%r4306, %rs1817;
	prmt.b32 	%r4307, %r4306, %r4305, 0x3340U;
	cvt.u32.u16 	%r4308, %rs1818;
	cvt.u32.u16 	%r4309, %rs1819;
	prmt.b32 	%r4310, %r4309, %r4308, 0x3340U;
	prmt.b32 	%r4311, %r4310, %r4307, 0x5410U;
	st.global.v2.b32 	[%rd312+24], {%r4311, %r4304};
	st.global.v2.u8 	[%rd312+32], {%rs1811, %rs1810};
	st.global.u8 	[%rd312+34], %rs1809;
	st.global.u32 	[%rd312+36], %r4320;
	st.global.f64 	[%rd312+40], %fd104;
$L__BB2_183:
	ret;

}
	// .globl	_ZN3cub18CUB_300001_SM_10006detail6reduce28DeviceReduceSingleTileKernelINS2_10policy_hubI4Userj13Addition_funcE10Policy1000EPS5_S9_iS6_S5_S5_N4cuda3std3__410__identityEEEvT0_T1_T2_T3_T4_T6_
.visible .entry _ZN3cub18CUB_300001_SM_10006detail6reduce28DeviceReduceSingleTileKernelINS2_10policy_hubI4Userj13Addition_funcE10Policy1000EPS5_S9_iS6_S5_S5_N4cuda3std3__410__identityEEEvT0_T1_T2_T3_T4_T6_(
	.param .u64 .ptr .align 1 _ZN3cub18CUB_300001_SM_10006detail6reduce28DeviceReduceSingleTileKernelINS2_10policy_hubI4Userj13Addition_funcE10Policy1000EPS5_S9_iS6_S5_S5_N4cuda3std3__410__identityEEEvT0_T1_T2_T3_T4_T6__param_0,
	.param .u64 .ptr .align 1 _ZN3cub18CUB_300001_SM_10006detail6reduce28DeviceReduceSingleTileKernelINS2_10policy_hubI4Userj13Addition_funcE10Policy1000EPS5_S9_iS6_S5_S5_N4cuda3std3__410__identityEEEvT0_T1_T2_T3_T4_T6__param_1,
	.param .u32 _ZN3cub18CUB_300001_SM_10006detail6reduce28DeviceReduceSingleTileKernelINS2_10policy_hubI4Userj13Addition_funcE10Policy1000EPS5_S9_iS6_S5_S5_N4cuda3std3__410__identityEEEvT0_T1_T2_T3_T4_T6__param_2,
	.param .align 1 .b8 _ZN3cub18CUB_300001_SM_10006detail6reduce28DeviceReduceSingleTileKernelINS2_10policy_hubI4Userj13Addition_funcE10Policy1000EPS5_S9_iS6_S5_S5_N4cuda3std3__410__identityEEEvT0_T1_T2_T3_T4_T6__param_3[1],
	.param .align 8 .b8 _ZN3cub18CUB_300001_SM_10006detail6reduce28DeviceReduceSingleTileKernelINS2_10policy_hubI4Userj13Addition_funcE10Policy1000EPS5_S9_iS6_S5_S5_N4cuda3std3__410__identityEEEvT0_T1_T2_T3_T4_T6__param_4[48],
	.param .align 1 .b8 _ZN3cub18CUB_300001_SM_10006detail6reduce28DeviceReduceSingleTileKernelINS2_10policy_hubI4Userj13Addition_funcE10Policy1000EPS5_S9_iS6_S5_S5_N4cuda3std3__410__identityEEEvT0_T1_T2_T3_T4_T6__param_5[1]
)
.maxntid 256
.minnctapersm 1
{
	.local .align 8 .b8 	__local_depot3[96];
	.reg .b64 	%SP;
	.reg .b64 	%SPL;
	.reg .pred 	%p<121>;
	.reg .b16 	%rs<2469>;
	.reg .b32 	%r<4439>;
	.reg .b64 	%rd<448>;
	.reg .b64 	%fd<124>;
	// demoted variable
	.shared .align 8 .b8 _ZZN3cub18CUB_300001_SM_10006detail6reduce28DeviceReduceSingleTileKernelINS2_10policy_hubI4Userj13Addition_funcE10Policy1000EPS5_S9_iS6_S5_S5_N4cuda3std3__410__identityEEEvT0_T1_T2_T3_T4_T6_E12temp_storage[440];
	mov.u64 	%SPL, __local_depot3;
	cvta.local.u64 	%SP, %SPL;
	ld.param.u32 	%r456, [_ZN3cub18CUB_300001_SM_10006detail6reduce28DeviceReduceSingleTileKernelINS2_10policy_hubI4Userj13Addition_funcE10Policy1000EPS5_S9_iS6_S5_S5_N4cuda3std3__410__identityEEEvT0_T1_T2_T3_T4_T6__param_4+28];
	bfe.u32 	%r457, %r456, 24, 8;
	cvt.u16.u32 	%rs1550, %r457;
	bfe.u32 	%r458, %r456, 16, 8;
	cvt.u16.u32 	%rs1549, %r458;
	bfe.u32 	%r459, %r456, 8, 8;
	cvt.u16.u32 	%rs1548, %r459;
	bfe.u32 	%r460, %r456, 0, 8;
	cvt.u16.u32 	%rs1547, %r460;
	ld.param.u32 	%r461, [_ZN3cub18CUB_300001_SM_10006detail6reduce28DeviceReduceSingleTileKernelINS2_10policy_hubI4Userj13Addition_funcE10Policy1000EPS5_S9_iS6_S5_S5_N4cuda3std3__410__identityEEEvT0_T1_T2_T3_T4_T6__param_4+24];
	bfe.u32 	%r462, %r461, 24, 8;
	cvt.u16.u32 	%rs1546, %r462;
	bfe.u32 	%r463, %r461, 16, 8;
	cvt.u16.u32 	%rs1545, %r463;
	bfe.u32 	%r464, %r461, 8, 8;
	cvt.u16.u32 	%rs1544, %r464;
	bfe.u32 	%r465, %r461, 0, 8;
	cvt.u16.u32 	%rs1543, %r465;
	ld.param.u32 	%r466, [_ZN3cub18CUB_300001_SM_10006detail6reduce28DeviceReduceSingleTileKernelINS2_10policy_hubI4Userj13Addition_funcE10Policy1000EPS5_S9_iS6_S5_S5_N4cuda3std3__410__identityEEEvT0_T1_T2_T3_T4_T6__param_4+20];
	bfe.u32 	%r467, %r466, 24, 8;
	cvt.u16.u32 	%rs1542, %r467;
	bfe.u32 	%r468, %r466, 16, 8;
	cvt.u16.u32 	%rs1541, %r468;
	bfe.u32 	%r469, %r466, 8, 8;
	cvt.u16.u32 	%rs1540, %r469;
	bfe.u32 	%r470, %r466, 0, 8;
	cvt.u16.u32 	%rs1539, %r470;
	ld.param.u32 	%r471, [_ZN3cub18CUB_300001_SM_10006detail6reduce28DeviceReduceSingleTileKernelINS2_10policy_hubI4Userj13Addition_funcE10Policy1000EPS5_S9_iS6_S5_S5_N4cuda3std3__410__identityEEEvT0_T1_T2_T3_T4_T6__param_4+16];
	bfe.u32 	%r472, %r471, 24, 8;
	cvt.u16.u32 	%rs1538, %r472;
	bfe.u32 	%r473, %r471, 16, 8;
	cvt.u16.u32 	%rs1537, %r473;
	bfe.u32 	%r474, %r471, 8, 8;
	cvt.u16.u32 	%rs1536, %r474;
	bfe.u32 	%r475, %r471, 0, 8;
	cvt.u16.u32 	%rs1535, %r475;
	ld.param.u32 	%r476, [_ZN3cub18CUB_300001_SM_10006detail6reduce28DeviceReduceSingleTileKernelINS2_10policy_hubI4Userj13Addition_funcE10Policy1000EPS5_S9_iS6_S5_S5_N4cuda3std3__410__identityEEEvT0_T1_T2_T3_T4_T6__param_4+12];
	bfe.u32 	%r477, %r476, 24, 8;
	cvt.u16.u32 	%rs1534, %r477;
	bfe.u32 	%r478, %r476, 16, 8;
	cvt.u16.u32 	%rs1533, %r478;
	bfe.u32 	%r479, %r476, 8, 8;
	cvt.u16.u32 	%rs1532, %r479;
	bfe.u32 	%r480, %r476, 0, 8;
	cvt.u16.u32 	%rs1531, %r480;
	ld.param.u32 	%r481, [_ZN3cub18CUB_300001_SM_10006detail6reduce28DeviceReduceSingleTileKernelINS2_10policy_hubI4Userj13Addition_funcE10Policy1000EPS5_S9_iS6_S5_S5_N4cuda3std3__410__identityEEEvT0_T1_T2_T3_T4_T6__param_4+8];
	bfe.u32 	%r482, %r481, 24, 8;
	cvt.u16.u32 	%rs1530, %r482;
	bfe.u32 	%r483, %r481, 16, 8;
	cvt.u16.u32 	%rs1529, %r483;
	bfe.u32 	%r484, %r481, 8, 8;
	cvt.u16.u32 	%rs1528, %r484;
	bfe.u32 	%r485, %r481, 0, 8;
	cvt.u16.u32 	%rs1527, %r485;
	ld.param.u32 	%r486, [_ZN3cub18CUB_300001_SM_10006detail6reduce28DeviceReduceSingleTileKernelINS2_10policy_hubI4Userj13Addition_funcE10Policy1000EPS5_S9_iS6_S5_S5_N4cuda3std3__410__identityEEEvT0_T1_T2_T3_T4_T6__param_4+4];
	bfe.u32 	%r487, %r486, 24, 8;
	cvt.u16.u32 	%rs1526, %r487;
	bfe.u32 	%r488, %r486, 16, 8;
	cvt.u16.u32 	%rs1525, %r488;
	bfe.u32 	%r489, %r486, 8, 8;
	cvt.u16.u32 	%rs1524, %r489;
	bfe.u32 	%r490, %r486, 0, 8;
	cvt.u16.u32 	%rs1523, %r490;
	ld.param.u32 	%r491, [_ZN3cub18CUB_300001_SM_10006detail6reduce28DeviceReduceSingleTileKernelINS2_10policy_hubI4Userj13Addition_funcE10Policy1000EPS5_S9_iS6_S5_S5_N4cuda3std3__410__identityEEEvT0_T1_T2_T3_T4_T6__param_4];
	bfe.u32 	%r492, %r491, 24, 8;
	cvt.u16.u32 	%rs1522, %r492;
	bfe.u32 	%r493, %r491, 16, 8;
	cvt.u16.u32 	%rs1521, %r493;
	bfe.u32 	%r494, %r491, 8, 8;
	cvt.u16.u32 	%rs1520, %r494;
	bfe.u32 	%r495, %r491, 0, 8;
	cvt.u16.u32 	%rs1519, %r495;
	ld.param.f64 	%fd66, [_ZN3cub18CUB_300001_SM_10006detail6reduce28DeviceReduceSingleTileKernelINS2_10policy_hubI4Userj13Addition_funcE10Policy1000EPS5_S9_iS6_S5_S5_N4cuda3std3__410__identityEEEvT0_T1_T2_T3_T4_T6__param_4+40];
	ld.param.u32 	%r455, [_ZN3cub18CUB_300001_SM_10006detail6reduce28DeviceReduceSingleTileKernelINS2_10policy_hubI4Userj13Addition_funcE10Policy1000EPS5_S9_iS6_S5_S5_N4cuda3std3__410__identityEEEvT0_T1_T2_T3_T4_T6__param_4+36];
	ld.param.u64 	%rd38, [_ZN3cub18CUB_300001_SM_10006detail6reduce28DeviceReduceSingleTileKernelINS2_10policy_hubI4Userj13Addition_funcE10Policy1000EPS5_S9_iS6_S5_S5_N4cuda3std3__410__identityEEEvT0_T1_T2_T3_T4_T6__param_0];
	ld.param.u64 	%rd39, [_ZN3cub18CUB_300001_SM_10006detail6reduce28DeviceReduceSingleTileKernelINS2_10policy_hubI4Userj13Addition_funcE10Policy1000EPS5_S9_iS6_S5_S5_N4cuda3std3__410__identityEEEvT0_T1_T2_T3_T4_T6__param_1];
	ld.param.u32 	%r454, [_ZN3cub18CUB_300001_SM_10006detail6reduce28DeviceReduceSingleTileKernelINS2_10policy_hubI4Userj13Addition_funcE10Policy1000EPS5_S9_iS6_S5_S5_N4cuda3std3__410__identityEEEvT0_T1_T2_T3_T4_T6__param_2];
	ld.param.u8 	%rs1553, [_ZN3cub18CUB_300001_SM_10006detail6reduce28DeviceReduceSingleTileKernelINS2_10policy_hubI4Userj13Addition_funcE10Policy1000EPS5_S9_iS6_S5_S5_N4cuda3std3__410__identityEEEvT0_T1_T2_T3_T4_T6__param_4+34];
	ld.param.v2.u8 	{%rs1551, %rs1552}, [_ZN3cub18CUB_300001_SM_10006detail6reduce28DeviceReduceSingleTileKernelINS2_10policy_hubI4Userj13Addition_funcE10Policy1000EPS5_S9_iS6_S5_S5_N4cuda3std3__410__identityEEEvT0_T1_T2_T3_T4_T6__param_4+32];
	cvta.to.global.u64 	%rd1, %rd39;
	setp.ne.s32 	%p1, %r454, 0;
	@%p1 bra 	$L__BB3_3;
	mov.u32 	%r4247, %tid.x;
	setp.ne.s32 	%p120, %r4247, 0;
	@%p120 bra 	$L__BB3_192;
	cvt.u32.u16 	%r4248, %rs1519;
	cvt.u32.u16 	%r4249, %rs1520;
	prmt.b32 	%r4250, %r4248, %r4249, 0x3340U;
	cvt.u32.u16 	%r4251, %rs1521;
	cvt.u32.u16 	%r4252, %rs1522;
	prmt.b32 	%r4253, %r4251, %r4252, 0x3340U;
	prmt.b32 	%r4254, %r4250, %r4253, 0x5410U;
	cvt.u32.u16 	%r4255, %rs1523;
	cvt.u32.u16 	%r4256, %rs1524;
	prmt.b32 	%r4257, %r4255, %r4256, 0x3340U;
	cvt.u32.u16 	%r4258, %rs1525;
	cvt.u32.u16 	%r4259, %rs1526;
	prmt.b32 	%r4260, %r4258, %r4259, 0x3340U;
	prmt.b32 	%r4261, %r4257, %r4260, 0x5410U;
	st.global.v2.b32 	[%rd1], {%r4254, %r4261};
	cvt.u32.u16 	%r4262, %rs1527;
	cvt.u32.u16 	%r4263, %rs1528;
	prmt.b32 	%r4264, %r4262, %r4263, 0x3340U;
	cvt.u32.u16 	%r4265, %rs1529;
	cvt.u32.u16 	%r4266, %rs1530;
	prmt.b32 	%r4267, %r4265, %r4266, 0x3340U;
	prmt.b32 	%r4268, %r4264, %r4267, 0x5410U;
	cvt.u32.u16 	%r4269, %rs1531;
	cvt.u32.u16 	%r4270, %rs1532;
	prmt.b32 	%r4271, %r4269, %r4270, 0x3340U;
	cvt.u32.u16 	%r4272, %rs1533;
	cvt.u32.u16 	%r4273, %rs1534;
	prmt.b32 	%r4274, %r4272, %r4273, 0x3340U;
	prmt.b32 	%r4275, %r4271, %r4274, 0x5410U;
	st.global.v2.b32 	[%rd1+8], {%r4268, %r4275};
	cvt.u32.u16 	%r4276, %rs1535;
	cvt.u32.u16 	%r4277, %rs1536;
	prmt.b32 	%r4278, %r4276, %r4277, 0x3340U;
	cvt.u32.u16 	%r4279, %rs1537;
	cvt.u32.u16 	%r4280, %rs1538;
	prmt.b32 	%r4281, %r4279, %r4280, 0x3340U;
	prmt.b32 	%r4282, %r4278, %r4281, 0x5410U;
	cvt.u32.u16 	%r4283, %rs1539;
	cvt.u32.u16 	%r4284, %rs1540;
	prmt.b32 	%r4285, %r4283, %r4284, 0x3340U;
	cvt.u32.u16 	%r4286, %rs1541;
	cvt.u32.u16 	%r4287, %rs1542;
	prmt.b32 	%r4288, %r4286, %r4287, 0x3340U;
	prmt.b32 	%r4289, %r4285, %r4288, 0x5410U;
	st.global.v2.b32 	[%rd1+16], {%r4282, %r4289};
	cvt.u32.u16 	%r4290, %rs1543;
	cvt.u32.u16 	%r4291, %rs1544;
	prmt.b32 	%r4292, %r4290, %r4291, 0x3340U;
	cvt.u32.u16 	%r4293, %rs1545;
	cvt.u32.u16 	%r4294, %rs1546;
	prmt.b32 	%r4295, %r4293, %r4294, 0x3340U;
	prmt.b32 	%r4296, %r4292, %r4295, 0x5410U;
	cvt.u32.u16 	%r4297, %rs1547;
	cvt.u32.u16 	%r4298, %rs1548;
	prmt.b32 	%r4299, %r4297, %r4298, 0x3340U;
	cvt.u32.u16 	%r4300, %rs1549;
	cvt.u32.u16 	%r4301, %rs1550;
	prmt.b32 	%r4302, %r4300, %r4301, 0x3340U;
	prmt.b32 	%r4303, %r4299, %r4302, 0x5410U;
	st.global.v2.b32 	[%rd1+24], {%r4296, %r4303};
	st.global.v2.u8 	[%rd1+32], {%rs1551, %rs1552};
	st.global.u8 	[%rd1+34], %rs1553;
	st.global.u32 	[%rd1+36], %r455;
	st.global.f64 	[%rd1+40], %fd66;
	bra.uni 	$L__BB3_192;
$L__BB3_3:
	setp.gt.s32 	%p2, %r454, 255;
	@%p2 bra 	$L__BB3_94;
	mov.u32 	%r1, %tid.x;
	setp.ge.s32 	%p58, %r1, %r454;
	mov.b16 	%rs1882, 0;
	mov.b32 	%r4312, 0;
	mov.f64 	%fd108, 0d0000000000000000;
	mov.u16 	%rs1883, %rs1882;
	mov.u16 	%rs1884, %rs1882;
	mov.u16 	%rs1885, %rs1882;
	mov.u16 	%rs1886, %rs1882;
	mov.u16 	%rs1887, %rs1882;
	mov.u16 	%rs1888, %rs1882;
	mov.u16 	%rs1889, %rs1882;
	mov.u16 	%rs1890, %rs1882;
	mov.u16 	%rs1891, %rs1882;
	mov.u16 	%rs1892, %rs1882;
	mov.u16 	%rs1893, %rs1882;
	mov.u16 	%rs1894, %rs1882;
	mov.u16 	%rs1895, %rs1882;
	mov.u16 	%rs1896, %rs1882;
	mov.u16 	%rs1897, %rs1882;
	mov.u16 	%rs1898, %rs1882;
	mov.u16 	%rs1899, %rs1882;
	mov.u16 	%rs1900, %rs1882;
	mov.u16 	%rs1901, %rs1882;
	mov.u16 	%rs1902, %rs1882;
	mov.u16 	%rs1903, %rs1882;
	mov.u16 	%rs1904, %rs1882;
	mov.u16 	%rs1905, %rs1882;
	mov.u16 	%rs1906, %rs1882;
	mov.u16 	%rs1907, %rs1882;
	mov.u16 	%rs1908, %rs1882;
	mov.u16 	%rs1909, %rs1882;
	mov.u16 	%rs1910, %rs1882;
	mov.u16 	%rs1911, %rs1882;
	mov.u16 	%rs1912, %rs1882;
	mov.u16 	%rs1913, %rs1882;
	mov.u16 	%rs1914, %rs1882;
	mov.u16 	%rs1915, %rs1882;
	mov.u16 	%rs1916, %rs1882;
	mov.u32 	%r4306, %r1;
	@%p58 bra 	$L__BB3_6;
	mul.wide.u32 	%rd264, %r1, 48;
	add.s64 	%rd253, %rd38, %rd264;
	// begin inline asm
	ld.global.nc.u64 %rd252, [%rd253];
	// end inline asm
	add.s64 	%rd255, %rd253, 8;
	// begin inline asm
	ld.global.nc.u64 %rd254, [%rd255];
	// end inline asm
	add.s64 	%rd257, %rd253, 16;
	// begin inline asm
	ld.global.nc.u64 %rd256, [%rd257];
	// end inline asm
	add.s64 	%rd259, %rd253, 24;
	// begin inline asm
	ld.global.nc.u64 %rd258, [%rd259];
	// end inline asm
	add.s64 	%rd261, %rd253, 32;
	// begin inline asm
	ld.global.nc.u64 %rd260, [%rd261];
	// end inline asm
	mov.b64 	{%r2258, %r4312}, %rd260;
	add.s64 	%rd263, %rd253, 40;
	// begin inline asm
	ld.global.nc.u64 %rd262, [%rd263];
	// end inline asm
	cvt.u16.u64 	%rs1916, %rd252;
	shr.u64 	%rd265, %rd252, 8;
	cvt.u16.u64 	%rs1915, %rd265;
	shr.u64 	%rd266, %rd252, 16;
	cvt.u16.u64 	%rs1914, %rd266;
	shr.u64 	%rd267, %rd252, 24;
	cvt.u16.u64 	%rs1913, %rd267;
	shr.u64 	%rd268, %rd252, 32;
	cvt.u16.u64 	%rs1912, %rd268;
	shr.u64 	%rd269, %rd252, 40;
	cvt.u16.u64 	%rs1911, %rd269;
	shr.u64 	%rd270, %rd252, 48;
	cvt.u16.u64 	%rs1910, %rd270;
	shr.u64 	%rd271, %rd252, 56;
	cvt.u16.u64 	%rs1909, %rd271;
	cvt.u16.u64 	%rs1908, %rd254;
	shr.u64 	%rd272, %rd254, 8;
	cvt.u16.u64 	%rs1907, %rd272;
	shr.u64 	%rd273, %rd254, 16;
	cvt.u16.u64 	%rs1906, %rd273;
	shr.u64 	%rd274, %rd254, 24;
	cvt.u16.u64 	%rs1905, %rd274;
	shr.u64 	%rd275, %rd254, 32;
	cvt.u16.u64 	%rs1904, %rd275;
	shr.u64 	%rd276, %rd254, 40;
	cvt.u16.u64 	%rs1903, %rd276;
	shr.u64 	%rd277, %rd254, 48;
	cvt.u16.u64 	%rs1902, %rd277;
	shr.u64 	%rd278, %rd254, 56;
	cvt.u16.u64 	%rs1901, %rd278;
	cvt.u16.u64 	%rs1900, %rd256;
	shr.u64 	%rd279, %rd256, 8;
	cvt.u16.u64 	%rs1899, %rd279;
	shr.u64 	%rd280, %rd256, 16;
	cvt.u16.u64 	%rs1898, %rd280;
	shr.u64 	%rd281, %rd256, 24;
	cvt.u16.u64 	%rs1897, %rd281;
	shr.u64 	%rd282, %rd256, 32;
	cvt.u16.u64 	%rs1896, %rd282;
	shr.u64 	%rd283, %rd256, 40;
	cvt.u16.u64 	%rs1895, %rd283;
	shr.u64 	%rd284, %rd256, 48;
	cvt.u16.u64 	%rs1894, %rd284;
	shr.u64 	%rd285, %rd256, 56;
	cvt.u16.u64 	%rs1893, %rd285;
	cvt.u16.u64 	%rs1892, %rd258;
	shr.u64 	%rd286, %rd258, 8;
	cvt.u16.u64 	%rs1891, %rd286;
	shr.u64 	%rd287, %rd258, 16;
	cvt.u16.u64 	%rs1890, %rd287;
	shr.u64 	%rd288, %rd258, 24;
	cvt.u16.u64 	%rs1889, %rd288;
	shr.u64 	%rd289, %rd258, 32;
	cvt.u16.u64 	%rs1888, %rd289;
	shr.u64 	%rd290, %rd258, 40;
	cvt.u16.u64 	%rs1887, %rd290;
	shr.u64 	%rd291, %rd258, 48;
	cvt.u16.u64 	%rs1886, %rd291;
	shr.u64 	%rd292, %rd258, 56;
	cvt.u16.u64 	%rs1885, %rd292;
	cvt.u16.u64 	%rs1884, %rd260;
	shr.u64 	%rd293, %rd260, 8;
	cvt.u16.u64 	%rs1883, %rd293;
	shr.u64 	%rd294, %rd260, 16;
	cvt.u16.u64 	%rs1882, %rd294;
	mov.b64 	%fd108, %rd262;
	add.s32 	%r4306, %r1, 256;
$L__BB3_6:
	setp.ge.s32 	%p59, %r4306, %r454;
	@%p59 bra 	$L__BB3_14;
	add.u64 	%rd2, %SPL, 0;
	add.u64 	%rd3, %SPL, 48;
$L__BB3_8:
	mul.wide.s32 	%rd309, %r4306, 48;
	add.s64 	%rd298, %rd38, %rd309;
	// begin inline asm
	ld.global.nc.u64 %rd297, [%rd298];
	// end inline asm
	add.s64 	%rd300, %rd298, 8;
	// begin inline asm
	ld.global.nc.u64 %rd299, [%rd300];
	// end inline asm
	add.s64 	%rd302, %rd298, 16;
	// begin inline asm
	ld.global.nc.u64 %rd301, [%rd302];
	// end inline asm
	add.s64 	%rd304, %rd298, 24;
	// begin inline asm
	ld.global.nc.u64 %rd303, [%rd304];
	// end inline asm
	add.s64 	%rd306, %rd298, 32;
	// begin inline asm
	ld.global.nc.u64 %rd305, [%rd306];
	// end inline asm
	mov.b64 	{%r2260, %r8}, %rd305;
	add.s64 	%rd308, %rd298, 40;
	// begin inline asm
	ld.global.nc.u64 %rd307, [%rd308];
	// end inline asm
	cvt.u16.u64 	%rs1881, %rd297;
	cvt.u16.u64 	%rs1684, %rd305;
	shr.u64 	%rd310, %rd305, 8;
	cvt.u16.u64 	%rs1685, %rd310;
	shr.u64 	%rd311, %rd305, 16;
	cvt.u32.u16 	%r2261, %rs1909;
	cvt.u32.u16 	%r2262, %rs1910;
	prmt.b32 	%r2263, %r2262, %r2261, 0x3340U;
	cvt.u32.u16 	%r2264, %rs1911;
	cvt.u32.u16 	%r2265, %rs1912;
	prmt.b32 	%r2266, %r2265, %r2264, 0x3340U;
	prmt.b32 	%r2267, %r2266, %r2263, 0x5410U;
	cvt.u32.u16 	%r2268, %rs1913;
	cvt.u32.u16 	%r2269, %rs1914;
	prmt.b32 	%r2270, %r2269, %r2268, 0x3340U;
	cvt.u32.u16 	%r2271, %rs1915;
	cvt.u32.u16 	%r2272, %rs1916;
	prmt.b32 	%r2273, %r2272, %r2271, 0x3340U;
	prmt.b32 	%r2274, %r2273, %r2270, 0x5410U;
	st.local.v2.b32 	[%rd2], {%r2274, %r2267};
	cvt.u32.u16 	%r2275, %rs1901;
	cvt.u32.u16 	%r2276, %rs1902;
	prmt.b32 	%r2277, %r2276, %r2275, 0x3340U;
	cvt.u32.u16 	%r2278, %rs1903;
	cvt.u32.u16 	%r2279, %rs1904;
	prmt.b32 	%r2280, %r2279, %r2278, 0x3340U;
	prmt.b32 	%r2281, %r2280, %r2277, 0x5410U;
	cvt.u32.u16 	%r2282, %rs1905;
	cvt.u32.u16 	%r2283, %rs1906;
	prmt.b32 	%r2284, %r2283, %r2282, 0x3340U;
	cvt.u32.u16 	%r2285, %rs1907;
	cvt.u32.u16 	%r2286, %rs1908;
	prmt.b32 	%r2287, %r2286, %r2285, 0x3340U;
	prmt.b32 	%r2288, %r2287, %r2284, 0x5410U;
	st.local.v2.b32 	[%rd2+8], {%r2288, %r2281};
	cvt.u32.u16 	%r2289, %rs1893;
	cvt.u32.u16 	%r2290, %rs1894;
	prmt.b32 	%r2291, %r2290, %r2289, 0x3340U;
	cvt.u32.u16 	%r2292, %rs1895;
	cvt.u32.u16 	%r2293, %rs1896;
	prmt.b32 	%r2294, %r2293, %r2292, 0x3340U;
	prmt.b32 	%r2295, %r2294, %r2291, 0x5410U;
	cvt.u32.u16 	%r2296, %rs1897;
	cvt.u32.u16 	%r2297, %rs1898;
	prmt.b32 	%r2298, %r2297, %r2296, 0x3340U;
	cvt.u32.u16 	%r2299, %rs1899;
	cvt.u32.u16 	%r2300, %rs1900;
	prmt.b32 	%r2301, %r2300, %r2299, 0x3340U;
	prmt.b32 	%r2302, %r2301, %r2298, 0x5410U;
	st.local.v2.b32 	[%rd2+16], {%r2302, %r2295};
	cvt.u32.u16 	%r2303, %rs1885;
	cvt.u32.u16 	%r2304, %rs1886;
	prmt.b32 	%r2305, %r2304, %r2303, 0x3340U;
	cvt.u32.u16 	%r2306, %rs1887;
	cvt.u32.u16 	%r2307, %rs1888;
	prmt.b32 	%r2308, %r2307, %r2306, 0x3340U;
	prmt.b32 	%r2309, %r2308, %r2305, 0x5410U;
	cvt.u32.u16 	%r2310, %rs1889;
	cvt.u32.u16 	%r2311, %rs1890;
	prmt.b32 	%r2312, %r2311, %r2310, 0x3340U;
	cvt.u32.u16 	%r2313, %rs1891;
	cvt.u32.u16 	%r2314, %rs1892;
	prmt.b32 	%r2315, %r2314, %r2313, 0x3340U;
	prmt.b32 	%r2316, %r2315, %r2312, 0x5410U;
	st.local.v2.b32 	[%rd2+24], {%r2316, %r2309};
	st.local.v2.u8 	[%rd2+32], {%rs1884, %rs1883};
	st.local.u8 	[%rd2+34], %rs1882;
	st.local.u32 	[%rd2+36], %r4312;
	st.local.f64 	[%rd2+40], %fd108;
	st.local.u64 	[%rd3], %rd297;
	st.local.u64 	[%rd3+8], %rd299;
	st.local.u64 	[%rd3+16], %rd301;
	st.local.u64 	[%rd3+24], %rd303;
	st.local.v2.u8 	[%rd3+32], {%rs1684, %rs1685};
	st.local.u8 	[%rd3+34], %rd311;
	st.local.u32 	[%rd3+36], %r8;
	st.local.u64 	[%rd3+40], %rd307;
	mov.b32 	%r4308, 0;
$L__BB3_9:
	mov.u32 	%r4311, %r4308;
	cvt.u64.u32 	%rd312, %r4311;
	add.s64 	%rd313, %rd2, %rd312;
	ld.local.u8 	%rs1686, [%rd313];
	setp.ne.s16 	%p60, %rs1686, 0;
	add.s32 	%r4308, %r4311, 1;
	@%p60 bra 	$L__BB3_9;
	and.b16  	%rs1687, %rs1881, 255;
	setp.eq.s16 	%p61, %rs1687, 0;
	@%p61 bra 	$L__BB3_13;
	mov.b32 	%r4309, 0;
$L__BB3_12:
	cvt.u64.u32 	%rd314, %r4311;
	add.s64 	%rd315, %rd2, %rd314;
	st.local.u8 	[%rd315], %rs1881;
	add.s32 	%r4311, %r4311, 1;
	add.s32 	%r14, %r4309, 1;
	cvt.u64.u32 	%rd316, %r4309;
	add.s64 	%rd317, %rd3, %rd316;
	ld.local.u8 	%rs1881, [%rd317+1];
	setp.ne.s16 	%p62, %rs1881, 0;
	mov.u32 	%r4309, %r14;
	@%p62 bra 	$L__BB3_12;
$L__BB3_13:
	cvt.u64.u32 	%rd318, %r4311;
	add.s64 	%rd319, %rd2, %rd318;
	mov.b16 	%rs1688, 0;
	st.local.u8 	[%rd319], %rs1688;
	ld.local.u32 	%r2318, [%rd2+36];
	add.s32 	%r4312, %r2318, %r8;
	ld.local.f64 	%fd90, [%rd2+40];
	mov.b64 	%fd91, %rd307;
	add.f64 	%fd108, %fd90, %fd91;
	ld.local.v2.b32 	{%r2319, %r2320}, [%rd2];
	bfe.u32 	%r2321, %r2319, 0, 8;
	cvt.u16.u32 	%rs1916, %r2321;
	bfe.u32 	%r2322, %r2319, 8, 8;
	cvt.u16.u32 	%rs1915, %r2322;
	bfe.u32 	%r2323, %r2319, 16, 8;
	cvt.u16.u32 	%rs1914, %r2323;
	bfe.u32 	%r2324, %r2319, 24, 8;
	cvt.u16.u32 	%rs1913, %r2324;
	bfe.u32 	%r2325, %r2320, 0, 8;
	cvt.u16.u32 	%rs1912, %r2325;
	bfe.u32 	%r2326, %r2320, 8, 8;
	cvt.u16.u32 	%rs1911, %r2326;
	bfe.u32 	%r2327, %r2320, 16, 8;
	cvt.u16.u32 	%rs1910, %r2327;
	bfe.u32 	%r2328, %r2320, 24, 8;
	cvt.u16.u32 	%rs1909, %r2328;
	ld.local.v2.b32 	{%r2329, %r2330}, [%rd2+8];
	bfe.u32 	%r2331, %r2329, 0, 8;
	cvt.u16.u32 	%rs1908, %r2331;
	bfe.u32 	%r2332, %r2329, 8, 8;
	cvt.u16.u32 	%rs1907, %r2332;
	bfe.u32 	%r2333, %r2329, 16, 8;
	cvt.u16.u32 	%rs1906, %r2333;
	bfe.u32 	%r2334, %r2329, 24, 8;
	cvt.u16.u32 	%rs1905, %r2334;
	bfe.u32 	%r2335, %r2330, 0, 8;
	cvt.u16.u32 	%rs1904, %r2335;
	bfe.u32 	%r2336, %r2330, 8, 8;
	cvt.u16.u32 	%rs1903, %r2336;
	bfe.u32 	%r2337, %r2330, 16, 8;
	cvt.u16.u32 	%rs1902, %r2337;
	bfe.u32 	%r2338, %r2330, 24, 8;
	cvt.u16.u32 	%rs1901, %r2338;
	ld.local.v2.b32 	{%r2339, %r2340}, [%rd2+16];
	bfe.u32 	%r2341, %r2339, 0, 8;
	cvt.u16.u32 	%rs1900, %r2341;
	bfe.u32 	%r2342, %r2339, 8, 8;
	cvt.u16.u32 	%rs1899, %r2342;
	bfe.u32 	%r2343, %r2339, 16, 8;
	cvt.u16.u32 	%rs1898, %r2343;
	bfe.u32 	%r2344, %r2339, 24, 8;
	cvt.u16.u32 	%rs1897, %r2344;
	bfe.u32 	%r2345, %r2340, 0, 8;
	cvt.u16.u32 	%rs1896, %r2345;
	bfe.u32 	%r2346, %r2340, 8, 8;
	cvt.u16.u32 	%rs1895, %r2346;
	bfe.u32 	%r2347, %r2340, 16, 8;
	cvt.u16.u32 	%rs1894, %r2347;
	bfe.u32 	%r2348, %r2340, 24, 8;
	cvt.u16.u32 	%rs1893, %r2348;
	ld.local.v2.b32 	{%r2349, %r2350}, [%rd2+24];
	bfe.u32 	%r2351, %r2349, 0, 8;
	cvt.u16.u32 	%rs1892, %r2351;
	bfe.u32 	%r2352, %r2349, 8, 8;
	cvt.u16.u32 	%rs1891, %r2352;
	bfe.u32 	%r2353, %r2349, 16, 8;
	cvt.u16.u32 	%rs1890, %r2353;
	bfe.u32 	%r2354, %r2349, 24, 8;
	cvt.u16.u32 	%rs1889, %r2354;
	bfe.u32 	%r2355, %r2350, 0, 8;
	cvt.u16.u32 	%rs1888, %r2355;
	bfe.u32 	%r2356, %r2350, 8, 8;
	cvt.u16.u32 	%rs1887, %r2356;
	bfe.u32 	%r2357, %r2350, 16, 8;
	cvt.u16.u32 	%rs1886, %r2357;
	bfe.u32 	%r2358, %r2350, 24, 8;
	cvt.u16.u32 	%rs1885, %r2358;
	.pragma "used_bytes_mask 7";
	ld.local.u32 	%r2359, [%rd2+32];
	bfe.u32 	%r2360, %r2359, 0, 8;
	cvt.u16.u32 	%rs1884, %r2360;
	bfe.u32 	%r2361, %r2359, 8, 8;
	cvt.u16.u32 	%rs1883, %r2361;
	bfe.u32 	%r2362, %r2359, 16, 8;
	cvt.u16.u32 	%rs1882, %r2362;
	add.s32 	%r4306, %r4306, 256;
	setp.lt.s32 	%p63, %r4306, %r454;
	@%p63 bra 	$L__BB3_8;
$L__BB3_14:
	// begin inline asm
	mov.u32 %r2363, %laneid;
	// end inline asm
	and.b32  	%r2424, %r1, 992;
	add.s32 	%r2425, %r2424, 32;
	setp.gt.s32 	%p64, %r2425, %r454;
	not.b32 	%r2426, %r2424;
	add.s32 	%r2427, %r454, %r2426;
	selp.b32 	%r2422, %r2427, 31, %p64;
	cvt.u32.u16 	%r2428, %rs1916;
	and.b32  	%r2429, %r2428, 255;
	and.b16  	%rs1689, %rs1915, 255;
	mul.wide.u16 	%r2430, %rs1689, 256;
	or.b32  	%r2431, %r2430, %r2429;
	cvt.u32.u16 	%r2432, %rs1914;
	shl.b32 	%r2433, %r2432, 16;
	and.b32  	%r2434, %r2433, 16711680;
	or.b32  	%r2435, %r2431, %r2434;
	cvt.u32.u16 	%r2436, %rs1913;
	shl.b32 	%r2437, %r2436, 24;
	or.b32  	%r2365, %r2435, %r2437;
	cvt.u32.u16 	%r2438, %rs1912;
	and.b32  	%r2439, %r2438, 255;
	and.b16  	%rs1690, %rs1911, 255;
	mul.wide.u16 	%r2440, %rs1690, 256;
	or.b32  	%r2441, %r2440, %r2439;
	cvt.u32.u16 	%r2442, %rs1910;
	shl.b32 	%r2443, %r2442, 16;
	and.b32  	%r2444, %r2443, 16711680;
	or.b32  	%r2445, %r2441, %r2444;
	cvt.u32.u16 	%r2446, %rs1909;
	shl.b32 	%r2447, %r2446, 24;
	or.b32  	%r2370, %r2445, %r2447;
	cvt.u32.u16 	%r2448, %rs1908;
	and.b32  	%r2449, %r2448, 255;
	and.b16  	%rs1691, %rs1907, 255;
	mul.wide.u16 	%r2450, %rs1691, 256;
	or.b32  	%r2451, %r2450, %r2449;
	cvt.u32.u16 	%r2452, %rs1906;
	shl.b32 	%r2453, %r2452, 16;
	and.b32  	%r2454, %r2453, 16711680;
	or.b32  	%r2455, %r2451, %r2454;
	cvt.u32.u16 	%r2456, %rs1905;
	shl.b32 	%r2457, %r2456, 24;
	or.b32  	%r2375, %r2455, %r2457;
	cvt.u32.u16 	%r2458, %rs1904;
	and.b32  	%r2459, %r2458, 255;
	and.b16  	%rs1692, %rs1903, 255;
	mul.wide.u16 	%r2460, %rs1692, 256;
	or.b32  	%r2461, %r2460, %r2459;
	cvt.u32.u16 	%r2462, %rs1902;
	shl.b32 	%r2463, %r2462, 16;
	and.b32  	%r2464, %r2463, 16711680;
	or.b32  	%r2465, %r2461, %r2464;
	cvt.u32.u16 	%r2466, %rs1901;
	shl.b32 	%r2467, %r2466, 24;
	or.b32  	%r2380, %r2465, %r2467;
	cvt.u32.u16 	%r2468, %rs1900;
	and.b32  	%r2469, %r2468, 255;
	and.b16  	%rs1693, %rs1899, 255;
	mul.wide.u16 	%r2470, %rs1693, 256;
	or.b32  	%r2471, %r2470, %r2469;
	cvt.u32.u16 	%r2472, %rs1898;
	shl.b32 	%r2473, %r2472, 16;
	and.b32  	%r2474, %r2473, 16711680;
	or.b32  	%r2475, %r2471, %r2474;
	cvt.u32.u16 	%r2476, %rs1897;
	shl.b32 	%r2477, %r2476, 24;
	or.b32  	%r2385, %r2475, %r2477;
	cvt.u32.u16 	%r2478, %rs1896;
	and.b32  	%r2479, %r2478, 255;
	and.b16  	%rs1694, %rs1895, 255;
	mul.wide.u16 	%r2480, %rs1694, 256;
	or.b32  	%r2481, %r2480, %r2479;
	cvt.u32.u16 	%r2482, %rs1894;
	shl.b32 	%r2483, %r2482, 16;
	and.b32  	%r2484, %r2483, 16711680;
	or.b32  	%r2485, %r2481, %r2484;
	cvt.u32.u16 	%r2486, %rs1893;
	shl.b32 	%r2487, %r2486, 24;
	or.b32  	%r2390, %r2485, %r2487;
	cvt.u32.u16 	%r2488, %rs1892;
	and.b32  	%r2489, %r2488, 255;
	and.b16  	%rs1695, %rs1891, 255;
	mul.wide.u16 	%r2490, %rs1695, 256;
	or.b32  	%r2491, %r2490, %r2489;
	cvt.u32.u16 	%r2492, %rs1890;
	shl.b32 	%r2493, %r2492, 16;
	and.b32  	%r2494, %r2493, 16711680;
	or.b32  	%r2495, %r2491, %r2494;
	cvt.u32.u16 	%r2496, %rs1889;
	shl.b32 	%r2497, %r2496, 24;
	or.b32  	%r2395, %r2495, %r2497;
	cvt.u32.u16 	%r2498, %rs1888;
	and.b32  	%r2499, %r2498, 255;
	and.b16  	%rs1696, %rs1887, 255;
	mul.wide.u16 	%r2500, %rs1696, 256;
	or.b32  	%r2501, %r2500, %r2499;
	cvt.u32.u16 	%r2502, %rs1886;
	shl.b32 	%r2503, %r2502, 16;
	and.b32  	%r2504, %r2503, 16711680;
	or.b32  	%r2505, %r2501, %r2504;
	cvt.u32.u16 	%r2506, %rs1885;
	shl.b32 	%r2507, %r2506, 24;
	or.b32  	%r2400, %r2505, %r2507;
	cvt.u32.u16 	%r2508, %rs1884;
	and.b32  	%r2509, %r2508, 255;
	and.b16  	%rs1697, %rs1883, 255;
	mul.wide.u16 	%r2510, %rs1697, 256;
	or.b32  	%r2511, %r2510, %r2509;
	cvt.u32.u16 	%r2512, %rs1882;
	shl.b32 	%r2513, %r2512, 16;
	and.b32  	%r2514, %r2513, 16711680;
	or.b32  	%r2405, %r2511, %r2514;
	mov.b32 	%r2421, 1;
	mov.b32 	%r2423, -1;
	// begin inline asm
	shfl.sync.down.b32 %r2364, %r2365, %r2421, %r2422, %r2423;
	// end inline asm
	// begin inline asm
	shfl.sync.down.b32 %r2369, %r2370, %r2421, %r2422, %r2423;
	// end inline asm
	// begin inline asm
	shfl.sync.down.b32 %r2374, %r2375, %r2421, %r2422, %r2423;
	// end inline asm
	// begin inline asm
	shfl.sync.down.b32 %r2379, %r2380, %r2421, %r2422, %r2423;
	// end inline asm
	// begin inline asm
	shfl.sync.down.b32 %r2384, %r2385, %r2421, %r2422, %r2423;
	// end inline asm
	// begin inline asm
	shfl.sync.down.b32 %r2389, %r2390, %r2421, %r2422, %r2423;
	// end inline asm
	// begin inline asm
	shfl.sync.down.b32 %r2394, %r2395, %r2421, %r2422, %r2423;
	// end inline asm
	// begin inline asm
	shfl.sync.down.b32 %r2399, %r2400, %r2421, %r2422, %r2423;
	// end inline asm
	// begin inline asm
	shfl.sync.down.b32 %r2404, %r2405, %r2421, %r2422, %r2423;
	// end inline asm
	// begin inline asm
	shfl.sync.down.b32 %r2409, %r4312, %r2421, %r2422, %r2423;
	// end inline asm
	mov.b64 	%rd320, %fd108;
	mov.b64 	{%r2415, %r2420}, %rd320;
	// begin inline asm
	shfl.sync.down.b32 %r2414, %r2415, %r2421, %r2422, %r2423;
	// end inline asm
	// begin inline asm
	shfl.sync.down.b32 %r2419, %r2420, %r2421, %r2422, %r2423;
	// end inline asm
	setp.ge.s32 	%p65, %r2363, %r2422;
	@%p65 bra 	$L__BB3_21;
	shr.u32 	%r2516, %r2404, 16;
	shr.u32 	%r2517, %r2404, 8;
	cvt.u16.u32 	%rs1698, %r2517;
	cvt.u16.u32 	%rs1699, %r2404;
	cvt.u16.u32 	%rs1917, %r2364;
	mov.b64 	%rd321, {%r2414, %r2419};
	mov.b64 	%fd6, %rd321;
	add.u64 	%rd5, %SPL, 0;
	add.u64 	%rd6, %SPL, 48;
	prmt.b32 	%r2520, %r2442, %r2446, 0x3340U;
	cvt.u32.u16 	%r2521, %rs1911;
	prmt.b32 	%r2523, %r2438, %r2521, 0x3340U;
	prmt.b32 	%r2524, %r2523, %r2520, 0x5410U;
	prmt.b32 	%r2527, %r2432, %r2436, 0x3340U;
	cvt.u32.u16 	%r2528, %rs1915;
	prmt.b32 	%r2530, %r2428, %r2528, 0x3340U;
	prmt.b32 	%r2531, %r2530, %r2527, 0x5410U;
	st.local.v2.b32 	[%rd5], {%r2531, %r2524};
	prmt.b32 	%r2534, %r2462, %r2466, 0x3340U;
	cvt.u32.u16 	%r2535, %rs1903;
	prmt.b32 	%r2537, %r2458, %r2535, 0x3340U;
	prmt.b32 	%r2538, %r2537, %r2534, 0x5410U;
	prmt.b32 	%r2541, %r2452, %r2456, 0x3340U;
	cvt.u32.u16 	%r2542, %rs1907;
	prmt.b32 	%r2544, %r2448, %r2542, 0x3340U;
	prmt.b32 	%r2545, %r2544, %r2541, 0x5410U;
	st.local.v2.b32 	[%rd5+8], {%r2545, %r2538};
	prmt.b32 	%r2548, %r2482, %r2486, 0x3340U;
	cvt.u32.u16 	%r2549, %rs1895;
	prmt.b32 	%r2551, %r2478, %r2549, 0x3340U;
	prmt.b32 	%r2552, %r2551, %r2548, 0x5410U;
	prmt.b32 	%r2555, %r2472, %r2476, 0x3340U;
	cvt.u32.u16 	%r2556, %rs1899;
	prmt.b32 	%r2558, %r2468, %r2556, 0x3340U;
	prmt.b32 	%r2559, %r2558, %r2555, 0x5410U;
	st.local.v2.b32 	[%rd5+16], {%r2559, %r2552};
	prmt.b32 	%r2562, %r2502, %r2506, 0x3340U;
	cvt.u32.u16 	%r2563, %rs1887;
	prmt.b32 	%r2565, %r2498, %r2563, 0x3340U;
	prmt.b32 	%r2566, %r2565, %r2562, 0x5410U;
	prmt.b32 	%r2569, %r2492, %r2496, 0x3340U;
	cvt.u32.u16 	%r2570, %rs1891;
	prmt.b32 	%r2572, %r2488, %r2570, 0x3340U;
	prmt.b32 	%r2573, %r2572, %r2569, 0x5410U;
	st.local.v2.b32 	[%rd5+24], {%r2573, %r2566};
	st.local.v2.u8 	[%rd5+32], {%rs1884, %rs1883};
	st.local.u8 	[%rd5+34], %rs1882;
	st.local.u32 	[%rd5+36], %r4312;
	st.local.f64 	[%rd5+40], %fd108;
	st.local.v2.b32 	[%rd6], {%r2364, %r2369};
	st.local.v2.b32 	[%rd6+8], {%r2374, %r2379};
	st.local.v2.b32 	[%rd6+16], {%r2384, %r2389};
	st.local.v2.b32 	[%rd6+24], {%r2394, %r2399};
	st.local.v2.u8 	[%rd6+32], {%rs1699, %rs1698};
	st.local.u8 	[%rd6+34], %r2516;
	st.local.u32 	[%rd6+36], %r2409;
	st.local.v2.u32 	[%rd6+40], {%r2414, %r2419};
	mov.b32 	%r4313, 0;
$L__BB3_16:
	mov.u32 	%r4316, %r4313;
	cvt.u64.u32 	%rd324, %r4316;
	add.s64 	%rd325, %rd5, %rd324;
	ld.local.u8 	%rs1700, [%rd325];
	setp.ne.s16 	%p66, %rs1700, 0;
	add.s32 	%r4313, %r4316, 1;
	@%p66 bra 	$L__BB3_16;
	and.b16  	%rs1701, %rs1917, 255;
	setp.eq.s16 	%p67, %rs1701, 0;
	@%p67 bra 	$L__BB3_20;
	mov.b32 	%r4314, 0;
$L__BB3_19:
	cvt.u64.u32 	%rd326, %r4316;
	add.s64 	%rd327, %rd5, %rd326;
	st.local.u8 	[%rd327], %rs1917;
	add.s32 	%r4316, %r4316, 1;
	add.s32 	%r38, %r4314, 1;
	cvt.u64.u32 	%rd328, %r4314;
	add.s64 	%rd329, %rd6, %rd328;
	ld.local.u8 	%rs1917, [%rd329+1];
	setp.ne.s16 	%p68, %rs1917, 0;
	mov.u32 	%r4314, %r38;
	@%p68 bra 	$L__BB3_19;
$L__BB3_20:
	cvt.u64.u32 	%rd330, %r4316;
	add.s64 	%rd331, %rd5, %rd330;
	mov.b16 	%rs1702, 0;
	st.local.u8 	[%rd331], %rs1702;
	ld.local.u32 	%r2575, [%rd5+36];
	add.s32 	%r4312, %r2575, %r2409;
	ld.local.f64 	%fd92, [%rd5+40];
	add.f64 	%fd108, %fd92, %fd6;
	ld.local.v2.b32 	{%r2576, %r2577}, [%rd5];
	bfe.u32 	%r2578, %r2576, 0, 8;
	cvt.u16.u32 	%rs1916, %r2578;
	bfe.u32 	%r2579, %r2576, 8, 8;
	cvt.u16.u32 	%rs1915, %r2579;
	bfe.u32 	%r2580, %r2576, 16, 8;
	cvt.u16.u32 	%rs1914, %r2580;
	bfe.u32 	%r2581, %r2576, 24, 8;
	cvt.u16.u32 	%rs1913, %r2581;
	bfe.u32 	%r2582, %r2577, 0, 8;
	cvt.u16.u32 	%rs1912, %r2582;
	bfe.u32 	%r2583, %r2577, 8, 8;
	cvt.u16.u32 	%rs1911, %r2583;
	bfe.u32 	%r2584, %r2577, 16, 8;
	cvt.u16.u32 	%rs1910, %r2584;
	bfe.u32 	%r2585, %r2577, 24, 8;
	cvt.u16.u32 	%rs1909, %r2585;
	ld.local.v2.b32 	{%r2586, %r2587}, [%rd5+8];
	bfe.u32 	%r2588, %r2586, 0, 8;
	cvt.u16.u32 	%rs1908, %r2588;
	bfe.u32 	%r2589, %r2586, 8, 8;
	cvt.u16.u32 	%rs1907, %r2589;
	bfe.u32 	%r2590, %r2586, 16, 8;
	cvt.u16.u32 	%rs1906, %r2590;
	bfe.u32 	%r2591, %r2586, 24, 8;
	cvt.u16.u32 	%rs1905, %r2591;
	bfe.u32 	%r2592, %r2587, 0, 8;
	cvt.u16.u32 	%rs1904, %r2592;
	bfe.u32 	%r2593, %r2587, 8, 8;
	cvt.u16.u32 	%rs1903, %r2593;
	bfe.u32 	%r2594, %r2587, 16, 8;
	cvt.u16.u32 	%rs1902, %r2594;
	bfe.u32 	%r2595, %r2587, 24, 8;
	cvt.u16.u32 	%rs1901, %r2595;
	ld.local.v2.b32 	{%r2596, %r2597}, [%rd5+16];
	bfe.u32 	%r2598, %r2596, 0, 8;
	cvt.u16.u32 	%rs1900, %r2598;
	bfe.u32 	%r2599, %r2596, 8, 8;
	cvt.u16.u32 	%rs1899, %r2599;
	bfe.u32 	%r2600, %r2596, 16, 8;
	cvt.u16.u32 	%rs1898, %r2600;
	bfe.u32 	%r2601, %r2596, 24, 8;
	cvt.u16.u32 	%rs1897, %r2601;
	bfe.u32 	%r2602, %r2597, 0, 8;
	cvt.u16.u32 	%rs1896, %r2602;
	bfe.u32 	%r2603, %r2597, 8, 8;
	cvt.u16.u32 	%rs1895, %r2603;
	bfe.u32 	%r2604, %r2597, 16, 8;
	cvt.u16.u32 	%rs1894, %r2604;
	bfe.u32 	%r2605, %r2597, 24, 8;
	cvt.u16.u32 	%rs1893, %r2605;
	ld.local.v2.b32 	{%r2606, %r2607}, [%rd5+24];
	bfe.u32 	%r2608, %r2606, 0, 8;
	cvt.u16.u32 	%rs1892, %r2608;
	bfe.u32 	%r2609, %r2606, 8, 8;
	cvt.u16.u32 	%rs1891, %r2609;
	bfe.u32 	%r2610, %r2606, 16, 8;
	cvt.u16.u32 	%rs1890, %r2610;
	bfe.u32 	%r2611, %r2606, 24, 8;
	cvt.u16.u32 	%rs1889, %r2611;
	bfe.u32 	%r2612, %r2607, 0, 8;
	cvt.u16.u32 	%rs1888, %r2612;
	bfe.u32 	%r2613, %r2607, 8, 8;
	cvt.u16.u32 	%rs1887, %r2613;
	bfe.u32 	%r2614, %r2607, 16, 8;
	cvt.u16.u32 	%rs1886, %r2614;
	bfe.u32 	%r2615, %r2607, 24, 8;
	cvt.u16.u32 	%rs1885, %r2615;
	.pragma "used_bytes_mask 7";
	ld.local.u32 	%r2616, [%rd5+32];
	bfe.u32 	%r2617, %r2616, 0, 8;
	cvt.u16.u32 	%rs1884, %r2617;
	bfe.u32 	%r2618, %r2616, 8, 8;
	cvt.u16.u32 	%rs1883, %r2618;
	bfe.u32 	%r2619, %r2616, 16, 8;
	cvt.u16.u32 	%rs1882, %r2619;
$L__BB3_21:
	cvt.u32.u16 	%r2680, %rs1916;
	and.b32  	%r2681, %r2680, 255;
	and.b16  	%rs1703, %rs1915, 255;
	mul.wide.u16 	%r2682, %rs1703, 256;
	or.b32  	%r2683, %r2682, %r2681;
	cvt.u32.u16 	%r2684, %rs1914;
	shl.b32 	%r2685, %r2684, 16;
	and.b32  	%r2686, %r2685, 16711680;
	or.b32  	%r2687, %r2683, %r2686;
	cvt.u32.u16 	%r2688, %rs1913;
	shl.b32 	%r2689, %r2688, 24;
	or.b32  	%r2621, %r2687, %r2689;
	cvt.u32.u16 	%r2690, %rs1912;
	and.b32  	%r2691, %r2690, 255;
	and.b16  	%rs1704, %rs1911, 255;
	mul.wide.u16 	%r2692, %rs1704, 256;
	or.b32  	%r2693, %r2692, %r2691;
	cvt.u32.u16 	%r2694, %rs1910;
	shl.b32 	%r2695, %r2694, 16;
	and.b32  	%r2696, %r2695, 16711680;
	or.b32  	%r2697, %r2693, %r2696;
	cvt.u32.u16 	%r2698, %rs1909;
	shl.b32 	%r2699, %r2698, 24;
	or.b32  	%r2626, %r2697, %r2699;
	cvt.u32.u16 	%r2700, %rs1908;
	and.b32  	%r2701, %r2700, 255;
	and.b16  	%rs1705, %rs1907, 255;
	mul.wide.u16 	%r2702, %rs1705, 256;
	or.b32  	%r2703, %r2702, %r2701;
	cvt.u32.u16 	%r2704, %rs1906;
	shl.b32 	%r2705, %r2704, 16;
	and.b32  	%r2706, %r2705, 16711680;
	or.b32  	%r2707, %r2703, %r2706;
	cvt.u32.u16 	%r2708, %rs1905;
	shl.b32 	%r2709, %r2708, 24;
	or.b32  	%r2631, %r2707, %r2709;
	cvt.u32.u16 	%r2710, %rs1904;
	and.b32  	%r2711, %r2710, 255;
	and.b16  	%rs1706, %rs1903, 255;
	mul.wide.u16 	%r2712, %rs1706, 256;
	or.b32  	%r2713, %r2712, %r2711;
	cvt.u32.u16 	%r2714, %rs1902;
	shl.b32 	%r2715, %r2714, 16;
	and.b32  	%r2716, %r2715, 16711680;
	or.b32  	%r2717, %r2713, %r2716;
	cvt.u32.u16 	%r2718, %rs1901;
	shl.b32 	%r2719, %r2718, 24;
	or.b32  	%r2636, %r2717, %r2719;
	cvt.u32.u16 	%r2720, %rs1900;
	and.b32  	%r2721, %r2720, 255;
	and.b16  	%rs1707, %rs1899, 255;
	mul.wide.u16 	%r2722, %rs1707, 256;
	or.b32  	%r2723, %r2722, %r2721;
	cvt.u32.u16 	%r2724, %rs1898;
	shl.b32 	%r2725, %r2724, 16;
	and.b32  	%r2726, %r2725, 16711680;
	or.b32  	%r2727, %r2723, %r2726;
	cvt.u32.u16 	%r2728, %rs1897;
	shl.b32 	%r2729, %r2728, 24;
	or.b32  	%r2641, %r2727, %r2729;
	cvt.u32.u16 	%r2730, %rs1896;
	and.b32  	%r2731, %r2730, 255;
	and.b16  	%rs1708, %rs1895, 255;
	mul.wide.u16 	%r2732, %rs1708, 256;
	or.b32  	%r2733, %r2732, %r2731;
	cvt.u32.u16 	%r2734, %rs1894;
	shl.b32 	%r2735, %r2734, 16;
	and.b32  	%r2736, %r2735, 16711680;
	or.b32  	%r2737, %r2733, %r2736;
	cvt.u32.u16 	%r2738, %rs1893;
	shl.b32 	%r2739, %r2738, 24;
	or.b32  	%r2646, %r2737, %r2739;
	cvt.u32.u16 	%r2740, %rs1892;
	and.b32  	%r2741, %r2740, 255;
	and.b16  	%rs1709, %rs1891, 255;
	mul.wide.u16 	%r2742, %rs1709, 256;
	or.b32  	%r2743, %r2742, %r2741;
	cvt.u32.u16 	%r2744, %rs1890;
	shl.b32 	%r2745, %r2744, 16;
	and.b32  	%r2746, %r2745, 16711680;
	or.b32  	%r2747, %r2743, %r2746;
	cvt.u32.u16 	%r2748, %rs1889;
	shl.b32 	%r2749, %r2748, 24;
	or.b32  	%r2651, %r2747, %r2749;
	cvt.u32.u16 	%r2750, %rs1888;
	and.b32  	%r2751, %r2750, 255;
	and.b16  	%rs1710, %rs1887, 255;
	mul.wide.u16 	%r2752, %rs1710, 256;
	or.b32  	%r2753, %r2752, %r2751;
	cvt.u32.u16 	%r2754, %rs1886;
	shl.b32 	%r2755, %r2754, 16;
	and.b32  	%r2756, %r2755, 16711680;
	or.b32  	%r2757, %r2753, %r2756;
	cvt.u32.u16 	%r2758, %rs1885;
	shl.b32 	%r2759, %r2758, 24;
	or.b32  	%r2656, %r2757, %r2759;
	cvt.u32.u16 	%r2760, %rs1884;
	and.b32  	%r2761, %r2760, 255;
	and.b16  	%rs1711, %rs1883, 255;
	mul.wide.u16 	%r2762, %rs1711, 256;
	or.b32  	%r2763, %r2762, %r2761;
	cvt.u32.u16 	%r2764, %rs1882;
	shl.b32 	%r2765, %r2764, 16;
	and.b32  	%r2766, %r2765, 16711680;
	or.b32  	%r2661, %r2763, %r2766;
	mov.b32 	%r2677, 2;
	mov.b32 	%r2679, -1;
	// begin inline asm
	shfl.sync.down.b32 %r2620, %r2621, %r2677, %r2422, %r2679;
	// end inline asm
	// begin inline asm
	shfl.sync.down.b32 %r2625, %r2626, %r2677, %r2422, %r2679;
	// end inline asm
	// begin inline asm
	shfl.sync.down.b32 %r2630, %r2631, %r2677, %r2422, %r2679;
	// end inline asm
	// begin inline asm
	shfl.sync.down.b32 %r2635, %r2636, %r2677, %r2422, %r2679;
	// end inline asm
	// begin inline asm
	shfl.sync.down.b32 %r2640, %r2641, %r2677, %r2422, %r2679;
	// end inline asm
	// begin inline asm
	shfl.sync.down.b32 %r2645, %r2646, %r2677, %r2422, %r2679;
	// end inline asm
	// begin inline asm
	shfl.sync.down.b32 %r2650, %r2651, %r2677, %r2422, %r2679;
	// end inline asm
	// begin inline asm
	shfl.sync.down.b32 %r2655, %r2656, %r2677, %r2422, %r2679;
	// end inline asm
	// begin inline asm
	shfl.sync.down.b32 %r2660, %r2661, %r2677, %r2422, %r2679;
	// end inline asm
	// begin inline asm
	shfl.sync.down.b32 %r2665, %r4312, %r2677, %r2422, %r2679;
	// end inline asm
	mov.b64 	%rd332, %fd108;
	mov.b64 	{%r2671, %r2676}, %rd332;
	// begin inline asm
	shfl.sync.down.b32 %r2670, %r2671, %r2677, %r2422, %r2679;
	// end inline asm
	// begin inline asm
	shfl.sync.down.b32 %r2675, %r2676, %r2677, %r2422, %r2679;
	// end inline asm
	add.s32 	%r2767, %r2363, 2;
	setp.gt.s32 	%p69, %r2767, %r2422;
	@%p69 bra 	$L__BB3_28;
	shr.u32 	%r2769, %r2660, 16;
	shr.u32 	%r2770, %r2660, 8;
	cvt.u16.u32 	%rs1712, %r2770;
	cvt.u16.u32 	%rs1713, %r2660;
	cvt.u16.u32 	%rs1953, %r2620;
	mov.b64 	%rd333, {%r2670, %r2675};
	mov.b64 	%fd9, %rd333;
	add.u64 	%rd7, %SPL, 0;
	add.u64 	%rd8, %SPL, 48;
	prmt.b32 	%r2773, %r2694, %r2698, 0x3340U;
	cvt.u32.u16 	%r2774, %rs1911;
	prmt.b32 	%r2776, %r2690, %r2774, 0x3340U;
	prmt.b32 	%r2777, %r2776, %r2773, 0x5410U;
	prmt.b32 	%r2780, %r2684, %r2688, 0x3340U;
	cvt.u32.u16 	%r2781, %rs1915;
	prmt.b32 	%r2783, %r2680, %r2781, 0x3340U;
	prmt.b32 	%r2784, %r2783, %r2780, 0x5410U;
	st.local.v2.b32 	[%rd7], {%r2784, %r2777};
	prmt.b32 	%r2787, %r2714, %r2718, 0x3340U;
	cvt.u32.u16 	%r2788, %rs1903;
	prmt.b32 	%r2790, %r2710, %r2788, 0x3340U;
	prmt.b32 	%r2791, %r2790, %r2787, 0x5410U;
	prmt.b32 	%r2794, %r2704, %r2708, 0x3340U;
	cvt.u32.u16 	%r2795, %rs1907;
	prmt.b32 	%r2797, %r2700, %r2795, 0x3340U;
	prmt.b32 	%r2798, %r2797, %r2794, 0x5410U;
	st.local.v2.b32 	[%rd7+8], {%r2798, %r2791};
	prmt.b32 	%r2801, %r2734, %r2738, 0x3340U;
	cvt.u32.u16 	%r2802, %rs1895;
	prmt.b32 	%r2804, %r2730, %r2802, 0x3340U;
	prmt.b32 	%r2805, %r2804, %r2801, 0x5410U;
	prmt.b32 	%r2808, %r2724, %r2728, 0x3340U;
	cvt.u32.u16 	%r2809, %rs1899;
	prmt.b32 	%r2811, %r2720, %r2809, 0x3340U;
	prmt.b32 	%r2812, %r2811, %r2808, 0x5410U;
	st.local.v2.b32 	[%rd7+16], {%r2812, %r2805};
	prmt.b32 	%r2815, %r2754, %r2758, 0x3340U;
	cvt.u32.u16 	%r2816, %rs1887;
	prmt.b32 	%r2818, %r2750, %r2816, 0x3340U;
	prmt.b32 	%r2819, %r2818, %r2815, 0x5410U;
	prmt.b32 	%r2822, %r2744, %r2748, 0x3340U;
	cvt.u32.u16 	%r2823, %rs1891;
	prmt.b32 	%r2825, %r2740, %r2823, 0x3340U;
	prmt.b32 	%r2826, %r2825, %r2822, 0x5410U;
	st.local.v2.b32 	[%rd7+24], {%r2826, %r2819};
	st.local.v2.u8 	[%rd7+32], {%rs1884, %rs1883};
	st.local.u8 	[%rd7+34], %rs1882;
	st.local.u32 	[%rd7+36], %r4312;
	st.local.f64 	[%rd7+40], %fd108;
	st.local.v2.b32 	[%rd8], {%r2620, %r2625};
	st.local.v2.b32 	[%rd8+8], {%r2630, %r2635};
	st.local.v2.b32 	[%rd8+16], {%r2640, %r2645};
	st.local.v2.b32 	[%rd8+24], {%r2650, %r2655};
	st.local.v2.u8 	[%rd8+32], {%rs1713, %rs1712};
	st.local.u8 	[%rd8+34], %r2769;
	st.local.u32 	[%rd8+36], %r2665;
	st.local.v2.u32 	[%rd8+40], {%r2670, %r2675};
	mov.b32 	%r4318, 0;
$L__BB3_23:
	mov.u32 	%r4321, %r4318;
	cvt.u64.u32 	%rd336, %r4321;
	add.s64 	%rd337, %rd7, %rd336;
	ld.local.u8 	%rs1714, [%rd337];
	setp.ne.s16 	%p70, %rs1714, 0;
	add.s32 	%r4318, %r4321, 1;
	@%p70 bra 	$L__BB3_23;
	and.b16  	%rs1715, %rs1953, 255;
	setp.eq.s16 	%p71, %rs1715, 0;
	@%p71 bra 	$L__BB3_27;
	mov.b32 	%r4319, 0;
$L__BB3_26:
	cvt.u64.u32 	%rd338, %r4321;
	add.s64 	%rd339, %rd7, %rd338;
	st.local.u8 	[%rd339], %rs1953;
	add.s32 	%r4321, %r4321, 1;
	add.s32 	%r59, %r4319, 1;
	cvt.u64.u32 	%rd340, %r4319;
	add.s64 	%rd341, %rd8, %rd340;
	ld.local.u8 	%rs1953, [%rd341+1];
	setp.ne.s16 	%p72, %rs1953, 0;
	mov.u32 	%r4319, %r59;
	@%p72 bra 	$L__BB3_26;
$L__BB3_27:
	cvt.u64.u32 	%rd342, %r4321;
	add.s64 	%rd343, %rd7, %rd342;
	mov.b16 	%rs1716, 0;
	st.local.u8 	[%rd343], %rs1716;
	ld.local.u32 	%r2828, [%rd7+36];
	add.s32 	%r4312, %r2828, %r2665;
	ld.local.f64 	%fd93, [%rd7+40];
	add.f64 	%fd108, %fd93, %fd9;
	ld.local.v2.b32 	{%r2829, %r2830}, [%rd7];
	bfe.u32 	%r2831, %r2829, 0, 8;
	cvt.u16.u32 	%rs1916, %r2831;
	bfe.u32 	%r2832, %r2829, 8, 8;
	cvt.u16.u32 	%rs1915, %r2832;
	bfe.u32 	%r2833, %r2829, 16, 8;
	cvt.u16.u32 	%rs1914, %r2833;
	bfe.u32 	%r2834, %r2829, 24, 8;
	cvt.u16.u32 	%rs1913, %r2834;
	bfe.u32 	%r2835, %r2830, 0, 8;
	cvt.u16.u32 	%rs1912, %r2835;
	bfe.u32 	%r2836, %r2830, 8, 8;
	cvt.u16.u32 	%rs1911, %r2836;
	bfe.u32 	%r2837, %r2830, 16, 8;
	cvt.u16.u32 	%rs1910, %r2837;
	bfe.u32 	%r2838, %r2830, 24, 8;
	cvt.u16.u32 	%rs1909, %r2838;
	ld.local.v2.b32 	{%r2839, %r2840}, [%rd7+8];
	bfe.u32 	%r2841, %r2839, 0, 8;
	cvt.u16.u32 	%rs1908, %r2841;
	bfe.u32 	%r2842, %r2839, 8, 8;
	cvt.u16.u32 	%rs1907, %r2842;
	bfe.u32 	%r2843, %r2839, 16, 8;
	cvt.u16.u32 	%rs1906, %r2843;
	bfe.u32 	%r2844, %r2839, 24, 8;
	cvt.u16.u32 	%rs1905, %r2844;
	bfe.u32 	%r2845, %r2840, 0, 8;
	cvt.u16.u32 	%rs1904, %r2845;
	bfe.u32 	%r2846, %r2840, 8, 8;
	cvt.u16.u32 	%rs1903, %r2846;
	bfe.u32 	%r2847, %r2840, 16, 8;
	cvt.u16.u32 	%rs1902, %r2847;
	bfe.u32 	%r2848, %r2840, 24, 8;
	cvt.u16.u32 	%rs1901, %r2848;
	ld.local.v2.b32 	{%r2849, %r2850}, [%rd7+16];
	bfe.u32 	%r2851, %r2849, 0, 8;
	cvt.u16.u32 	%rs1900, %r2851;
	bfe.u32 	%r2852, %r2849, 8, 8;
	cvt.u16.u32 	%rs1899, %r2852;
	bfe.u32 	%r2853, %r2849, 16, 8;
	cvt.u16.u32 	%rs1898, %r2853;
	bfe.u32 	%r2854, %r2849, 24, 8;
	cvt.u16.u32 	%rs1897, %r2854;
	bfe.u32 	%r2855, %r2850, 0, 8;
	cvt.u16.u32 	%rs1896, %r2855;
	bfe.u32 	%r2856, %r2850, 8, 8;
	cvt.u16.u32 	%rs1895, %r2856;
	bfe.u32 	%r2857, %r2850, 16, 8;
	cvt.u16.u32 	%rs1894, %r2857;
	bfe.u32 	%r2858, %r2850, 24, 8;
	cvt.u16.u32 	%rs1893, %r2858;
	ld.local.v2.b32 	{%r2859, %r2860}, [%rd7+24];
	bfe.u32 	%r2861, %r2859, 0, 8;
	cvt.u16.u32 	%rs1892, %r2861;
	bfe.u32 	%r2862, %r2859, 8, 8;
	cvt.u16.u32 	%rs1891, %r2862;
	bfe.u32 	%r2863, %r2859, 16, 8;
	cvt.u16.u32 	%rs1890, %r2863;
	bfe.u32 	%r2864, %r2859, 24, 8;
	cvt.u16.u32 	%rs1889, %r2864;
	bfe.u32 	%r2865, %r2860, 0, 8;
	cvt.u16.u32 	%rs1888, %r2865;
	bfe.u32 	%r2866, %r2860, 8, 8;
	cvt.u16.u32 	%rs1887, %r2866;
	bfe.u32 	%r2867, %r2860, 16, 8;
	cvt.u16.u32 	%rs1886, %r2867;
	bfe.u32 	%r2868, %r2860, 24, 8;
	cvt.u16.u32 	%rs1885, %r2868;
	.pragma "used_bytes_mask 7";
	ld.local.u32 	%r2869, [%rd7+32];
	bfe.u32 	%r2870, %r2869, 0, 8;
	cvt.u16.u32 	%rs1884, %r2870;
	bfe.u32 	%r2871, %r2869, 8, 8;
	cvt.u16.u32 	%rs1883, %r2871;
	bfe.u32 	%r2872, %r2869, 16, 8;
	cvt.u16.u32 	%rs1882, %r2872;
$L__BB3_28:
	cvt.u32.u16 	%r2933, %rs1916;
	and.b32  	%r2934, %r2933, 255;
	and.b16  	%rs1717, %rs1915, 255;
	mul.wide.u16 	%r2935, %rs1717, 256;
	or.b32  	%r2936, %r2935, %r2934;
	cvt.u32.u16 	%r2937, %rs1914;
	shl.b32 	%r2938, %r2937, 16;
	and.b32  	%r2939, %r2938, 16711680;
	or.b32  	%r2940, %r2936, %r2939;
	cvt.u32.u16 	%r2941, %rs1913;
	shl.b32 	%r2942, %r2941, 24;
	or.b32  	%r2874, %r2940, %r2942;
	cvt.u32.u16 	%r2943, %rs1912;
	and.b32  	%r2944, %r2943, 255;
	and.b16  	%rs1718, %rs1911, 255;
	mul.wide.u16 	%r2945, %rs1718, 256;
	or.b32  	%r2946, %r2945, %r2944;
	cvt.u32.u16 	%r2947, %rs1910;
	shl.b32 	%r2948, %r2947, 16;
	and.b32  	%r2949, %r2948, 16711680;
	or.b32  	%r2950, %r2946, %r2949;
	cvt.u32.u16 	%r2951, %rs1909;
	shl.b32 	%r2952, %r2951, 24;
	or.b32  	%r2879, %r2950, %r2952;
	cvt.u32.u16 	%r2953, %rs1908;
	and.b32  	%r2954, %r2953, 255;
	and.b16  	%rs1719, %rs1907, 255;
	mul.wide.u16 	%r2955, %rs1719, 256;
	or.b32  	%r2956, %r2955, %r2954;
	cvt.u32.u16 	%r2957, %rs1906;
	shl.b32 	%r2958, %r2957, 16;
	and.b32  	%r2959, %r2958, 16711680;
	or.b32  	%r2960, %r2956, %r2959;
	cvt.u32.u16 	%r2961, %rs1905;
	shl.b32 	%r2962, %r2961, 24;
	or.b32  	%r2884, %r2960, %r2962;
	cvt.u32.u16 	%r2963, %rs1904;
	and.b32  	%r2964, %r2963, 255;
	and.b16  	%rs1720, %rs1903, 255;
	mul.wide.u16 	%r2965, %rs1720, 256;
	or.b32  	%r2966, %r2965, %r2964;
	cvt.u32.u16 	%r2967, %rs1902;
	shl.b32 	%r2968, %r2967, 16;
	and.b32  	%r2969, %r2968, 16711680;
	or.b32  	%r2970, %r2966, %r2969;
	cvt.u32.u16 	%r2971, %rs1901;
	shl.b32 	%r2972, %r2971, 24;
	or.b32  	%r2889, %r2970, %r2972;
	cvt.u32.u16 	%r2973, %rs1900;
	and.b32  	%r2974, %r2973, 255;
	and.b16  	%rs1721, %rs1899, 255;
	mul.wide.u16 	%r2975, %rs1721, 256;
	or.b32  	%r2976, %r2975, %r2974;
	cvt.u32.u16 	%r2977, %rs1898;
	shl.b32 	%r2978, %r2977, 16;
	and.b32  	%r2979, %r2978, 16711680;
	or.b32  	%r2980, %r2976, %r2979;
	cvt.u32.u16 	%r2981, %rs1897;
	shl.b32 	%r2982, %r2981, 24;
	or.b32  	%r2894, %r2980, %r2982;
	cvt.u32.u16 	%r2983, %rs1896;
	and.b32  	%r2984, %r2983, 255;
	and.b16  	%rs1722, %rs1895, 255;
	mul.wide.u16 	%r2985, %rs1722, 256;
	or.b32  	%r2986, %r2985, %r2984;
	cvt.u32.u16 	%r2987, %rs1894;
	shl.b32 	%r2988, %r2987, 16;
	and.b32  	%r2989, %r2988, 16711680;
	or.b32  	%r2990, %r2986, %r2989;
	cvt.u32.u16 	%r2991, %rs1893;
	shl.b32 	%r2992, %r2991, 24;
	or.b32  	%r2899, %r2990, %r2992;
	cvt.u32.u16 	%r2993, %rs1892;
	and.b32  	%r2994, %r2993, 255;
	and.b16  	%rs1723, %rs1891, 255;
	mul.wide.u16 	%r2995, %rs1723, 256;
	or.b32  	%r2996, %r2995, %r2994;
	cvt.u32.u16 	%r2997, %rs1890;
	shl.b32 	%r2998, %r2997, 16;
	and.b32  	%r2999, %r2998, 16711680;
	or.b32  	%r3000, %r2996, %r2999;
	cvt.u32.u16 	%r3001, %rs1889;
	shl.b32 	%r3002, %r3001, 24;
	or.b32  	%r2904, %r3000, %r3002;
	cvt.u32.u16 	%r3003, %rs1888;
	and.b32  	%r3004, %r3003, 255;
	and.b16  	%rs1724, %rs1887, 255;
	mul.wide.u16 	%r3005, %rs1724, 256;
	or.b32  	%r3006, %r3005, %r3004;
	cvt.u32.u16 	%r3007, %rs1886;
	shl.b32 	%r3008, %r3007, 16;
	and.b32  	%r3009, %r3008, 16711680;
	or.b32  	%r3010, %r3006, %r3009;
	cvt.u32.u16 	%r3011, %rs1885;
	shl.b32 	%r3012, %r3011, 24;
	or.b32  	%r2909, %r3010, %r3012;
	cvt.u32.u16 	%r3013, %rs1884;
	and.b32  	%r3014, %r3013, 255;
	and.b16  	%rs1725, %rs1883, 255;
	mul.wide.u16 	%r3015, %rs1725, 256;
	or.b32  	%r3016, %r3015, %r3014;
	cvt.u32.u16 	%r3017, %rs1882;
	shl.b32 	%r3018, %r3017, 16;
	and.b32  	%r3019, %r3018, 16711680;
	or.b32  	%r2914, %r3016, %r3019;
	mov.b32 	%r2930, 4;
	mov.b32 	%r2932, -1;
	// begin inline asm
	shfl.sync.down.b32 %r2873, %r2874, %r2930, %r2422, %r2932;
	// end inline asm
	// begin inline asm
	shfl.sync.down.b32 %r2878, %r2879, %r2930, %r2422, %r2932;
	// end inline asm
	// begin inline asm
	shfl.sync.down.b32 %r2883, %r2884, %r2930, %r2422, %r2932;
	// end inline asm
	// begin inline asm
	shfl.sync.down.b32 %r2888, %r2889, %r2930, %r2422, %r2932;
	// end inline asm
	// begin inline asm
	shfl.sync.down.b32 %r2893, %r2894, %r2930, %r2422, %r2932;
	// end inline asm
	// begin inline asm
	shfl.sync.down.b32 %r2898, %r2899, %r2930, %r2422, %r2932;
	// end inline asm
	// begin inline asm
	shfl.sync.down.b32 %r2903, %r2904, %r2930, %r2422, %r2932;
	// end inline asm
	// begin inline asm
	shfl.sync.down.b32 %r2908, %r2909, %r2930, %r2422, %r2932;
	// end inline asm
	// begin inline asm
	shfl.sync.down.b32 %r2913, %r2914, %r2930, %r2422, %r2932;
	// end inline asm
	// begin inline asm
	shfl.sync.down.b32 %r2918, %r4312, %r2930, %r2422, %r2932;
	// end inline asm
	mov.b64 	%rd344, %fd108;
	mov.b64 	{%r2924, %r2929}, %rd344;
	// begin inline asm
	shfl.sync.down.b32 %r2923, %r2924, %r2930, %r2422, %r2932;
	// end inline asm
	// begin inline asm
	shfl.sync.down.b32 %r2928, %r2929, %r2930, %r2422, %r2932;
	// end inline asm
	add.s32 	%r3020, %r2363, 4;
	setp.gt.s32 	%p73, %r3020, %r2422;
	@%p73 bra 	$L__BB3_35;
	shr.u32 	%r3022, %r2913, 16;
	shr.u32 	%r3023, %r2913, 8;
	cvt.u16.u32 	%rs1726, %r3023;
	cvt.u16.u32 	%rs1727, %r2913;
	cvt.u16.u32 	%rs1989, %r2873;
	mov.b64 	%rd345, {%r2923, %r2928};
	mov.b64 	%fd12, %rd345;
	add.u64 	%rd9, %SPL, 0;
	add.u64 	%rd10, %SPL, 48;
	prmt.b32 	%r3026, %r2947, %r2951, 0x3340U;
	cvt.u32.u16 	%r3027, %rs1911;
	prmt.b32 	%r3029, %r2943, %r3027, 0x3340U;
	prmt.b32 	%r3030, %r3029, %r3026, 0x5410U;
	prmt.b32 	%r3033, %r2937, %r2941, 0x3340U;
	cvt.u32.u16 	%r3034, %rs1915;
	prmt.b32 	%r3036, %r2933, %r3034, 0x3340U;
	prmt.b32 	%r3037, %r3036, %r3033, 0x5410U;
	st.local.v2.b32 	[%rd9], {%r3037, %r3030};
	prmt.b32 	%r3040, %r2967, %r2971, 0x3340U;
	cvt.u32.u16 	%r3041, %rs1903;
	prmt.b32 	%r3043, %r2963, %r3041, 0x3340U;
	prmt.b32 	%r3044, %r3043, %r3040, 0x5410U;
	prmt.b32 	%r3047, %r2957, %r2961, 0x3340U;
	cvt.u32.u16 	%r3048, %rs1907;
	prmt.b32 	%r3050, %r2953, %r3048, 0x3340U;
	prmt.b32 	%r3051, %r3050, %r3047, 0x5410U;
	st.local.v2.b32 	[%rd9+8], {%r3051, %r3044};
	prmt.b32 	%r3054, %r2987, %r2991, 0x3340U;
	cvt.u32.u16 	%r3055, %rs1895;
	prmt.b32 	%r3057, %r2983, %r3055, 0x3340U;
	prmt.b32 	%r3058, %r3057, %r3054, 0x5410U;
	prmt.b32 	%r3061, %r2977, %r2981, 0x3340U;
	cvt.u32.u16 	%r3062, %rs1899;
	prmt.b32 	%r3064, %r2973, %r3062, 0x3340U;
	prmt.b32 	%r3065, %r3064, %r3061, 0x5410U;
	st.local.v2.b32 	[%rd9+16], {%r3065, %r3058};
	prmt.b32 	%r3068, %r3007, %r3011, 0x3340U;
	cvt.u32.u16 	%r3069, %rs1887;
	prmt.b32 	%r3071, %r3003, %r3069, 0x3340U;
	prmt.b32 	%r3072, %r3071, %r3068, 0x5410U;
	prmt.b32 	%r3075, %r2997, %r3001, 0x3340U;
	cvt.u32.u16 	%r3076, %rs1891;
	prmt.b32 	%r3078, %r2993, %r3076, 0x3340U;
	prmt.b32 	%r3079, %r3078, %r3075, 0x5410U;
	st.local.v2.b32 	[%rd9+24], {%r3079, %r3072};
	st.local.v2.u8 	[%rd9+32], {%rs1884, %rs1883};
	st.local.u8 	[%rd9+34], %rs1882;
	st.local.u32 	[%rd9+36], %r4312;
	st.local.f64 	[%rd9+40], %fd108;
	st.local.v2.b32 	[%rd10], {%r2873, %r2878};
	st.local.v2.b32 	[%rd10+8], {%r2883, %r2888};
	st.local.v2.b32 	[%rd10+16], {%r2893, %r2898};
	st.local.v2.b32 	[%rd10+24], {%r2903, %r2908};
	st.local.v2.u8 	[%rd10+32], {%rs1727, %rs1726};
	st.local.u8 	[%rd10+34], %r3022;
	st.local.u32 	[%rd10+36], %r2918;
	st.local.v2.u32 	[%rd10+40], {%r2923, %r2928};
	mov.b32 	%r4323, 0;
$L__BB3_30:
	mov.u32 	%r4326, %r4323;
	cvt.u64.u32 	%rd348, %r4326;
	add.s64 	%rd349, %rd9, %rd348;
	ld.local.u8 	%rs1728, [%rd349];
	setp.ne.s16 	%p74, %rs1728, 0;
	add.s32 	%r4323, %r4326, 1;
	@%p74 bra 	$L__BB3_30;
	and.b16  	%rs1729, %rs1989, 255;
	setp.eq.s16 	%p75, %rs1729, 0;
	@%p75 bra 	$L__BB3_34;
	mov.b32 	%r4324, 0;
$L__BB3_33:
	cvt.u64.u32 	%rd350, %r4326;
	add.s64 	%rd351, %rd9, %rd350;
	st.local.u8 	[%rd351], %rs1989;
	add.s32 	%r4326, %r4326, 1;
	add.s32 	%r80, %r4324, 1;
	cvt.u64.u32 	%rd352, %r4324;
	add.s64 	%rd353, %rd10, %rd352;
	ld.local.u8 	%rs1989, [%rd353+1];
	setp.ne.s16 	%p76, %rs1989, 0;
	mov.u32 	%r4324, %r80;
	@%p76 bra 	$L__BB3_33;
$L__BB3_34:
	cvt.u64.u32 	%rd354, %r4326;
	add.s64 	%rd355, %rd9, %rd354;
	mov.b16 	%rs1730, 0;
	st.local.u8 	[%rd355], %rs1730;
	ld.local.u32 	%r3081, [%rd9+36];
	add.s32 	%r4312, %r3081, %r2918;
	ld.local.f64 	%fd94, [%rd9+40];
	add.f64 	%fd108, %fd94, %fd12;
	ld.local.v2.b32 	{%r3082, %r3083}, [%rd9];
	bfe.u32 	%r3084, %r3082, 0, 8;
	cvt.u16.u32 	%rs1916, %r3084;
	bfe.u32 	%r3085, %r3082, 8, 8;
	cvt.u16.u32 	%rs1915, %r3085;
	bfe.u32 	%r3086, %r3082, 16, 8;
	cvt.u16.u32 	%rs1914, %r3086;
	bfe.u32 	%r3087, %r3082, 24, 8;
	cvt.u16.u32 	%rs1913, %r3087;
	bfe.u32 	%r3088, %r3083, 0, 8;
	cvt.u16.u32 	%rs1912, %r3088;
	bfe.u32 	%r3089, %r3083, 8, 8;
	cvt.u16.u32 	%rs1911, %r3089;
	bfe.u32 	%r3090, %r3083, 16, 8;
	cvt.u16.u32 	%rs1910, %r3090;
	bfe.u32 	%r3091, %r3083, 24, 8;
	cvt.u16.u32 	%rs1909, %r3091;
	ld.local.v2.b32 	{%r3092, %r3093}, [%rd9+8];
	bfe.u32 	%r3094, %r3092, 0, 8;
	cvt.u16.u32 	%rs1908, %r3094;
	bfe.u32 	%r3095, %r3092, 8, 8;
	cvt.u16.u32 	%rs1907, %r3095;
	bfe.u32 	%r3096, %r3092, 16, 8;
	cvt.u16.u32 	%rs1906, %r3096;
	bfe.u32 	%r3097, %r3092, 24, 8;
	cvt.u16.u32 	%rs1905, %r3097;
	bfe.u32 	%r3098, %r3093, 0, 8;
	cvt.u16.u32 	%rs1904, %r3098;
	bfe.u32 	%r3099, %r3093, 8, 8;
	cvt.u16.u32 	%rs1903, %r3099;
	bfe.u32 	%r3100, %r3093, 16, 8;
	cvt.u16.u32 	%rs1902, %r3100;
	bfe.u32 	%r3101, %r3093, 24, 8;
	cvt.u16.u32 	%rs1901, %r3101;
	ld.local.v2.b32 	{%r3102, %r3103}, [%rd9+16];
	bfe.u32 	%r3104, %r3102, 0, 8;
	cvt.u16.u32 	%rs1900, %r3104;
	bfe.u32 	%r3105, %r3102, 8, 8;
	cvt.u16.u32 	%rs1899, %r3105;
	bfe.u32 	%r3106, %r3102, 16, 8;
	cvt.u16.u32 	%rs1898, %r3106;
	bfe.u32 	%r3107, %r3102, 24, 8;
	cvt.u16.u32 	%rs1897, %r3107;
	bfe.u32 	%r3108, %r3103, 0, 8;
	cvt.u16.u32 	%rs1896, %r3108;
	bfe.u32 	%r3109, %r3103, 8, 8;
	cvt.u16.u32 	%rs1895, %r3109;
	bfe.u32 	%r3110, %r3103, 16, 8;
	cvt.u16.u32 	%rs1894, %r3110;
	bfe.u32 	%r3111, %r3103, 24, 8;
	cvt.u16.u32 	%rs1893, %r3111;
	ld.local.v2.b32 	{%r3112, %r3113}, [%rd9+24];
	bfe.u32 	%r3114, %r3112, 0, 8;
	cvt.u16.u32 	%rs1892, %r3114;
	bfe.u32 	%r3115, %r3112, 8, 8;
	cvt.u16.u32 	%rs1891, %r3115;
	bfe.u32 	%r3116, %r3112, 16, 8;
	cvt.u16.u32 	%rs1890, %r3116;
	bfe.u32 	%r3117, %r3112, 24, 8;
	cvt.u16.u32 	%rs1889, %r3117;
	bfe.u32 	%r3118, %r3113, 0, 8;
	cvt.u16.u32 	%rs1888, %r3118;
	bfe.u32 	%r3119, %r3113, 8, 8;
	cvt.u16.u32 	%rs1887, %r3119;
	bfe.u32 	%r3120, %r3113, 16, 8;
	cvt.u16.u32 	%rs1886, %r3120;
	bfe.u32 	%r3121, %r3113, 24, 8;
	cvt.u16.u32 	%rs1885, %r3121;
	.pragma "used_bytes_mask 7";
	ld.local.u32 	%r3122, [%rd9+32];
	bfe.u32 	%r3123, %r3122, 0, 8;
	cvt.u16.u32 	%rs1884, %r3123;
	bfe.u32 	%r3124, %r3122, 8, 8;
	cvt.u16.u32 	%rs1883, %r3124;
	bfe.u32 	%r3125, %r3122, 16, 8;
	cvt.u16.u32 	%rs1882, %r3125;
$L__BB3_35:
	cvt.u32.u16 	%r3186, %rs1916;
	and.b32  	%r3187, %r3186, 255;
	and.b16  	%rs1731, %rs1915, 255;
	mul.wide.u16 	%r3188, %rs1731, 256;
	or.b32  	%r3189, %r3188, %r3187;
	cvt.u32.u16 	%r3190, %rs1914;
	shl.b32 	%r3191, %r3190, 16;
	and.b32  	%r3192, %r3191, 16711680;
	or.b32  	%r3193, %r3189, %r3192;
	cvt.u32.u16 	%r3194, %rs1913;
	shl.b32 	%r3195, %r3194, 24;
	or.b32  	%r3127, %r3193, %r3195;
	cvt.u32.u16 	%r3196, %rs1912;
	and.b32  	%r3197, %r3196, 255;
	and.b16  	%rs1732, %rs1911, 255;
	mul.wide.u16 	%r3198, %rs1732, 256;
	or.b32  	%r3199, %r3198, %r3197;
	cvt.u32.u16 	%r3200, %rs1910;
	shl.b32 	%r3201, %r3200, 16;
	and.b32  	%r3202, %r3201, 16711680;
	or.b32  	%r3203, %r3199, %r3202;
	cvt.u32.u16 	%r3204, %rs1909;
	shl.b32 	%r3205, %r3204, 24;
	or.b32  	%r3132, %r3203, %r3205;
	cvt.u32.u16 	%r3206, %rs1908;
	and.b32  	%r3207, %r3206, 255;
	and.b16  	%rs1733, %rs1907, 255;
	mul.wide.u16 	%r3208, %rs1733, 256;
	or.b32  	%r3209, %r3208, %r3207;
	cvt.u32.u16 	%r3210, %rs1906;
	shl.b32 	%r3211, %r3210, 16;
	and.b32  	%r3212, %r3211, 16711680;
	or.b32  	%r3213, %r3209, %r3212;
	cvt.u32.u16 	%r3214, %rs1905;
	shl.b32 	%r3215, %r3214, 24;
	or.b32  	%r3137, %r3213, %r3215;
	cvt.u32.u16 	%r3216, %rs1904;
	and.b32  	%r3217, %r3216, 255;
	and.b16  	%rs1734, %rs1903, 255;
	mul.wide.u16 	%r3218, %rs1734, 256;
	or.b32  	%r3219, %r3218, %r3217;
	cvt.u32.u16 	%r3220, %rs1902;
	shl.b32 	%r3221, %r3220, 16;
	and.b32  	%r3222, %r3221, 16711680;
	or.b32  	%r3223, %r3219, %r3222;
	cvt.u32.u16 	%r3224, %rs1901;
	shl.b32 	%r3225, %r3224, 24;
	or.b32  	%r3142, %r3223, %r3225;
	cvt.u32.u16 	%r3226, %rs1900;
	and.b32  	%r3227, %r3226, 255;
	and.b16  	%rs1735, %rs1899, 255;
	mul.wide.u16 	%r3228, %rs1735, 256;
	or.b32  	%r3229, %r3228, %r3227;
	cvt.u32.u16 	%r3230, %rs1898;
	shl.b32 	%r3231, %r3230, 16;
	and.b32  	%r3232, %r3231, 16711680;
	or.b32  	%r3233, %r3229, %r3232;
	cvt.u32.u16 	%r3234, %rs1897;
	shl.b32 	%r3235, %r3234, 24;
	or.b32  	%r3147, %r3233, %r3235;
	cvt.u32.u16 	%r3236, %rs1896;
	and.b32  	%r3237, %r3236, 255;
	and.b16  	%rs1736, %rs1895, 255;
	mul.wide.u16 	%r3238, %rs1736, 256;
	or.b32  	%r3239, %r3238, %r3237;
	cvt.u32.u16 	%r3240, %rs1894;
	shl.b32 	%r3241, %r3240, 16;
	and.b32  	%r3242, %r3241, 16711680;
	or.b32  	%r3243, %r3239, %r3242;
	cvt.u32.u16 	%r3244, %rs1893;
	shl.b32 	%r3245, %r3244, 24;
	or.b32  	%r3152, %r3243, %r3245;
	cvt.u32.u16 	%r3246, %rs1892;
	and.b32  	%r3247, %r3246, 255;
	and.b16  	%rs1737, %rs1891, 255;
	mul.wide.u16 	%r3248, %rs1737, 256;
	or.b32  	%r3249, %r3248, %r3247;
	cvt.u32.u16 	%r3250, %rs1890;
	shl.b32 	%r3251, %r3250, 16;
	and.b32  	%r3252, %r3251, 16711680;
	or.b32  	%r3253, %r3249, %r3252;
	cvt.u32.u16 	%r3254, %rs1889;
	shl.b32 	%r3255, %r3254, 24;
	or.b32  	%r3157, %r3253, %r3255;
	cvt.u32.u16 	%r3256, %rs1888;
	and.b32  	%r3257, %r3256, 255;
	and.b16  	%rs1738, %rs1887, 255;
	mul.wide.u16 	%r3258, %rs1738, 256;
	or.b32  	%r3259, %r3258, %r3257;
	cvt.u32.u16 	%r3260, %rs1886;
	shl.b32 	%r3261, %r3260, 16;
	and.b32  	%r3262, %r3261, 16711680;
	or.b32  	%r3263, %r3259, %r3262;
	cvt.u32.u16 	%r3264, %rs1885;
	shl.b32 	%r3265, %r3264, 24;
	or.b32  	%r3162, %r3263, %r3265;
	cvt.u32.u16 	%r3266, %rs1884;
	and.b32  	%r3267, %r3266, 255;
	and.b16  	%rs1739, %rs1883, 255;
	mul.wide.u16 	%r3268, %rs1739, 256;
	or.b32  	%r3269, %r3268, %r3267;
	cvt.u32.u16 	%r3270, %rs1882;
	shl.b32 	%r3271, %r3270, 16;
	and.b32  	%r3272, %r3271, 16711680;
	or.b32  	%r3167, %r3269, %r3272;
	mov.b32 	%r3183, 8;
	mov.b32 	%r3185, -1;
	// begin inline asm
	shfl.sync.down.b32 %r3126, %r3127, %r3183, %r2422, %r3185;
	// end inline asm
	// begin inline asm
	shfl.sync.down.b32 %r3131, %r3132, %r3183, %r2422, %r3185;
	// end inline asm
	// begin inline asm
	shfl.sync.down.b32 %r3136, %r3137, %r3183, %r2422, %r3185;
	// end inline asm
	// begin inline asm
	shfl.sync.down.b32 %r3141, %r3142, %r3183, %r2422, %r3185;
	// end inline asm
	// begin inline asm
	shfl.sync.down.b32 %r3146, %r3147, %r3183, %r2422, %r3185;
	// end inline asm
	// begin inline asm
	shfl.sync.down.b32 %r3151, %r3152, %r3183, %r2422, %r3185;
	// end inline asm
	// begin inline asm
	shfl.sync.down.b32 %r3156, %r3157, %r3183, %r2422, %r3185;
	// end inline asm
	// begin inline asm
	shfl.sync.down.b32 %r3161, %r3162, %r3183, %r2422, %r3185;
	// end inline asm
	// begin inline asm
	shfl.sync.down.b32 %r3166, %r3167, %r3183, %r2422, %r3185;
	// end inline asm
	// begin inline asm
	shfl.sync.down.b32 %r3171, %r4312, %r3183, %r2422, %r3185;
	// end inline asm
	mov.b64 	%rd356, %fd108;
	mov.b64 	{%r3177, %r3182}, %rd356;
	// begin inline asm
	shfl.sync.down.b32 %r3176, %r3177, %r3183, %r2422, %r3185;
	// end inline asm
	// begin inline asm
	shfl.sync.down.b32 %r3181, %r3182, %r3183, %r2422, %r3185;
	// end inline asm
	add.s32 	%r3273, %r2363, 8;
	setp.gt.s32 	%p77, %r3273, %r2422;
	@%p77 bra 	$L__BB3_42;
	shr.u32 	%r3275, %r3166, 16;
	shr.u32 	%r3276, %r3166, 8;
	cvt.u16.u32 	%rs1740, %r3276;
	cvt.u16.u32 	%rs1741, %r3166;
	cvt.u16.u32 	%rs2025, %r3126;
	mov.b64 	%rd357, {%r3176, %r3181};
	mov.b64 	%fd15, %rd357;
	add.u64 	%rd11, %SPL, 0;
	add.u64 	%rd12, %SPL, 48;
	prmt.b32 	%r3279, %r3200, %r3204, 0x3340U;
	cvt.u32.u16 	%r3280, %rs1911;
	prmt.b32 	%r3282, %r3196, %r3280, 0x3340U;
	prmt.b32 	%r3283, %r3282, %r3279, 0x5410U;
	prmt.b32 	%r3286, %r3190, %r3194, 0x3340U;
	cvt.u32.u16 	%r3287, %rs1915;
	prmt.b32 	%r3289, %r3186, %r3287, 0x3340U;
	prmt.b32 	%r3290, %r3289, %r3286, 0x5410U;
	st.local.v2.b32 	[%rd11], {%r3290, %r3283};
	prmt.b32 	%r3293, %r3220, %r3224, 0x3340U;
	cvt.u32.u16 	%r3294, %rs1903;
	prmt.b32 	%r3296, %r3216, %r3294, 0x3340U;
	prmt.b32 	%r3297, %r3296, %r3293, 0x5410U;
	prmt.b32 	%r3300, %r3210, %r3214, 0x3340U;
	cvt.u32.u16 	%r3301, %rs1907;
	prmt.b32 	%r3303, %r3206, %r3301, 0x3340U;
	prmt.b32 	%r3304, %r3303, %r3300, 0x5410U;
	st.local.v2.b32 	[%rd11+8], {%r3304, %r3297};
	prmt.b32 	%r3307, %r3240, %r3244, 0x3340U;
	cvt.u32.u16 	%r3308, %rs1895;
	prmt.b32 	%r3310, %r3236, %r3308, 0x3340U;
	prmt.b32 	%r3311, %r3310, %r3307, 0x5410U;
	prmt.b32 	%r3314, %r3230, %r3234, 0x3340U;
	cvt.u32.u16 	%r3315, %rs1899;
	prmt.b32 	%r3317, %r3226, %r3315, 0x3340U;
	prmt.b32 	%r3318, %r3317, %r3314, 0x5410U;
	st.local.v2.b32 	[%rd11+16], {%r3318, %r3311};
	prmt.b32 	%r3321, %r3260, %r3264, 0x3340U;
	cvt.u32.u16 	%r3322, %rs1887;
	prmt.b32 	%r3324, %r3256, %r3322, 0x3340U;
	prmt.b32 	%r3325, %r3324, %r3321, 0x5410U;
	prmt.b32 	%r3328, %r3250, %r3254, 0x3340U;
	cvt.u32.u16 	%r3329, %rs1891;
	prmt.b32 	%r3331, %r3246, %r3329, 0x3340U;
	prmt.b32 	%r3332, %r3331, %r3328, 0x5410U;
	st.local.v2.b32 	[%rd11+24], {%r3332, %r3325};
	st.local.v2.u8 	[%rd11+32], {%rs1884, %rs1883};
	st.local.u8 	[%rd11+34], %rs1882;
	st.local.u32 	[%rd11+36], %r4312;
	st.local.f64 	[%rd11+40], %fd108;
	st.local.v2.b32 	[%rd12], {%r3126, %r3131};
	st.local.v2.b32 	[%rd12+8], {%r3136, %r3141};
	st.local.v2.b32 	[%rd12+16], {%r3146, %r3151};
	st.local.v2.b32 	[%rd12+24], {%r3156, %r3161};
	st.local.v2.u8 	[%rd12+32], {%rs1741, %rs1740};
	st.local.u8 	[%rd12+34], %r3275;
	st.local.u32 	[%rd12+36], %r3171;
	st.local.v2.u32 	[%rd12+40], {%r3176, %r3181};
	mov.b32 	%r4328, 0;
$L__BB3_37:
	mov.u32 	%r4331, %r4328;
	cvt.u64.u32 	%rd360, %r4331;
	add.s64 	%rd361, %rd11, %rd360;
	ld.local.u8 	%rs1742, [%rd361];
	setp.ne.s16 	%p78, %rs1742, 0;
	add.s32 	%r4328, %r4331, 1;
	@%p78 bra 	$L__BB3_37;
	and.b16  	%rs1743, %rs2025, 255;
	setp.eq.s16 	%p79, %rs1743, 0;
	@%p79 bra 	$L__BB3_41;
	mov.b32 	%r4329, 0;
$L__BB3_40:
	cvt.u64.u32 	%rd362, %r4331;
	add.s64 	%rd363, %rd11, %rd362;
	st.local.u8 	[%rd363], %rs2025;
	add.s32 	%r4331, %r4331, 1;
	add.s32 	%r101, %r4329, 1;
	cvt.u64.u32 	%rd364, %r4329;
	add.s64 	%rd365, %rd12, %rd364;
	ld.local.u8 	%rs2025, [%rd365+1];
	setp.ne.s16 	%p80, %rs2025, 0;
	mov.u32 	%r4329, %r101;
	@%p80 bra 	$L__BB3_40;
$L__BB3_41:
	cvt.u64.u32 	%rd366, %r4331;
	add.s64 	%rd367, %rd11, %rd366;
	mov.b16 	%rs1744, 0;
	st.local.u8 	[%rd367], %rs1744;
	ld.local.u32 	%r3334, [%rd11+36];
	add.s32 	%r4312, %r3334, %r3171;
	ld.local.f64 	%fd95, [%rd11+40];
	add.f64 	%fd108, %fd95, %fd15;
	ld.local.v2.b32 	{%r3335, %r3336}, [%rd11];
	bfe.u32 	%r3337, %r3335, 0, 8;
	cvt.u16.u32 	%rs1916, %r3337;
	bfe.u32 	%r3338, %r3335, 8, 8;
	cvt.u16.u32 	%rs1915, %r3338;
	bfe.u32 	%r3339, %r3335, 16, 8;
	cvt.u16.u32 	%rs1914, %r3339;
	bfe.u32 	%r3340, %r3335, 24, 8;
	cvt.u16.u32 	%rs1913, %r3340;
	bfe.u32 	%r3341, %r3336, 0, 8;
	cvt.u16.u32 	%rs1912, %r3341;
	bfe.u32 	%r3342, %r3336, 8, 8;
	cvt.u16.u32 	%rs1911, %r3342;
	bfe.u32 	%r3343, %r3336, 16, 8;
	cvt.u16.u32 	%rs1910, %r3343;
	bfe.u32 	%r3344, %r3336, 24, 8;
	cvt.u16.u32 	%rs1909, %r3344;
	ld.local.v2.b32 	{%r3345, %r3346}, [%rd11+8];
	bfe.u32 	%r3347, %r3345, 0, 8;
	cvt.u16.u32 	%rs1908, %r3347;
	bfe.u32 	%r3348, %r3345, 8, 8;
	cvt.u16.u32 	%rs1907, %r3348;
	bfe.u32 	%r3349, %r3345, 16, 8;
	cvt.u16.u32 	%rs1906, %r3349;
	bfe.u32 	%r3350, %r3345, 24, 8;
	cvt.u16.u32 	%rs1905, %r3350;
	bfe.u32 	%r3351, %r3346, 0, 8;
	cvt.u16.u32 	%rs1904, %r3351;
	bfe.u32 	%r3352, %r3346, 8, 8;
	cvt.u16.u32 	%rs1903, %r3352;
	bfe.u32 	%r3353, %r3346, 16, 8;
	cvt.u16.u32 	%rs1902, %r3353;
	bfe.u32 	%r3354, %r3346, 24, 8;
	cvt.u16.u32 	%rs1901, %r3354;
	ld.local.v2.b32 	{%r3355, %r3356}, [%rd11+16];
	bfe.u32 	%r3357, %r3355, 0, 8;
	cvt.u16.u32 	%rs1900, %r3357;
	bfe.u32 	%r3358, %r3355, 8, 8;
	cvt.u16.u32 	%rs1899, %r3358;
	bfe.u32 	%r3359, %r3355, 16, 8;
	cvt.u16.u32 	%rs1898, %r3359;
	bfe.u32 	%r3360, %r3355, 24, 8;
	cvt.u16.u32 	%rs1897, %r3360;
	bfe.u32 	%r3361, %r3356, 0, 8;
	cvt.u16.u32 	%rs1896, %r3361;
	bfe.u32 	%r3362, %r3356, 8, 8;
	cvt.u16.u32 	%rs1895, %r3362;
	bfe.u32 	%r3363, %r3356, 16, 8;
	cvt.u16.u32 	%rs1894, %r3363;
	bfe.u32 	%r3364, %r3356, 24, 8;
	cvt.u16.u32 	%rs1893, %r3364;
	ld.local.v2.b32 	{%r3365, %r3366}, [%rd11+24];
	bfe.u32 	%r3367, %r3365, 0, 8;
	cvt.u16.u32 	%rs1892, %r3367;
	bfe.u32 	%r3368, %r3365, 8, 8;
	cvt.u16.u32 	%rs1891, %r3368;
	bfe.u32 	%r3369, %r3365, 16, 8;
	cvt.u16.u32 	%rs1890, %r3369;
	bfe.u32 	%r3370, %r3365, 24, 8;
	cvt.u16.u32 	%rs1889, %r3370;
	bfe.u32 	%r3371, %r3366, 0, 8;
	cvt.u16.u32 	%rs1888, %r3371;
	bfe.u32 	%r3372, %r3366, 8, 8;
	cvt.u16.u32 	%rs1887, %r3372;
	bfe.u32 	%r3373, %r3366, 16, 8;
	cvt.u16.u32 	%rs1886, %r3373;
	bfe.u32 	%r3374, %r3366, 24, 8;
	cvt.u16.u32 	%rs1885, %r3374;
	.pragma "used_bytes_mask 7";
	ld.local.u32 	%r3375, [%rd11+32];
	bfe.u32 	%r3376, %r3375, 0, 8;
	cvt.u16.u32 	%rs1884, %r3376;
	bfe.u32 	%r3377, %r3375, 8, 8;
	cvt.u16.u32 	%rs1883, %r3377;
	bfe.u32 	%r3378, %r3375, 16, 8;
	cvt.u16.u32 	%rs1882, %r3378;
$L__BB3_42:
	cvt.u32.u16 	%r3439, %rs1916;
	and.b32  	%r3440, %r3439, 255;
	and.b16  	%rs1745, %rs1915, 255;
	mul.wide.u16 	%r3441, %rs1745, 256;
	or.b32  	%r3442, %r3441, %r3440;
	cvt.u32.u16 	%r3443, %rs1914;
	shl.b32 	%r3444, %r3443, 16;
	and.b32  	%r3445, %r3444, 16711680;
	or.b32  	%r3446, %r3442, %r3445;
	cvt.u32.u16 	%r3447, %rs1913;
	shl.b32 	%r3448, %r3447, 24;
	or.b32  	%r3380, %r3446, %r3448;
	cvt.u32.u16 	%r3449, %rs1912;
	and.b32  	%r3450, %r3449, 255;
	and.b16  	%rs1746, %rs1911, 255;
	mul.wide.u16 	%r3451, %rs1746, 256;
	or.b32  	%r3452, %r3451, %r3450;
	cvt.u32.u16 	%r3453, %rs1910;
	shl.b32 	%r3454, %r3453, 16;
	and.b32  	%r3455, %r3454, 16711680;
	or.b32  	%r3456, %r3452, %r3455;
	cvt.u32.u16 	%r3457, %rs1909;
	shl.b32 	%r3458, %r3457, 24;
	or.b32  	%r3385, %r3456, %r3458;
	cvt.u32.u16 	%r3459, %rs1908;
	and.b32  	%r3460, %r3459, 255;
	and.b16  	%rs1747, %rs1907, 255;
	mul.wide.u16 	%r3461, %rs1747, 256;
	or.b32  	%r3462, %r3461, %r3460;
	cvt.u32.u16 	%r3463, %rs1906;
	shl.b32 	%r3464, %r3463, 16;
	and.b32  	%r3465, %r3464, 16711680;
	or.b32  	%r3466, %r3462, %r3465;
	cvt.u32.u16 	%r3467, %rs1905;
	shl.b32 	%r3468, %r3467, 24;
	or.b32  	%r3390, %r3466, %r3468;
	cvt.u32.u16 	%r3469, %rs1904;
	and.b32  	%r3470, %r3469, 255;
	and.b16  	%rs1748, %rs1903, 255;
	mul.wide.u16 	%r3471, %rs1748, 256;
	or.b32  	%r3472, %r3471, %r3470;
	cvt.u32.u16 	%r3473, %rs1902;
	shl.b32 	%r3474, %r3473, 16;
	and.b32  	%r3475, %r3474, 16711680;
	or.b32  	%r3476, %r3472, %r3475;
	cvt.u32.u16 	%r3477, %rs1901;
	shl.b32 	%r3478, %r3477, 24;
	or.b32  	%r3395, %r3476, %r3478;
	cvt.u32.u16 	%r3479, %rs1900;
	and.b32  	%r3480, %r3479, 255;
	and.b16  	%rs1749, %rs1899, 255;
	mul.wide.u16 	%r3481, %rs1749, 256;
	or.b32  	%r3482, %r3481, %r3480;
	cvt.u32.u16 	%r3483, %rs1898;
	shl.b32 	%r3484, %r3483, 16;
	and.b32  	%r3485, %r3484, 16711680;
	or.b32  	%r3486, %r3482, %r3485;
	cvt.u32.u16 	%r3487, %rs1897;
	shl.b32 	%r3488, %r3487, 24;
	or.b32  	%r3400, %r3486, %r3488;
	cvt.u32.u16 	%r3489, %rs1896;
	and.b32  	%r3490, %r3489, 255;
	and.b16  	%rs1750, %rs1895, 255;
	mul.wide.u16 	%r3491, %rs1750, 256;
	or.b32  	%r3492, %r3491, %r3490;
	cvt.u32.u16 	%r3493, %rs1894;
	shl.b32 	%r3494, %r3493, 16;
	and.b32  	%r3495, %r3494, 16711680;
	or.b32  	%r3496, %r3492, %r3495;
	cvt.u32.u16 	%r3497, %rs1893;
	shl.b32 	%r3498, %r3497, 24;
	or.b32  	%r3405, %r3496, %r3498;
	cvt.u32.u16 	%r3499, %rs1892;
	and.b32  	%r3500, %r3499, 255;
	and.b16  	%rs1751, %rs1891, 255;
	mul.wide.u16 	%r3501, %rs1751, 256;
	or.b32  	%r3502, %r3501, %r3500;
	cvt.u32.u16 	%r3503, %rs1890;
	shl.b32 	%r3504, %r3503, 16;
	and.b32  	%r3505, %r3504, 16711680;
	or.b32  	%r3506, %r3502, %r3505;
	cvt.u32.u16 	%r3507, %rs1889;
	shl.b32 	%r3508, %r3507, 24;
	or.b32  	%r3410, %r3506, %r3508;
	cvt.u32.u16 	%r3509, %rs1888;
	and.b32  	%r3510, %r3509, 255;
	and.b16  	%rs1752, %rs1887, 255;
	mul.wide.u16 	%r3511, %rs1752, 256;
	or.b32  	%r3512, %r3511, %r3510;
	cvt.u32.u16 	%r3513, %rs1886;
	shl.b32 	%r3514, %r3513, 16;
	and.b32  	%r3515, %r3514, 16711680;
	or.b32  	%r3516, %r3512, %r3515;
	cvt.u32.u16 	%r3517, %rs1885;
	shl.b32 	%r3518, %r3517, 24;
	or.b32  	%r3415, %r3516, %r3518;
	cvt.u32.u16 	%r3519, %rs1884;
	and.b32  	%r3520, %r3519, 255;
	and.b16  	%rs1753, %rs1883, 255;
	mul.wide.u16 	%r3521, %rs1753, 256;
	or.b32  	%r3522, %r3521, %r3520;
	cvt.u32.u16 	%r3523, %rs1882;
	shl.b32 	%r3524, %r3523, 16;
	and.b32  	%r3525, %r3524, 16711680;
	or.b32  	%r3420, %r3522, %r3525;
	mov.b32 	%r3436, 16;
	mov.b32 	%r3438, -1;
	// begin inline asm
	shfl.sync.down.b32 %r3379, %r3380, %r3436, %r2422, %r3438;
	// end inline asm
	// begin inline asm
	shfl.sync.down.b32 %r3384, %r3385, %r3436, %r2422, %r3438;
	// end inline asm
	// begin inline asm
	shfl.sync.down.b32 %r3389, %r3390, %r3436, %r2422, %r3438;
	// end inline asm
	// begin inline asm
	shfl.sync.down.b32 %r3394, %r3395, %r3436, %r2422, %r3438;
	// end inline asm
	// begin inline asm
	shfl.sync.down.b32 %r3399, %r3400, %r3436, %r2422, %r3438;
	// end inline asm
	// begin inline asm
	shfl.sync.down.b32 %r3404, %r3405, %r3436, %r2422, %r3438;
	// end inline asm
	// begin inline asm
	shfl.sync.down.b32 %r3409, %r3410, %r3436, %r2422, %r3438;
	// end inline asm
	// begin inline asm
	shfl.sync.down.b32 %r3414, %r3415, %r3436, %r2422, %r3438;
	// end inline asm
	// begin inline asm
	shfl.sync.down.b32 %r3419, %r3420, %r3436, %r2422, %r3438;
	// end inline asm
	// begin inline asm
	shfl.sync.down.b32 %r3424, %r4312, %r3436, %r2422, %r3438;
	// end inline asm
	mov.b64 	%rd368, %fd108;
	mov.b64 	{%r3430, %r3435}, %rd368;
	// begin inline asm
	shfl.sync.down.b32 %r3429, %r3430, %r3436, %r2422, %r3438;
	// end inline asm
	// begin inline asm
	shfl.sync.down.b32 %r3434, %r3435, %r3436, %r2422, %r3438;
	// end inline asm
	add.s32 	%r3526, %r2363, 16;
	setp.gt.s32 	%p81, %r3526, %r2422;
	@%p81 bra 	$L__BB3_49;
	shr.u32 	%r3528, %r3419, 16;
	shr.u32 	%r3529, %r3419, 8;
	cvt.u16.u32 	%rs1754, %r3529;
	cvt.u16.u32 	%rs1755, %r3419;
	cvt.u16.u32 	%rs2061, %r3379;
	mov.b64 	%rd369, {%r3429, %r3434};
	mov.b64 	%fd18, %rd369;
	add.u64 	%rd13, %SPL, 0;
	add.u64 	%rd14, %SPL, 48;
	prmt.b32 	%r3532, %r3453, %r3457, 0x3340U;
	cvt.u32.u16 	%r3533, %rs1911;
	prmt.b32 	%r3535, %r3449, %r3533, 0x3340U;
	prmt.b32 	%r3536, %r3535, %r3532, 0x5410U;
	prmt.b32 	%r3539, %r3443, %r3447, 0x3340U;
	cvt.u32.u16 	%r3540, %rs1915;
	prmt.b32 	%r3542, %r3439, %r3540, 0x3340U;
	prmt.b32 	%r3543, %r3542, %r3539, 0x5410U;
	st.local.v2.b32 	[%rd13], {%r3543, %r3536};
	prmt.b32 	%r3546, %r3473, %r3477, 0x3340U;
	cvt.u32.u16 	%r3547, %rs1903;
	prmt.b32 	%r3549, %r3469, %r3547, 0x3340U;
	prmt.b32 	%r3550, %r3549, %r3546, 0x5410U;
	prmt.b32 	%r3553, %r3463, %r3467, 0x3340U;
	cvt.u32.u16 	%r3554, %rs1907;
	prmt.b32 	%r3556, %r3459, %r3554, 0x3340U;
	prmt.b32 	%r3557, %r3556, %r3553, 0x5410U;
	st.local.v2.b32 	[%rd13+8], {%r3557, %r3550};
	prmt.b32 	%r3560, %r3493, %r3497, 0x3340U;
	cvt.u32.u16 	%r3561, %rs1895;
	prmt.b32 	%r3563, %r3489, %r3561, 0x3340U;
	prmt.b32 	%r3564, %r3563, %r3560, 0x5410U;
	prmt.b32 	%r3567, %r3483, %r3487, 0x3340U;
	cvt.u32.u16 	%r3568, %rs1899;
	prmt.b32 	%r3570, %r3479, %r3568, 0x3340U;
	prmt.b32 	%r3571, %r3570, %r3567, 0x5410U;
	st.local.v2.b32 	[%rd13+16], {%r3571, %r3564};
	prmt.b32 	%r3574, %r3513, %r3517, 0x3340U;
	cvt.u32.u16 	%r3575, %rs1887;
	prmt.b32 	%r3577, %r3509, %r3575, 0x3340U;
	prmt.b32 	%r3578, %r3577, %r3574, 0x5410U;
	prmt.b32 	%r3581, %r3503, %r3507, 0x3340U;
	cvt.u32.u16 	%r3582, %rs1891;
	prmt.b32 	%r3584, %r3499, %r3582, 0x3340U;
	prmt.b32 	%r3585, %r3584, %r3581, 0x5410U;
	st.local.v2.b32 	[%rd13+24], {%r3585, %r3578};
	st.local.v2.u8 	[%rd13+32], {%rs1884, %rs1883};
	st.local.u8 	[%rd13+34], %rs1882;
	st.local.u32 	[%rd13+36], %r4312;
	st.local.f64 	[%rd13+40], %fd108;
	st.local.v2.b32 	[%rd14], {%r3379, %r3384};
	st.local.v2.b32 	[%rd14+8], {%r3389, %r3394};
	st.local.v2.b32 	[%rd14+16], {%r3399, %r3404};
	st.local.v2.b32 	[%rd14+24], {%r3409, %r3414};
	st.local.v2.u8 	[%rd14+32], {%rs1755, %rs1754};
	st.local.u8 	[%rd14+34], %r3528;
	st.local.u32 	[%rd14+36], %r3424;
	st.local.v2.u32 	[%rd14+40], {%r3429, %r3434};
	mov.b32 	%r4333, 0;
$L__BB3_44:
	mov.u32 	%r4336, %r4333;
	cvt.u64.u32 	%rd372, %r4336;
	add.s64 	%rd373, %rd13, %rd372;
	ld.local.u8 	%rs1756, [%rd373];
	setp.ne.s16 	%p82, %rs1756, 0;
	add.s32 	%r4333, %r4336, 1;
	@%p82 bra 	$L__BB3_44;
	and.b16  	%rs1757, %rs2061, 255;
	setp.eq.s16 	%p83, %rs1757, 0;
	@%p83 bra 	$L__BB3_48;
	mov.b32 	%r4334, 0;
$L__BB3_47:
	cvt.u64.u32 	%rd374, %r4336;
	add.s64 	%rd375, %rd13, %rd374;
	st.local.u8 	[%rd375], %rs2061;
	add.s32 	%r4336, %r4336, 1;
	add.s32 	%r122, %r4334, 1;
	cvt.u64.u32 	%rd376, %r4334;
	add.s64 	%rd377, %rd14, %rd376;
	ld.local.u8 	%rs2061, [%rd377+1];
	setp.ne.s16 	%p84, %rs2061, 0;
	mov.u32 	%r4334, %r122;
	@%p84 bra 	$L__BB3_47;
$L__BB3_48:
	cvt.u64.u32 	%rd378, %r4336;
	add.s64 	%rd379, %rd13, %rd378;
	mov.b16 	%rs1758, 0;
	st.local.u8 	[%rd379], %rs1758;
	ld.local.u32 	%r3587, [%rd13+36];
	add.s32 	%r4312, %r3587, %r3424;
	ld.local.f64 	%fd96, [%rd13+40];
	add.f64 	%fd108, %fd96, %fd18;
	ld.local.v2.b32 	{%r3588, %r3589}, [%rd13];
	bfe.u32 	%r3590, %r3588, 0, 8;
	cvt.u16.u32 	%rs1916, %r3590;
	bfe.u32 	%r3591, %r3588, 8, 8;
	cvt.u16.u32 	%rs1915, %r3591;
	bfe.u32 	%r3592, %r3588, 16, 8;
	cvt.u16.u32 	%rs1914, %r3592;
	bfe.u32 	%r3593, %r3588, 24, 8;
	cvt.u16.u32 	%rs1913, %r3593;
	bfe.u32 	%r3594, %r3589, 0, 8;
	cvt.u16.u32 	%rs1912, %r3594;
	bfe.u32 	%r3595, %r3589, 8, 8;
	cvt.u16.u32 	%rs1911, %r3595;
	bfe.u32 	%r3596, %r3589, 16, 8;
	cvt.u16.u32 	%rs1910, %r3596;
	bfe.u32 	%r3597, %r3589, 24, 8;
	cvt.u16.u32 	%rs1909, %r3597;
	ld.local.v2.b32 	{%r3598, %r3599}, [%rd13+8];
	bfe.u32 	%r3600, %r3598, 0, 8;
	cvt.u16.u32 	%rs1908, %r3600;
	bfe.u32 	%r3601, %r3598, 8, 8;
	cvt.u16.u32 	%rs1907, %r3601;
	bfe.u32 	%r3602, %r3598, 16, 8;
	cvt.u16.u32 	%rs1906, %r3602;
	bfe.u32 	%r3603, %r3598, 24, 8;
	cvt.u16.u32 	%rs1905, %r3603;
	bfe.u32 	%r3604, %r3599, 0, 8;
	cvt.u16.u32 	%rs1904, %r3604;
	bfe.u32 	%r3605, %r3599, 8, 8;
	cvt.u16.u32 	%rs1903, %r3605;
	bfe.u32 	%r3606, %r3599, 16, 8;
	cvt.u16.u32 	%rs1902, %r3606;
	bfe.u32 	%r3607, %r3599, 24, 8;
	cvt.u16.u32 	%rs1901, %r3607;
	ld.local.v2.b32 	{%r3608, %r3609}, [%rd13+16];
	bfe.u32 	%r3610, %r3608, 0, 8;
	cvt.u16.u32 	%rs1900, %r3610;
	bfe.u32 	%r3611, %r3608, 8, 8;
	cvt.u16.u32 	%rs1899, %r3611;
	bfe.u32 	%r3612, %r3608, 16, 8;
	cvt.u16.u32 	%rs1898, %r3612;
	bfe.u32 	%r3613, %r3608, 24, 8;
	cvt.u16.u32 	%rs1897, %r3613;
	bfe.u32 	%r3614, %r3609, 0, 8;
	cvt.u16.u32 	%rs1896, %r3614;
	bfe.u32 	%r3615, %r3609, 8, 8;
	cvt.u16.u32 	%rs1895, %r3615;
	bfe.u32 	%r3616, %r3609, 16, 8;
	cvt.u16.u32 	%rs1894, %r3616;
	bfe.u32 	%r3617, %r3609, 24, 8;
	cvt.u16.u32 	%rs1893, %r3617;
	ld.local.v2.b32 	{%r3618, %r3619}, [%rd13+24];
	bfe.u32 	%r3620, %r3618, 0, 8;
	cvt.u16.u32 	%rs1892, %r3620;
	bfe.u32 	%r3621, %r3618, 8, 8;
	cvt.u16.u32 	%rs1891, %r3621;
	bfe.u32 	%r3622, %r3618, 16, 8;
	cvt.u16.u32 	%rs1890, %r3622;
	bfe.u32 	%r3623, %r3618, 24, 8;
	cvt.u16.u32 	%rs1889, %r3623;
	bfe.u32 	%r3624, %r3619, 0, 8;
	cvt.u16.u32 	%rs1888, %r3624;
	bfe.u32 	%r3625, %r3619, 8, 8;
	cvt.u16.u32 	%rs1887, %r3625;
	bfe.u32 	%r3626, %r3619, 16, 8;
	cvt.u16.u32 	%rs1886, %r3626;
	bfe.u32 	%r3627, %r3619, 24, 8;
	cvt.u16.u32 	%rs1885, %r3627;
	.pragma "used_bytes_mask 7";
	ld.local.u32 	%r3628, [%rd13+32];
	bfe.u32 	%r3629, %r3628, 0, 8;
	cvt.u16.u32 	%rs1884, %r3629;
	bfe.u32 	%r3630, %r3628, 8, 8;
	cvt.u16.u32 	%rs1883, %r3630;
	bfe.u32 	%r3631, %r3628, 16, 8;
	cvt.u16.u32 	%rs1882, %r3631;
$L__BB3_49:
	setp.ne.s32 	%p85, %r2363, 0;
	@%p85 bra 	$L__BB3_51;
	shr.u32 	%r3632, %r1, 5;
	mov.u32 	%r3633, _ZZN3cub18CUB_300001_SM_10006detail6reduce28DeviceReduceSingleTileKernelINS2_10policy_hubI4Userj13Addition_funcE10Policy1000EPS5_S9_iS6_S5_S5_N4cuda3std3__410__identityEEEvT0_T1_T2_T3_T4_T6_E12temp_storage;
	mad.lo.s32 	%r3634, %r3632, 48, %r3633;
	cvt.u32.u16 	%r3635, %rs1909;
	cvt.u32.u16 	%r3636, %rs1910;
	prmt.b32 	%r3637, %r3636, %r3635, 0x3340U;
	cvt.u32.u16 	%r3638, %rs1911;
	cvt.u32.u16 	%r3639, %rs1912;
	prmt.b32 	%r3640, %r3639, %r3638, 0x3340U;
	prmt.b32 	%r3641, %r3640, %r3637, 0x5410U;
	cvt.u32.u16 	%r3642, %rs1913;
	cvt.u32.u16 	%r3643, %rs1914;
	prmt.b32 	%r3644, %r3643, %r3642, 0x3340U;
	cvt.u32.u16 	%r3645, %rs1915;
	cvt.u32.u16 	%r3646, %rs1916;
	prmt.b32 	%r3647, %r3646, %r3645, 0x3340U;
	prmt.b32 	%r3648, %r3647, %r3644, 0x5410U;
	st.shared.v2.b32 	[%r3634+8], {%r3648, %r3641};
	cvt.u32.u16 	%r3649, %rs1901;
	cvt.u32.u16 	%r3650, %rs1902;
	prmt.b32 	%r3651, %r3650, %r3649, 0x3340U;
	cvt.u32.u16 	%r3652, %rs1903;
	cvt.u32.u16 	%r3653, %rs1904;
	prmt.b32 	%r3654, %r3653, %r3652, 0x3340U;
	prmt.b32 	%r3655, %r3654, %r3651, 0x5410U;
	cvt.u32.u16 	%r3656, %rs1905;
	cvt.u32.u16 	%r3657, %rs1906;
	prmt.b32 	%r3658, %r3657, %r3656, 0x3340U;
	cvt.u32.u16 	%r3659, %rs1907;
	cvt.u32.u16 	%r3660, %rs1908;
	prmt.b32 	%r3661, %r3660, %r3659, 0x3340U;
	prmt.b32 	%r3662, %r3661, %r3658, 0x5410U;
	st.shared.v2.b32 	[%r3634+16], {%r3662, %r3655};
	cvt.u32.u16 	%r3663, %rs1893;
	cvt.u32.u16 	%r3664, %rs1894;
	prmt.b32 	%r3665, %r3664, %r3663, 0x3340U;
	cvt.u32.u16 	%r3666, %rs1895;
	cvt.u32.u16 	%r3667, %rs1896;
	prmt.b32 	%r3668, %r3667, %r3666, 0x3340U;
	prmt.b32 	%r3669, %r3668, %r3665, 0x5410U;
	cvt.u32.u16 	%r3670, %rs1897;
	cvt.u32.u16 	%r3671, %rs1898;
	prmt.b32 	%r3672, %r3671, %r3670, 0x3340U;
	cvt.u32.u16 	%r3673, %rs1899;
	cvt.u32.u16 	%r3674, %rs1900;
	prmt.b32 	%r3675, %r3674, %r3673, 0x3340U;
	prmt.b32 	%r3676, %r3675, %r3672, 0x5410U;
	st.shared.v2.b32 	[%r3634+24], {%r3676, %r3669};
	cvt.u32.u16 	%r3677, %rs1885;
	cvt.u32.u16 	%r3678, %rs1886;
	prmt.b32 	%r3679, %r3678, %r3677, 0x3340U;
	cvt.u32.u16 	%r3680, %rs1887;
	cvt.u32.u16 	%r3681, %rs1888;
	prmt.b32 	%r3682, %r3681, %r3680, 0x3340U;
	prmt.b32 	%r3683, %r3682, %r3679, 0x5410U;
	cvt.u32.u16 	%r3684, %rs1889;
	cvt.u32.u16 	%r3685, %rs1890;
	prmt.b32 	%r3686, %r3685, %r3684, 0x3340U;
	cvt.u32.u16 	%r3687, %rs1891;
	cvt.u32.u16 	%r3688, %rs1892;
	prmt.b32 	%r3689, %r3688, %r3687, 0x3340U;
	prmt.b32 	%r3690, %r3689, %r3686, 0x5410U;
	st.shared.v2.b32 	[%r3634+32], {%r3690, %r3683};
	st.shared.v2.u8 	[%r3634+40], {%rs1884, %rs1883};
	st.shared.u8 	[%r3634+42], %rs1882;
	st.shared.u32 	[%r3634+44], %r4312;
	st.shared.f64 	[%r3634+48], %fd108;
$L__BB3_51:
	bar.sync 	0;
	setp.ne.s32 	%p86, %r1, 0;
	setp.lt.s32 	%p87, %r454, 33;
	or.pred  	%p88, %p86, %p87;
	@%p88 bra 	$L__BB3_185;
	ld.shared.v2.b32 	{%r3692, %r3693}, [_ZZN3cub18CUB_300001_SM_10006detail6reduce28DeviceReduceSingleTileKernelINS2_10policy_hubI4Userj13Addition_funcE10Policy1000EPS5_S9_iS6_S5_S5_N4cuda3std3__410__identityEEEvT0_T1_T2_T3_T4_T6_E12temp_storage+56];
	bfe.u32 	%r3694, %r3692, 0, 8;
	cvt.u16.u32 	%rs2097, %r3694;
	ld.shared.v2.b32 	{%r3695, %r3696}, [_ZZN3cub18CUB_300001_SM_10006detail6reduce28DeviceReduceSingleTileKernelINS2_10policy_hubI4Userj13Addition_funcE10Policy1000EPS5_S9_iS6_S5_S5_N4cuda3std3__410__identityEEEvT0_T1_T2_T3_T4_T6_E12temp_storage+64];
	ld.shared.v2.b32 	{%r3697, %r3698}, [_ZZN3cub18CUB_300001_SM_10006detail6reduce28DeviceReduceSingleTileKernelINS2_10policy_hubI4Userj13Addition_funcE10Policy1000EPS5_S9_iS6_S5_S5_N4cuda3std3__410__identityEEEvT0_T1_T2_T3_T4_T6_E12temp_storage+72];
	ld.shared.v2.b32 	{%r3699, %r3700}, [_ZZN3cub18CUB_300001_SM_10006detail6reduce28DeviceReduceSingleTileKernelINS2_10policy_hubI4Userj13Addition_funcE10Policy1000EPS5_S9_iS6_S5_S5_N4cuda3std3__410__identityEEEvT0_T1_T2_T3_T4_T6_E12temp_storage+80];
	.pragma "used_bytes_mask 7";
	ld.shared.u32 	%r3701, [_ZZN3cub18CUB_300001_SM_10006detail6reduce28DeviceReduceSingleTileKernelINS2_10policy_hubI4Userj13Addition_funcE10Policy1000EPS5_S9_iS6_S5_S5_N4cuda3std3__410__identityEEEvT0_T1_T2_T3_T4_T6_E12temp_storage+88];
	bfe.u32 	%r3702, %r3701, 16, 8;
	ld.shared.u32 	%r126, [_ZZN3cub18CUB_300001_SM_10006detail6reduce28DeviceReduceSingleTileKernelINS2_10policy_hubI4Userj13Addition_funcE10Policy1000EPS5_S9_iS6_S5_S5_N4cuda3std3__410__identityEEEvT0_T1_T2_T3_T4_T6_E12temp_storage+92];
	ld.shared.f64 	%fd21, [_ZZN3cub18CUB_300001_SM_10006detail6reduce28DeviceReduceSingleTileKernelINS2_10policy_hubI4Userj13Addition_funcE10Policy1000EPS5_S9_iS6_S5_S5_N4cuda3std3__410__identityEEEvT0_T1_T2_T3_T4_T6_E12temp_storage+96];
	add.u64 	%rd15, %SPL, 0;
	add.u64 	%rd16, %SPL, 48;
	cvt.u32.u16 	%r3703, %rs1909;
	cvt.u32.u16 	%r3704, %rs1910;
	prmt.b32 	%r3705, %r3704, %r3703, 0x3340U;
	cvt.u32.u16 	%r3706, %rs1911;
	cvt.u32.u16 	%r3707, %rs1912;
	prmt.b32 	%r3708, %r3707, %r3706, 0x3340U;
	prmt.b32 	%r3709, %r3708, %r3705, 0x5410U;
	cvt.u32.u16 	%r3710, %rs1913;
	cvt.u32.u16 	%r3711, %rs1914;
	prmt.b32 	%r3712, %r3711, %r3710, 0x3340U;
	cvt.u32.u16 	%r3713, %rs1915;
	cvt.u32.u16 	%r3714, %rs1916;
	prmt.b32 	%r3715, %r3714, %r3713, 0x3340U;
	prmt.b32 	%r3716, %r3715, %r3712, 0x5410U;
	st.local.v2.b32 	[%rd15], {%r3716, %r3709};
	cvt.u32.u16 	%r3717, %rs1901;
	cvt.u32.u16 	%r3718, %rs1902;
	prmt.b32 	%r3719, %r3718, %r3717, 0x3340U;
	cvt.u32.u16 	%r3720, %rs1903;
	cvt.u32.u16 	%r3721, %rs1904;
	prmt.b32 	%r3722, %r3721, %r3720, 0x3340U;
	prmt.b32 	%r3723, %r3722, %r3719, 0x5410U;
	cvt.u32.u16 	%r3724, %rs1905;
	cvt.u32.u16 	%r3725, %rs1906;
	prmt.b32 	%r3726, %r3725, %r3724, 0x3340U;
	cvt.u32.u16 	%r3727, %rs1907;
	cvt.u32.u16 	%r3728, %rs1908;
	prmt.b32 	%r3729, %r3728, %r3727, 0x3340U;
	prmt.b32 	%r3730, %r3729, %r3726, 0x5410U;
	st.local.v2.b32 	[%rd15+8], {%r3730, %r3723};
	cvt.u32.u16 	%r3731, %rs1893;
	cvt.u32.u16 	%r3732, %rs1894;
	prmt.b32 	%r3733, %r3732, %r3731, 0x3340U;
	cvt.u32.u16 	%r3734, %rs1895;
	cvt.u32.u16 	%r3735, %rs1896;
	prmt.b32 	%r3736, %r3735, %r3734, 0x3340U;
	prmt.b32 	%r3737, %r3736, %r3733, 0x5410U;
	cvt.u32.u16 	%r3738, %rs1897;
	cvt.u32.u16 	%r3739, %rs1898;
	prmt.b32 	%r3740, %r3739, %r3738, 0x3340U;
	cvt.u32.u16 	%r3741, %rs1899;
	cvt.u32.u16 	%r3742, %rs1900;
	prmt.b32 	%r3743, %r3742, %r3741, 0x3340U;
	prmt.b32 	%r3744, %r3743, %r3740, 0x5410U;
	st.local.v2.b32 	[%rd15+16], {%r3744, %r3737};
	cvt.u32.u16 	%r3745, %rs1885;
	cvt.u32.u16 	%r3746, %rs1886;
	prmt.b32 	%r3747, %r3746, %r3745, 0x3340U;
	cvt.u32.u16 	%r3748, %rs1887;
	cvt.u32.u16 	%r3749, %rs1888;
	prmt.b32 	%r3750, %r3749, %r3748, 0x3340U;
	prmt.b32 	%r3751, %r3750, %r3747, 0x5410U;
	cvt.u32.u16 	%r3752, %rs1889;
	cvt.u32.u16 	%r3753, %rs1890;
	prmt.b32 	%r3754, %r3753, %r3752, 0x3340U;
	cvt.u32.u16 	%r3755, %rs1891;
	cvt.u32.u16 	%r3756, %rs1892;
	prmt.b32 	%r3757, %r3756, %r3755, 0x3340U;
	prmt.b32 	%r3758, %r3757, %r3754, 0x5410U;
	st.local.v2.b32 	[%rd15+24], {%r3758, %r3751};
	st.local.v2.u8 	[%rd15+32], {%rs1884, %rs1883};
	st.local.u8 	[%rd15+34], %rs1882;
	st.local.u32 	[%rd15+36], %r4312;
	st.local.f64 	[%rd15+40], %fd108;
	st.local.v2.b32 	[%rd16], {%r3692, %r3693};
	st.local.v2.b32 	[%rd16+8], {%r3695, %r3696};
	st.local.v2.b32 	[%rd16+16], {%r3697, %r3698};
	st.local.v2.b32 	[%rd16+24], {%r3699, %r3700};
	bfe.u32 	%r3759, %r3701, 8, 8;
	cvt.u16.u32 	%rs1759, %r3759;
	bfe.u32 	%r3760, %r3701, 0, 8;
	cvt.u16.u32 	%rs1760, %r3760;
	st.local.v2.u8 	[%rd16+32], {%rs1760, %rs1759};
	st.local.u8 	[%rd16+34], %r3702;
	st.local.u32 	[%rd16+36], %r126;
	st.local.f64 	[%rd16+40], %fd21;
	mov.b32 	%r4338, 0;
$L__BB3_53:
	mov.u32 	%r4341, %r4338;
	cvt.u64.u32 	%rd382, %r4341;
	add.s64 	%rd383, %rd15, %rd382;
	ld.local.u8 	%rs1761, [%rd383];
	setp.ne.s16 	%p89, %rs1761, 0;
	add.s32 	%r4338, %r4341, 1;
	@%p89 bra 	$L__BB3_53;
	and.b16  	%rs1762, %rs2097, 255;
	setp.eq.s16 	%p90, %rs1762, 0;
	@%p90 bra 	$L__BB3_57;
	mov.b32 	%r4339, 0;
$L__BB3_56:
	cvt.u64.u32 	%rd384, %r4341;
	add.s64 	%rd385, %rd15, %rd384;
	st.local.u8 	[%rd385], %rs2097;
	add.s32 	%r4341, %r4341, 1;
	add.s32 	%r132, %r4339, 1;
	cvt.u64.u32 	%rd386, %r4339;
	add.s64 	%rd387, %rd16, %rd386;
	ld.local.u8 	%rs2097, [%rd387+1];
	setp.ne.s16 	%p91, %rs2097, 0;
	mov.u32 	%r4339, %r132;
	@%p91 bra 	$L__BB3_56;
$L__BB3_57:
	cvt.u64.u32 	%rd388, %r4341;
	add.s64 	%rd389, %rd15, %rd388;
	mov.b16 	%rs1763, 0;
	st.local.u8 	[%rd389], %rs1763;
	ld.local.u32 	%r3762, [%rd15+36];
	add.s32 	%r4312, %r3762, %r126;
	ld.local.f64 	%fd97, [%rd15+40];
	add.f64 	%fd108, %fd21, %fd97;
	ld.local.v2.b32 	{%r135, %r136}, [%rd15];
	bfe.u32 	%r3763, %r135, 0, 8;
	cvt.u16.u32 	%rs1916, %r3763;
	bfe.u32 	%r3764, %r135, 8, 8;
	cvt.u16.u32 	%rs1915, %r3764;
	bfe.u32 	%r3765, %r135, 16, 8;
	cvt.u16.u32 	%rs1914, %r3765;
	bfe.u32 	%r3766, %r135, 24, 8;
	cvt.u16.u32 	%rs1913, %r3766;
	bfe.u32 	%r3767, %r136, 0, 8;
	cvt.u16.u32 	%rs1912, %r3767;
	bfe.u32 	%r3768, %r136, 8, 8;
	cvt.u16.u32 	%rs1911, %r3768;
	bfe.u32 	%r3769, %r136, 16, 8;
	cvt.u16.u32 	%rs1910, %r3769;
	bfe.u32 	%r3770, %r136, 24, 8;
	cvt.u16.u32 	%rs1909, %r3770;
	ld.local.v2.b32 	{%r137, %r138}, [%rd15+8];
	bfe.u32 	%r3771, %r137, 0, 8;
	cvt.u16.u32 	%rs1908, %r3771;
	bfe.u32 	%r3772, %r137, 8, 8;
	cvt.u16.u32 	%rs1907, %r3772;
	bfe.u32 	%r3773, %r137, 16, 8;
	cvt.u16.u32 	%rs1906, %r3773;
	bfe.u32 	%r3774, %r137, 24, 8;
	cvt.u16.u32 	%rs1905, %r3774;
	bfe.u32 	%r3775, %r138, 0, 8;
	cvt.u16.u32 	%rs1904, %r3775;
	bfe.u32 	%r3776, %r138, 8, 8;
	cvt.u16.u32 	%rs1903, %r3776;
	bfe.u32 	%r3777, %r138, 16, 8;
	cvt.u16.u32 	%rs1902, %r3777;
	bfe.u32 	%r3778, %r138, 24, 8;
	cvt.u16.u32 	%rs1901, %r3778;
	ld.local.v2.b32 	{%r139, %r140}, [%rd15+16];
	bfe.u32 	%r3779, %r139, 0, 8;
	cvt.u16.u32 	%rs1900, %r3779;
	bfe.u32 	%r3780, %r139, 8, 8;
	cvt.u16.u32 	%rs1899, %r3780;
	bfe.u32 	%r3781, %r139, 16, 8;
	cvt.u16.u32 	%rs1898, %r3781;
	bfe.u32 	%r3782, %r139, 24, 8;
	cvt.u16.u32 	%rs1897, %r3782;
	bfe.u32 	%r3783, %r140, 0, 8;
	cvt.u16.u32 	%rs1896, %r3783;
	bfe.u32 	%r3784, %r140, 8, 8;
	cvt.u16.u32 	%rs1895, %r3784;
	bfe.u32 	%r3785, %r140, 16, 8;
	cvt.u16.u32 	%rs1894, %r3785;
	bfe.u32 	%r3786, %r140, 24, 8;
	cvt.u16.u32 	%rs1893, %r3786;
	ld.local.v2.b32 	{%r141, %r142}, [%rd15+24];
	bfe.u32 	%r3787, %r141, 0, 8;
	cvt.u16.u32 	%rs1892, %r3787;
	bfe.u32 	%r3788, %r141, 8, 8;
	cvt.u16.u32 	%rs1891, %r3788;
	bfe.u32 	%r3789, %r141, 16, 8;
	cvt.u16.u32 	%rs1890, %r3789;
	bfe.u32 	%r3790, %r141, 24, 8;
	cvt.u16.u32 	%rs1889, %r3790;
	bfe.u32 	%r3791, %r142, 0, 8;
	cvt.u16.u32 	%rs1888, %r3791;
	bfe.u32 	%r3792, %r142, 8, 8;
	cvt.u16.u32 	%rs1887, %r3792;
	bfe.u32 	%r3793, %r142, 16, 8;
	cvt.u16.u32 	%rs1886, %r3793;
	bfe.u32 	%r3794, %r142, 24, 8;
	cvt.u16.u32 	%rs1885, %r3794;
	.pragma "used_bytes_mask 7";
	ld.local.u32 	%r143, [%rd15+32];
	bfe.u32 	%r3795, %r143, 0, 8;
	cvt.u16.u32 	%rs1884, %r3795;
	bfe.u32 	%r3796, %r143, 8, 8;
	cvt.u16.u32 	%rs1883, %r3796;
	bfe.u32 	%r3797, %r143, 16, 8;
	cvt.u16.u32 	%rs1882, %r3797;
	setp.lt.u32 	%p92, %r454, 65;
	@%p92 bra 	$L__BB3_185;
	ld.shared.v2.b32 	{%r3799, %r3800}, [_ZZN3cub18CUB_300001_SM_10006detail6reduce28DeviceReduceSingleTileKernelINS2_10policy_hubI4Userj13Addition_funcE10Policy1000EPS5_S9_iS6_S5_S5_N4cuda3std3__410__identityEEEvT0_T1_T2_T3_T4_T6_E12temp_storage+104];
	bfe.u32 	%r3801, %r3799, 0, 8;
	cvt.u16.u32 	%rs2098, %r3801;
	ld.shared.v2.b32 	{%r3802, %r3803}, [_ZZN3cub18CUB_300001_SM_10006detail6reduce28DeviceReduceSingleTileKernelINS2_10policy_hubI4Userj13Addition_funcE10Policy1000EPS5_S9_iS6_S5_S5_N4cuda3std3__410__identityEEEvT0_T1_T2_T3_T4_T6_E12temp_storage+112];
	ld.shared.v2.b32 	{%r3804, %r3805}, [_ZZN3cub18CUB_300001_SM_10006detail6reduce28DeviceReduceSingleTileKernelINS2_10policy_hubI4Userj13Addition_funcE10Policy1000EPS5_S9_iS6_S5_S5_N4cuda3std3__410__identityEEEvT0_T1_T2_T3_T4_T6_E12temp_storage+120];
	ld.shared.v2.b32 	{%r3806, %r3807}, [_ZZN3cub18CUB_300001_SM_10006detail6reduce28DeviceReduceSingleTileKernelINS2_10policy_hubI4Userj13Addition_funcE10Policy1000EPS5_S9_iS6_S5_S5_N4cuda3std3__410__identityEEEvT0_T1_T2_T3_T4_T6_E12temp_storage+128];
	.pragma "used_bytes_mask 7";
	ld.shared.u32 	%r3808, [_ZZN3cub18CUB_300001_SM_10006detail6reduce28DeviceReduceSingleTileKernelINS2_10policy_hubI4Userj13Addition_funcE10Policy1000EPS5_S9_iS6_S5_S5_N4cuda3std3__410__identityEEEvT0_T1_T2_T3_T4_T6_E12temp_storage+136];
	bfe.u32 	%r3809, %r3808, 16, 8;
	ld.shared.u32 	%r144, [_ZZN3cub18CUB_300001_SM_10006detail6reduce28DeviceReduceSingleTileKernelINS2_10policy_hubI4Userj13Addition_funcE10Policy1000EPS5_S9_iS6_S5_S5_N4cuda3std3__410__identityEEEvT0_T1_T2_T3_T4_T6_E12temp_storage+140];
	ld.shared.f64 	%fd23, [_ZZN3cub18CUB_300001_SM_10006detail6reduce28DeviceReduceSingleTileKernelINS2_10policy_hubI4Userj13Addition_funcE10Policy1000EPS5_S9_iS6_S5_S5_N4cuda3std3__410__identityEEEvT0_T1_T2_T3_T4_T6_E12temp_storage+144];
	st.local.v2.b32 	[%rd15], {%r135, %r136};
	st.local.v2.b32 	[%rd15+8], {%r137, %r138};
	st.local.v2.b32 	[%rd15+16], {%r139, %r140};
	st.local.v2.b32 	[%rd15+24], {%r141, %r142};
	cvt.u16.u32 	%rs1764, %r3796;
	cvt.u16.u32 	%rs1765, %r3795;
	st.local.v2.u8 	[%rd15+32], {%rs1765, %rs1764};
	st.local.u8 	[%rd15+34], %rs1882;
	st.local.u32 	[%rd15+36], %r4312;
	st.local.f64 	[%rd15+40], %fd108;
	st.local.v2.b32 	[%rd16], {%r3799, %r3800};
	st.local.v2.b32 	[%rd16+8], {%r3802, %r3803};
	st.local.v2.b32 	[%rd16+16], {%r3804, %r3805};
	st.local.v2.b32 	[%rd16+24], {%r3806, %r3807};
	bfe.u32 	%r3812, %r3808, 8, 8;
	cvt.u16.u32 	%rs1766, %r3812;
	bfe.u32 	%r3813, %r3808, 0, 8;
	cvt.u16.u32 	%rs1767, %r3813;
	st.local.v2.u8 	[%rd16+32], {%rs1767, %rs1766};
	st.local.u8 	[%rd16+34], %r3809;
	st.local.u32 	[%rd16+36], %r144;
	st.local.f64 	[%rd16+40], %fd23;
	mov.b32 	%r4342, 0;
$L__BB3_59:
	mov.u32 	%r4345, %r4342;
	cvt.u64.u32 	%rd390, %r4345;
	add.s64 	%rd391, %rd15, %rd390;
	ld.local.u8 	%rs1768, [%rd391];
	setp.ne.s16 	%p93, %rs1768, 0;
	add.s32 	%r4342, %r4345, 1;
	@%p93 bra 	$L__BB3_59;
	and.b16  	%rs1769, %rs2098, 255;
	setp.eq.s16 	%p94, %rs1769, 0;
	@%p94 bra 	$L__BB3_63;
	mov.b32 	%r4343, 0;
$L__BB3_62:
	cvt.u64.u32 	%rd392, %r4345;
	add.s64 	%rd393, %rd15, %rd392;
	st.local.u8 	[%rd393], %rs2098;
	add.s32 	%r4345, %r4345, 1;
	add.s32 	%r150, %r4343, 1;
	cvt.u64.u32 	%rd394, %r4343;
	add.s64 	%rd395, %rd16, %rd394;
	ld.local.u8 	%rs2098, [%rd395+1];
	setp.ne.s16 	%p95, %rs2098, 0;
	mov.u32 	%r4343, %r150;
	@%p95 bra 	$L__BB3_62;
$L__BB3_63:
	cvt.u64.u32 	%rd396, %r4345;
	add.s64 	%rd397, %rd15, %rd396;
	mov.b16 	%rs1770, 0;
	st.local.u8 	[%rd397], %rs1770;
	ld.local.u32 	%r3815, [%rd15+36];
	add.s32 	%r4312, %r3815, %r144;
	ld.local.f64 	%fd98, [%rd15+40];
	add.f64 	%fd108, %fd23, %fd98;
	ld.local.v2.b32 	{%r153, %r154}, [%rd15];
	bfe.u32 	%r3816, %r153, 0, 8;
	cvt.u16.u32 	%rs1916, %r3816;
	bfe.u32 	%r3817, %r153, 8, 8;
	cvt.u16.u32 	%rs1915, %r3817;
	bfe.u32 	%r3818, %r153, 16, 8;
	cvt.u16.u32 	%rs1914, %r3818;
	bfe.u32 	%r3819, %r153, 24, 8;
	cvt.u16.u32 	%rs1913, %r3819;
	bfe.u32 	%r3820, %r154, 0, 8;
	cvt.u16.u32 	%rs1912, %r3820;
	bfe.u32 	%r3821, %r154, 8, 8;
	cvt.u16.u32 	%rs1911, %r3821;
	bfe.u32 	%r3822, %r154, 16, 8;
	cvt.u16.u32 	%rs1910, %r3822;
	bfe.u32 	%r3823, %r154, 24, 8;
	cvt.u16.u32 	%rs1909, %r3823;
	ld.local.v2.b32 	{%r155, %r156}, [%rd15+8];
	bfe.u32 	%r3824, %r155, 0, 8;
	cvt.u16.u32 	%rs1908, %r3824;
	bfe.u32 	%r3825, %r155, 8, 8;
	cvt.u16.u32 	%rs1907, %r3825;
	bfe.u32 	%r3826, %r155, 16, 8;
	cvt.u16.u32 	%rs1906, %r3826;
	bfe.u32 	%r3827, %r155, 24, 8;
	cvt.u16.u32 	%rs1905, %r3827;
	bfe.u32 	%r3828, %r156, 0, 8;
	cvt.u16.u32 	%rs1904, %r3828;
	bfe.u32 	%r3829, %r156, 8, 8;
	cvt.u16.u32 	%rs1903, %r3829;
	bfe.u32 	%r3830, %r156, 16, 8;
	cvt.u16.u32 	%rs1902, %r3830;
	bfe.u32 	%r3831, %r156, 24, 8;
	cvt.u16.u32 	%rs1901, %r3831;
	ld.local.v2.b32 	{%r157, %r158}, [%rd15+16];
	bfe.u32 	%r3832, %r157, 0, 8;
	cvt.u16.u32 	%rs1900, %r3832;
	bfe.u32 	%r3833, %r157, 8, 8;
	cvt.u16.u32 	%rs1899, %r3833;
	bfe.u32 	%r3834, %r157, 16, 8;
	cvt.u16.u32 	%rs1898, %r3834;
	bfe.u32 	%r3835, %r157, 24, 8;
	cvt.u16.u32 	%rs1897, %r3835;
	bfe.u32 	%r3836, %r158, 0, 8;
	cvt.u16.u32 	%rs1896, %r3836;
	bfe.u32 	%r3837, %r158, 8, 8;
	cvt.u16.u32 	%rs1895, %r3837;
	bfe.u32 	%r3838, %r158, 16, 8;
	cvt.u16.u32 	%rs1894, %r3838;
	bfe.u32 	%r3839, %r158, 24, 8;
	cvt.u16.u32 	%rs1893, %r3839;
	ld.local.v2.b32 	{%r159, %r160}, [%rd15+24];
	bfe.u32 	%r3840, %r159, 0, 8;
	cvt.u16.u32 	%rs1892, %r3840;
	bfe.u32 	%r3841, %r159, 8, 8;
	cvt.u16.u32 	%rs1891, %r3841;
	bfe.u32 	%r3842, %r159, 16, 8;
	cvt.u16.u32 	%rs1890, %r3842;
	bfe.u32 	%r3843, %r159, 24, 8;
	cvt.u16.u32 	%rs1889, %r3843;
	bfe.u32 	%r3844, %r160, 0, 8;
	cvt.u16.u32 	%rs1888, %r3844;
	bfe.u32 	%r3845, %r160, 8, 8;
	cvt.u16.u32 	%rs1887, %r3845;
	bfe.u32 	%r3846, %r160, 16, 8;
	cvt.u16.u32 	%rs1886, %r3846;
	bfe.u32 	%r3847, %r160, 24, 8;
	cvt.u16.u32 	%rs1885, %r3847;
	.pragma "used_bytes_mask 7";
	ld.local.u32 	%r161, [%rd15+32];
	bfe.u32 	%r3848, %r161, 0, 8;
	cvt.u16.u32 	%rs1884, %r3848;
	bfe.u32 	%r3849, %r161, 8, 8;
	cvt.u16.u32 	%rs1883, %r3849;
	bfe.u32 	%r3850, %r161, 16, 8;
	cvt.u16.u32 	%rs1882, %r3850;
	setp.lt.u32 	%p96, %r454, 97;
	@%p96 bra 	$L__BB3_185;
	ld.shared.v2.b32 	{%r3852, %r3853}, [_ZZN3cub18CUB_300001_SM_10006detail6reduce28DeviceReduceSingleTileKernelINS2_10policy_hubI4Userj13Addition_funcE10Policy1000EPS5_S9_iS6_S5_S5_N4cuda3std3__410__identityEEEvT0_T1_T2_T3_T4_T6_E12temp_storage+152];
	bfe.u32 	%r3854, %r3852, 0, 8;
	cvt.u16.u32 	%rs2099, %r3854;
	ld.shared.v2.b32 	{%r3855, %r3856}, [_ZZN3cub18CUB_300001_SM_10006detail6reduce28DeviceReduceSingleTileKernelINS2_10policy_hubI4Userj13Addition_funcE10Policy1000EPS5_S9_iS6_S5_S5_N4cuda3std3__410__identityEEEvT0_T1_T2_T3_T4_T6_E12temp_storage+160];
	ld.shared.v2.b32 	{%r3857, %r3858}, [_ZZN3cub18CUB_300001_SM_10006detail6reduce28DeviceReduceSingleTileKernelINS2_10policy_hubI4Userj13Addition_funcE10Policy1000EPS5_S9_iS6_S5_S5_N4cuda3std3__410__identityEEEvT0_T1_T2_T3_T4_T6_E12temp_storage+168];
	ld.shared.v2.b32 	{%r3859, %r3860}, [_ZZN3cub18CUB_300001_SM_10006detail6reduce28DeviceReduceSingleTileKernelINS2_10policy_hubI4Userj13Addition_funcE10Policy1000EPS5_S9_iS6_S5_S5_N4cuda3std3__410__identityEEEvT0_T1_T2_T3_T4_T6_E12temp_storage+176];
	.pragma "used_bytes_mask 7";
	ld.shared.u32 	%r3861, [_ZZN3cub18CUB_300001_SM_10006detail6reduce28DeviceReduceSingleTileKernelINS2_10policy_hubI4Userj13Addition_funcE10Policy1000EPS5_S9_iS6_S5_S5_N4cuda3std3__410__identityEEEvT0_T1_T2_T3_T4_T6_E12temp_storage+184];
	bfe.u32 	%r3862, %r3861, 16, 8;
	ld.shared.u32 	%r162, [_ZZN3cub18CUB_300001_SM_10006detail6reduce28DeviceReduceSingleTileKernelINS2_10policy_hubI4Userj13Addition_funcE10Policy1000EPS5_S9_iS6_S5_S5_N4cuda3std3__410__identityEEEvT0_T1_T2_T3_T4_T6_E12temp_storage+188];
	ld.shared.f64 	%fd25, [_ZZN3cub18CUB_300001_SM_10006detail6reduce28DeviceReduceSingleTileKernelINS2_10policy_hubI4Userj13Addition_funcE10Policy1000EPS5_S9_iS6_S5_S5_N4cuda3std3__410__identityEEEvT0_T1_T2_T3_T4_T6_E12temp_storage+192];
	st.local.v2.b32 	[%rd15], {%r153, %r154};
	st.local.v2.b32 	[%rd15+8], {%r155, %r156};
	st.local.v2.b32 	[%rd15+16], {%r157, %r158};
	st.local.v2.b32 	[%rd15+24], {%r159, %r160};
	cvt.u16.u32 	%rs1771, %r3849;
	cvt.u16.u32 	%rs1772, %r3848;
	st.local.v2.u8 	[%rd15+32], {%rs1772, %rs1771};
	st.local.u8 	[%rd15+34], %rs1882;
	st.local.u32 	[%rd15+36], %r4312;
	st.local.f64 	[%rd15+40], %fd108;
	st.local.v2.b32 	[%rd16], {%r3852, %r3853};
	st.local.v2.b32 	[%rd16+8], {%r3855, %r3856};
	st.local.v2.b32 	[%rd16+16], {%r3857, %r3858};
	st.local.v2.b32 	[%rd16+24], {%r3859, %r3860};
	bfe.u32 	%r3865, %r3861, 8, 8;
	cvt.u16.u32 	%rs1773, %r3865;
	bfe.u32 	%r3866, %r3861, 0, 8;
	cvt.u16.u32 	%rs1774, %r3866;
	st.local.v2.u8 	[%rd16+32], {%rs1774, %rs1773};
	st.local.u8 	[%rd16+34], %r3862;
	st.local.u32 	[%rd16+36], %r162;
	st.local.f64 	[%rd16+40], %fd25;
	mov.b32 	%r4346, 0;
$L__BB3_65:
	mov.u32 	%r4349, %r4346;
	cvt.u64.u32 	%rd398, %r4349;
	add.s64 	%rd399, %rd15, %rd398;
	ld.local.u8 	%rs1775, [%rd399];
	setp.ne.s16 	%p97, %rs1775, 0;
	add.s32 	%r4346, %r4349, 1;
	@%p97 bra 	$L__BB3_65;
	and.b16  	%rs1776, %rs2099, 255;
	setp.eq.s16 	%p98, %rs1776, 0;
	@%p98 bra 	$L__BB3_69;
	mov.b32 	%r4347, 0;
$L__BB3_68:
	cvt.u64.u32 	%rd400, %r4349;
	add.s64 	%rd401, %rd15, %rd400;
	st.local.u8 	[%rd401], %rs2099;
	add.s32 	%r4349, %r4349, 1;
	add.s32 	%r168, %r4347, 1;
	cvt.u64.u32 	%rd402, %r4347;
	add.s64 	%rd403, %rd16, %rd402;
	ld.local.u8 	%rs2099, [%rd403+1];
	setp.ne.s16 	%p99, %rs2099, 0;
	mov.u32 	%r4347, %r168;
	@%p99 bra 	$L__BB3_68;
$L__BB3_69:
	cvt.u64.u32 	%rd404, %r4349;
	add.s64 	%rd405, %rd15, %rd404;
	mov.b16 	%rs1777, 0;
	st.local.u8 	[%rd405], %rs1777;
	ld.local.u32 	%r3868, [%rd15+36];
	add.s32 	%r4312, %r3868, %r162;
	ld.local.f64 	%fd99, [%rd15+40];
	add.f64 	%fd108, %fd25, %fd99;
	ld.local.v2.b32 	{%r171, %r172}, [%rd15];
	bfe.u32 	%r3869, %r171, 0, 8;
	cvt.u16.u32 	%rs1916, %r3869;
	bfe.u32 	%r3870, %r171, 8, 8;
	cvt.u16.u32 	%rs1915, %r3870;
	bfe.u32 	%r3871, %r171, 16, 8;
	cvt.u16.u32 	%rs1914, %r3871;
	bfe.u32 	%r3872, %r171, 24, 8;
	cvt.u16.u32 	%rs1913, %r3872;
	bfe.u32 	%r3873, %r172, 0, 8;
	cvt.u16.u32 	%rs1912, %r3873;
	bfe.u32 	%r3874, %r172, 8, 8;
	cvt.u16.u32 	%rs1911, %r3874;
	bfe.u32 	%r3875, %r172, 16, 8;
	cvt.u16.u32 	%rs1910, %r3875;
	bfe.u32 	%r3876, %r172, 24, 8;
	cvt.u16.u32 	%rs1909, %r3876;
	ld.local.v2.b32 	{%r173, %r174}, [%rd15+8];
	bfe.u32 	%r3877, %r173, 0, 8;
	cvt.u16.u32 	%rs1908, %r3877;
	bfe.u32 	%r3878, %r173, 8, 8;
	cvt.u16.u32 	%rs1907, %r3878;
	bfe.u32 	%r3879, %r173, 16, 8;
	cvt.u16.u32 	%rs1906, %r3879;
	bfe.u32 	%r3880, %r173, 24, 8;
	cvt.u16.u32 	%rs1905, %r3880;
	bfe.u32 	%r3881, %r174, 0, 8;
	cvt.u16.u32 	%rs1904, %r3881;
	bfe.u32 	%r3882, %r174, 8, 8;
	cvt.u16.u32 	%rs1903, %r3882;
	bfe.u32 	%r3883, %r174, 16, 8;
	cvt.u16.u32 	%rs1902, %r3883;
	bfe.u32 	%r3884, %r174, 24, 8;
	cvt.u16.u32 	%rs1901, %r3884;
	ld.local.v2.b32 	{%r175, %r176}, [%rd15+16];
	bfe.u32 	%r3885, %r175, 0, 8;
	cvt.u16.u32 	%rs1900, %r3885;
	bfe.u32 	%r3886, %r175, 8, 8;
	cvt.u16.u32 	%rs1899, %r3886;
	bfe.u32 	%r3887, %r175, 16, 8;
	cvt.u16.u32 	%rs1898, %r3887;
	bfe.u32 	%r3888, %r175, 24, 8;
	cvt.u16.u32 	%rs1897, %r3888;
	bfe.u32 	%r3889, %r176, 0, 8;
	cvt.u16.u32 	%rs1896, %r3889;
	bfe.u32 	%r3890, %r176, 8, 8;
	cvt.u16.u32 	%rs1895, %r3890;
	bfe.u32 	%r3891, %r176, 16, 8;
	cvt.u16.u32 	%rs1894, %r3891;
	bfe.u32 	%r3892, %r176, 24, 8;
	cvt.u16.u32 	%rs1893, %r3892;
	ld.local.v2.b32 	{%r177, %r178}, [%rd15+24];
	bfe.u32 	%r3893, %r177, 0, 8;
	cvt.u16.u32 	%rs1892, %r3893;
	bfe.u32 	%r3894, %r177, 8, 8;
	cvt.u16.u32 	%rs1891, %r3894;
	bfe.u32 	%r3895, %r177, 16, 8;
	cvt.u16.u32 	%rs1890, %r3895;
	bfe.u32 	%r3896, %r177, 24, 8;
	cvt.u16.u32 	%rs1889, %r3896;
	bfe.u32 	%r3897, %r178, 0, 8;
	cvt.u16.u32 	%rs1888, %r3897;
	bfe.u32 	%r3898, %r178, 8, 8;
	cvt.u16.u32 	%rs1887, %r3898;
	bfe.u32 	%r3899, %r178, 16, 8;
	cvt.u16.u32 	%rs1886, %r3899;
	bfe.u32 	%r3900, %r178, 24, 8;
	cvt.u16.u32 	%rs1885, %r3900;
	.pragma "used_bytes_mask 7";
	ld.local.u32 	%r179, [%rd15+32];
	bfe.u32 	%r3901, %r179, 0, 8;
	cvt.u16.u32 	%rs1884, %r3901;
	bfe.u32 	%r3902, %r179, 8, 8;
	cvt.u16.u32 	%rs1883, %r3902;
	bfe.u32 	%r3903, %r179, 16, 8;
	cvt.u16.u32 	%rs1882, %r3903;
	setp.lt.u32 	%p100, %r454, 129;
	@%p100 bra 	$L__BB3_185;
	ld.shared.v2.b32 	{%r3905, %r3906}, [_ZZN3cub18CUB_300001_SM_10006detail6reduce28DeviceReduceSingleTileKernelINS2_10policy_hubI4Userj13Addition_funcE10Policy1000EPS5_S9_iS6_S5_S5_N4cuda3std3__410__identityEEEvT0_T1_T2_T3_T4_T6_E12temp_storage+200];
	bfe.u32 	%r3907, %r3905, 0, 8;
	cvt.u16.u32 	%rs2100, %r3907;
	ld.shared.v2.b32 	{%r3908, %r3909}, [_ZZN3cub18CUB_300001_SM_10006detail6reduce28DeviceReduceSingleTileKernelINS2_10policy_hubI4Userj13Addition_funcE10Policy1000EPS5_S9_iS6_S5_S5_N4cuda3std3__410__identityEEEvT0_T1_T2_T3_T4_T6_E12temp_storage+208];
	ld.shared.v2.b32 	{%r3910, %r3911}, [_ZZN3cub18CUB_300001_SM_10006detail6reduce28DeviceReduceSingleTileKernelINS2_10policy_hubI4Userj13Addition_funcE10Policy1000EPS5_S9_iS6_S5_S5_N4cuda3std3__410__identityEEEvT0_T1_T2_T3_T4_T6_E12temp_storage+216];
	ld.shared.v2.b32 	{%r3912, %r3913}, [_ZZN3cub18CUB_300001_SM_10006detail6reduce28DeviceReduceSingleTileKernelINS2_10policy_hubI4Userj13Addition_funcE10Policy1000EPS5_S9_iS6_S5_S5_N4cuda3std3__410__identityEEEvT0_T1_T2_T3_T4_T6_E12temp_storage+224];
	.pragma "used_bytes_mask 7";
	ld.shared.u32 	%r3914, [_ZZN3cub18CUB_300001_SM_10006detail6reduce28DeviceReduceSingleTileKernelINS2_10policy_hubI4Userj13Addition_funcE10Policy1000EPS5_S9_iS6_S5_S5_N4cuda3std3__410__identityEEEvT0_T1_T2_T3_T4_T6_E12temp_storage+232];
	bfe.u32 	%r3915, %r3914, 16, 8;
	ld.shared.u32 	%r180, [_ZZN3cub18CUB_300001_SM_10006detail6reduce28DeviceReduceSingleTileKernelINS2_10policy_hubI4Userj13Addition_funcE10Policy1000EPS5_S9_iS6_S5_S5_N4cuda3std3__410__identityEEEvT0_T1_T2_T3_T4_T6_E12temp_storage+236];
	ld.shared.f64 	%fd27, [_ZZN3cub18CUB_300001_SM_10006detail6reduce28DeviceReduceSingleTileKernelINS2_10policy_hubI4Userj13Addition_funcE10Policy1000EPS5_S9_iS6_S5_S5_N4cuda3std3__410__identityEEEvT0_T1_T2_T3_T4_T6_E12temp_storage+240];
	st.local.v2.b32 	[%rd15], {%r171, %r172};
	st.local.v2.b32 	[%rd15+8], {%r173, %r174};
	st.local.v2.b32 	[%rd15+16], {%r175, %r176};
	st.local.v2.b32 	[%rd15+24], {%r177, %r178};
	cvt.u16.u32 	%rs1778, %r3902;
	cvt.u16.u32 	%rs1779, %r3901;
	st.local.v2.u8 	[%rd15+32], {%rs1779, %rs1778};
	st.local.u8 	[%rd15+34], %rs1882;
	st.local.u32 	[%rd15+36], %r4312;
	st.local.f64 	[%rd15+40], %fd108;
	st.local.v2.b32 	[%rd16], {%r3905, %r3906};
	st.local.v2.b32 	[%rd16+8], {%r3908, %r3909};
	st.local.v2.b32 	[%rd16+16], {%r3910, %r3911};
	st.local.v2.b32 	[%rd16+24], {%r3912, %r3913};
	bfe.u32 	%r3918, %r3914, 8, 8;
	cvt.u16.u32 	%rs1780, %r3918;
	bfe.u32 	%r3919, %r3914, 0, 8;
	cvt.u16.u32 	%rs1781, %r3919;
	st.local.v2.u8 	[%rd16+32], {%rs1781, %rs1780};
	st.local.u8 	[%rd16+34], %r3915;
	st.local.u32 	[%rd16+36], %r180;
	st.local.f64 	[%rd16+40], %fd27;
	mov.b32 	%r4350, 0;
$L__BB3_71:
	mov.u32 	%r4353, %r4350;
	cvt.u64.u32 	%rd406, %r4353;
	add.s64 	%rd407, %rd15, %rd406;
	ld.local.u8 	%rs1782, [%rd407];
	setp.ne.s16 	%p101, %rs1782, 0;
	add.s32 	%r4350, %r4353, 1;
	@%p101 bra 	$L__BB3_71;
	and.b16  	%rs1783, %rs2100, 255;
	setp.eq.s16 	%p102, %rs1783, 0;
	@%p102 bra 	$L__BB3_75;
	mov.b32 	%r4351, 0;
$L__BB3_74:
	cvt.u64.u32 	%rd408, %r4353;
	add.s64 	%rd409, %rd15, %rd408;
	st.local.u8 	[%rd409], %rs2100;
	add.s32 	%r4353, %r4353, 1;
	add.s32 	%r186, %r4351, 1;
	cvt.u64.u32 	%rd410, %r4351;
	add.s64 	%rd411, %rd16, %rd410;
	ld.local.u8 	%rs2100, [%rd411+1];
	setp.ne.s16 	%p103, %rs2100, 0;
	mov.u32 	%r4351, %r186;
	@%p103 bra 	$L__BB3_74;
$L__BB3_75:
	cvt.u64.u32 	%rd412, %r4353;
	add.s64 	%rd413, %rd15, %rd412;
	mov.b16 	%rs1784, 0;
	st.local.u8 	[%rd413], %rs1784;
	ld.local.u32 	%r3921, [%rd15+36];
	add.s32 	%r4312, %r3921, %r180;
	ld.local.f64 	%fd100, [%rd15+40];
	add.f64 	%fd108, %fd27, %fd100;
	ld.local.v2.b32 	{%r189, %r190}, [%rd15];
	bfe.u32 	%r3922, %r189, 0, 8;
	cvt.u16.u32 	%rs1916, %r3922;
	bfe.u32 	%r3923, %r189, 8, 8;
	cvt.u16.u32 	%rs1915, %r3923;
	bfe.u32 	%r3924, %r189, 16, 8;
	cvt.u16.u32 	%rs1914, %r3924;
	bfe.u32 	%r3925, %r189, 24, 8;
	cvt.u16.u32 	%rs1913, %r3925;
	bfe.u32 	%r3926, %r190, 0, 8;
	cvt.u16.u32 	%rs1912, %r3926;
	bfe.u32 	%r3927, %r190, 8, 8;
	cvt.u16.u32 	%rs1911, %r3927;
	bfe.u32 	%r3928, %r190, 16, 8;
	cvt.u16.u32 	%rs1910, %r3928;
	bfe.u32 	%r3929, %r190, 24, 8;
	cvt.u16.u32 	%rs1909, %r3929;
	ld.local.v2.b32 	{%r191, %r192}, [%rd15+8];
	bfe.u32 	%r3930, %r191, 0, 8;
	cvt.u16.u32 	%rs1908, %r3930;
	bfe.u32 	%r3931, %r191, 8, 8;
	cvt.u16.u32 	%rs1907, %r3931;
	bfe.u32 	%r3932, %r191, 16, 8;
	cvt.u16.u32 	%rs1906, %r3932;
	bfe.u32 	%r3933, %r191, 24, 8;
	cvt.u16.u32 	%rs1905, %r3933;
	bfe.u32 	%r3934, %r192, 0, 8;
	cvt.u16.u32 	%rs1904, %r3934;
	bfe.u32 	%r3935, %r192, 8, 8;
	cvt.u16.u32 	%rs1903, %r3935;
	bfe.u32 	%r3936, %r192, 16, 8;
	cvt.u16.u32 	%rs1902, %r3936;
	bfe.u32 	%r3937, %r192, 24, 8;
	cvt.u16.u32 	%rs1901, %r3937;
	ld.local.v2.b32 	{%r193, %r194}, [%rd15+16];
	bfe.u32 	%r3938, %r193, 0, 8;
	cvt.u16.u32 	%rs1900, %r3938;
	bfe.u32 	%r3939, %r193, 8, 8;
	cvt.u16.u32 	%rs1899, %r3939;
	bfe.u32 	%r3940, %r193, 16, 8;
	cvt.u16.u32 	%rs1898, %r3940;
	bfe.u32 	%r3941, %r193, 24, 8;
	cvt.u16.u32 	%rs1897, %r3941;
	bfe.u32 	%r3942, %r194, 0, 8;
	cvt.u16.u32 	%rs1896, %r3942;
	bfe.u32 	%r3943, %r194, 8, 8;
	cvt.u16.u32 	%rs1895, %r3943;
	bfe.u32 	%r3944, %r194, 16, 8;
	cvt.u16.u32 	%rs1894, %r3944;
	bfe.u32 	%r3945, %r194, 24, 8;
	cvt.u16.u32 	%rs1893, %r3945;
	ld.local.v2.b32 	{%r195, %r196}, [%rd15+24];
	bfe.u32 	%r3946, %r195, 0, 8;
	cvt.u16.u32 	%rs1892, %r3946;
	bfe.u32 	%r3947, %r195, 8, 8;
	cvt.u16.u32 	%rs1891, %r3947;
	bfe.u32 	%r3948, %r195, 16, 8;
	cvt.u16.u32 	%rs1890, %r3948;
	bfe.u32 	%r3949, %r195, 24, 8;
	cvt.u16.u32 	%rs1889, %r3949;
	bfe.u32 	%r3950, %r196, 0, 8;
	cvt.u16.u32 	%rs1888, %r3950;
	bfe.u32 	%r3951, %r196, 8, 8;
	cvt.u16.u32 	%rs1887, %r3951;
	bfe.u32 	%r3952, %r196, 16, 8;
	cvt.u16.u32 	%rs1886, %r3952;
	bfe.u32 	%r3953, %r196, 24, 8;
	cvt.u16.u32 	%rs1885, %r3953;
	.pragma "used_bytes_mask 7";
	ld.local.u32 	%r197, [%rd15+32];
	bfe.u32 	%r3954, %r197, 0, 8;
	cvt.u16.u32 	%rs1884, %r3954;
	bfe.u32 	%r3955, %r197, 8, 8;
	cvt.u16.u32 	%rs1883, %r3955;
	bfe.u32 	%r3956, %r197, 16, 8;
	cvt.u16.u32 	%rs1882, %r3956;
	setp.lt.u32 	%p104, %r454, 161;
	@%p104 bra 	$L__BB3_185;
	ld.shared.v2.b32 	{%r3958, %r3959}, [_ZZN3cub18CUB_300001_SM_10006detail6reduce28DeviceReduceSingleTileKernelINS2_10policy_hubI4Userj13Addition_funcE10Policy1000EPS5_S9_iS6_S5_S5_N4cuda3std3__410__identityEEEvT0_T1_T2_T3_T4_T6_E12temp_storage+248];
	bfe.u32 	%r3960, %r3958, 0, 8;
	cvt.u16.u32 	%rs2101, %r3960;
	ld.shared.v2.b32 	{%r3961, %r3962}, [_ZZN3cub18CUB_300001_SM_10006detail6reduce28DeviceReduceSingleTileKernelINS2_10policy_hubI4Userj13Addition_funcE10Policy1000EPS5_S9_iS6_S5_S5_N4cuda3std3__410__identityEEEvT0_T1_T2_T3_T4_T6_E12temp_storage+256];
	ld.shared.v2.b32 	{%r3963, %r3964}, [_ZZN3cub18CUB_300001_SM_10006detail6reduce28DeviceReduceSingleTileKernelINS2_10policy_hubI4Userj13Addition_funcE10Policy1000EPS5_S9_iS6_S5_S5_N4cuda3std3__410__identityEEEvT0_T1_T2_T3_T4_T6_E12temp_storage+264];
	ld.shared.v2.b32 	{%r3965, %r3966}, [_ZZN3cub18CUB_300001_SM_10006detail6reduce28DeviceReduceSingleTileKernelINS2_10policy_hubI4Userj13Addition_funcE10Policy1000EPS5_S9_iS6_S5_S5_N4cuda3std3__410__identityEEEvT0_T1_T2_T3_T4_T6_E12temp_storage+272];
	.pragma "used_bytes_mask 7";
	ld.shared.u32 	%r3967, [_ZZN3cub18CUB_300001_SM_10006detail6reduce28DeviceReduceSingleTileKernelINS2_10policy_hubI4Userj13Addition_funcE10Policy1000EPS5_S9_iS6_S5_S5_N4cuda3std3__410__identityEEEvT0_T1_T2_T3_T4_T6_E12temp_storage+280];
	bfe.u32 	%r3968, %r3967, 16, 8;
	ld.shared.u32 	%r198, [_ZZN3cub18CUB_300001_SM_10006detail6reduce28DeviceReduceSingleTileKernelINS2_10policy_hubI4Userj13Addition_funcE10Policy1000EPS5_S9_iS6_S5_S5_N4cuda3std3__410__identityEEEvT0_T1_T2_T3_T4_T6_E12temp_storage+284];
	ld.shared.f64 	%fd29, [_ZZN3cub18CUB_300001_SM_10006detail6reduce28DeviceReduceSingleTileKernelINS2_10policy_hubI4Userj13Addition_funcE10Policy1000EPS5_S9_iS6_S5_S5_N4cuda3std3__410__identityEEEvT0_T1_T2_T3_T4_T6_E12temp_storage+288];
	st.local.v2.b32 	[%rd15], {%r189, %r190};
	st.local.v2.b32 	[%rd15+8], {%r191, %r192};
	st.local.v2.b32 	[%rd15+16], {%r193, %r194};
	st.local.v2.b32 	[%rd15+24], {%r195, %r196};
	cvt.u16.u32 	%rs1785, %r3955;
	cvt.u16.u32 	%rs1786, %r3954;
	st.local.v2.u8 	[%rd15+32], {%rs1786, %rs1785};
	st.local.u8 	[%rd15+34], %rs1882;
	st.local.u32 	[%rd15+36], %r4312;
	st.local.f64 	[%rd15+40], %fd108;
	st.local.v2.b32 	[%rd16], {%r3958, %r3959};
	st.local.v2.b32 	[%rd16+8], {%r3961, %r3962};
	st.local.v2.b32 	[%rd16+16], {%r3963, %r3964};
	st.local.v2.b32 	[%rd16+24], {%r3965, %r3966};
	bfe.u32 	%r3971, %r3967, 8, 8;
	cvt.u16.u32 	%rs1787, %r3971;
	bfe.u32 	%r3972, %r3967, 0, 8;
	cvt.u16.u32 	%rs1788, %r3972;
	st.local.v2.u8 	[%rd16+32], {%rs1788, %rs1787};
	st.local.u8 	[%rd16+34], %r3968;
	st.local.u32 	[%rd16+36], %r198;
	st.local.f64 	[%rd16+40], %fd29;
	mov.b32 	%r4354, 0;
$L__BB3_77:
	mov.u32 	%r4357, %r4354;
	cvt.u64.u32 	%rd414, %r4357;
	add.s64 	%rd415, %rd15, %rd414;
	ld.local.u8 	%rs1789, [%rd415];
	setp.ne.s16 	%p105, %rs1789, 0;
	add.s32 	%r4354, %r4357, 1;
	@%p105 bra 	$L__BB3_77;
	and.b16  	%rs1790, %rs2101, 255;
	setp.eq.s16 	%p106, %rs1790, 0;
	@%p106 bra 	$L__BB3_81;
	mov.b32 	%r4355, 0;
$L__BB3_80:
	cvt.u64.u32 	%rd416, %r4357;
	add.s64 	%rd417, %rd15, %rd416;
	st.local.u8 	[%rd417], %rs2101;
	add.s32 	%r4357, %r4357, 1;
	add.s32 	%r204, %r4355, 1;
	cvt.u64.u32 	%rd418, %r4355;
	add.s64 	%rd419, %rd16, %rd418;
	ld.local.u8 	%rs2101, [%rd419+1];
	setp.ne.s16 	%p107, %rs2101, 0;
	mov.u32 	%r4355, %r204;
	@%p107 bra 	$L__BB3_80;
$L__BB3_81:
	cvt.u64.u32 	%rd420, %r4357;
	add.s64 	%rd421, %rd15, %rd420;
	mov.b16 	%rs1791, 0;
	st.local.u8 	[%rd421], %rs1791;
	ld.local.u32 	%r3974, [%rd15+36];
	add.s32 	%r4312, %r3974, %r198;
	ld.local.f64 	%fd101, [%rd15+40];
	add.f64 	%fd108, %fd29, %fd101;
	ld.local.v2.b32 	{%r207, %r208}, [%rd15];
	bfe.u32 	%r3975, %r207, 0, 8;
	cvt.u16.u32 	%rs1916, %r3975;
	bfe.u32 	%r3976, %r207, 8, 8;
	cvt.u16.u32 	%rs1915, %r3976;
	bfe.u32 	%r3977, %r207, 16, 8;
	cvt.u16.u32 	%rs1914, %r3977;
	bfe.u32 	%r3978, %r207, 24, 8;
	cvt.u16.u32 	%rs1913, %r3978;
	bfe.u32 	%r3979, %r208, 0, 8;
	cvt.u16.u32 	%rs1912, %r3979;
	bfe.u32 	%r3980, %r208, 8, 8;
	cvt.u16.u32 	%rs1911, %r3980;
	bfe.u32 	%r3981, %r208, 16, 8;
	cvt.u16.u32 	%rs1910, %r3981;
	bfe.u32 	%r3982, %r208, 24, 8;
	cvt.u16.u32 	%rs1909, %r3982;
	ld.local.v2.b32 	{%r209, %r210}, [%rd15+8];
	bfe.u32 	%r3983, %r209, 0, 8;
	cvt.u16.u32 	%rs1908, %r3983;
	bfe.u32 	%r3984, %r209, 8, 8;
	cvt.u16.u32 	%rs1907, %r3984;
	bfe.u32 	%r3985, %r209, 16, 8;
	cvt.u16.u32 	%rs1906, %r3985;
	bfe.u32 	%r3986, %r209, 24, 8;
	cvt.u16.u32 	%rs1905, %r3986;
	bfe.u32 	%r3987, %r210, 0, 8;
	cvt.u16.u32 	%rs1904, %r3987;
	bfe.u32 	%r3988, %r210, 8, 8;
	cvt.u16.u32 	%rs1903, %r3988;
	bfe.u32 	%r3989, %r210, 16, 8;
	cvt.u16.u32 	%rs1902, %r3989;
	bfe.u32 	%r3990, %r210, 24, 8;
	cvt.u16.u32 	%rs1901, %r3990;
	ld.local.v2.b32 	{%r211, %r212}, [%rd15+16];
	bfe.u32 	%r3991, %r211, 0, 8;
	cvt.u16.u32 	%rs1900, %r3991;
	bfe.u32 	%r3992, %r211, 8, 8;
	cvt.u16.u32 	%rs1899, %r3992;
	bfe.u32 	%r3993, %r211, 16, 8;
	cvt.u16.u32 	%rs1898, %r3993;
	bfe.u32 	%r3994, %r211, 24, 8;
	cvt.u16.u32 	%rs1897, %r3994;
	bfe.u32 	%r3995, %r212, 0, 8;
	cvt.u16.u32 	%rs1896, %r3995;
	bfe.u32 	%r3996, %r212, 8, 8;
	cvt.u16.u32 	%rs1895, %r3996;
	bfe.u32 	%r3997, %r212, 16, 8;
	cvt.u16.u32 	%rs1894, %r3997;
	bfe.u32 	%r3998, %r212, 24, 8;
	cvt.u16.u32 	%rs1893, %r3998;
	ld.local.v2.b32 	{%r213, %r214}, [%rd15+24];
	bfe.u32 	%r3999, %r213, 0, 8;
	cvt.u16.u32 	%rs1892, %r3999;
	bfe.u32 	%r4000, %r213, 8, 8;
	cvt.u16.u32 	%rs1891, %r4000;
	bfe.u32 	%r4001, %r213, 16, 8;
	cvt.u16.u32 	%rs1890, %r4001;
	bfe.u32 	%r4002, %r213, 24, 8;
	cvt.u16.u32 	%rs1889, %r4002;
	bfe.u32 	%r4003, %r214, 0, 8;
	cvt.u16.u32 	%rs1888, %r4003;
	bfe.u32 	%r4004, %r214, 8, 8;
	cvt.u16.u32 	%rs1887, %r4004;
	bfe.u32 	%r4005, %r214, 16, 8;
	cvt.u16.u32 	%rs1886, %r4005;
	bfe.u32 	%r4006, %r214, 24, 8;
	cvt.u16.u32 	%rs1885, %r4006;
	.pragma "used_bytes_mask 7";
	ld.local.u32 	%r215, [%rd15+32];
	bfe.u32 	%r4007, %r215, 0, 8;
	cvt.u16.u32 	%rs1884, %r4007;
	bfe.u32 	%r4008, %r215, 8, 8;
	cvt.u16.u32 	%rs1883, %r4008;
	bfe.u32 	%r4009, %r215, 16, 8;
	cvt.u16.u32 	%rs1882, %r4009;
	setp.lt.u32 	%p108, %r454, 193;
	@%p108 bra 	$L__BB3_185;
	ld.shared.v2.b32 	{%r4011, %r4012}, [_ZZN3cub18CUB_300001_SM_10006detail6reduce28DeviceReduceSingleTileKernelINS2_10policy_hubI4Userj13Addition_funcE10Policy1000EPS5_S9_iS6_S5_S5_N4cuda3std3__410__identityEEEvT0_T1_T2_T3_T4_T6_E12temp_storage+296];
	bfe.u32 	%r4013, %r4011, 0, 8;
	cvt.u16.u32 	%rs2102, %r4013;
	ld.shared.v2.b32 	{%r4014, %r4015}, [_ZZN3cub18CUB_300001_SM_10006detail6reduce28DeviceReduceSingleTileKernelINS2_10policy_hubI4Userj13Addition_funcE10Policy1000EPS5_S9_iS6_S5_S5_N4cuda3std3__410__identityEEEvT0_T1_T2_T3_T4_T6_E12temp_storage+304];
	ld.shared.v2.b32 	{%r4016, %r4017}, [_ZZN3cub18CUB_300001_SM_10006detail6reduce28DeviceReduceSingleTileKernelINS2_10policy_hubI4Userj13Addition_funcE10Policy1000EPS5_S9_iS6_S5_S5_N4cuda3std3__410__identityEEEvT0_T1_T2_T3_T4_T6_E12temp_storage+312];
	ld.shared.v2.b32 	{%r4018, %r4019}, [_ZZN3cub18CUB_300001_SM_10006detail6reduce28DeviceReduceSingleTileKernelINS2_10policy_hubI4Userj13Addition_funcE10Policy1000EPS5_S9_iS6_S5_S5_N4cuda3std3__410__identityEEEvT0_T1_T2_T3_T4_T6_E12temp_storage+320];
	.pragma "used_bytes_mask 7";
	ld.shared.u32 	%r4020, [_ZZN3cub18CUB_300001_SM_10006detail6reduce28DeviceReduceSingleTileKernelINS2_10policy_hubI4Userj13Addition_funcE10Policy1000EPS5_S9_iS6_S5_S5_N4cuda3std3__410__identityEEEvT0_T1_T2_T3_T4_T6_E12temp_storage+328];
	bfe.u32 	%r4021, %r4020, 16, 8;
	ld.shared.u32 	%r216, [_ZZN3cub18CUB_300001_SM_10006detail6reduce28DeviceReduceSingleTileKernelINS2_10policy_hubI4Userj13Addition_funcE10Policy1000EPS5_S9_iS6_S5_S5_N4cuda3std3__410__identityEEEvT0_T1_T2_T3_T4_T6_E12temp_storage+332];
	ld.shared.f64 	%fd31, [_ZZN3cub18CUB_300001_SM_10006detail6reduce28DeviceReduceSingleTileKernelINS2_10policy_hubI4Userj13Addition_funcE10Policy1000EPS5_S9_iS6_S5_S5_N4cuda3std3__410__identityEEEvT0_T1_T2_T3_T4_T6_E12temp_storage+336];
	st.local.v2.b32 	[%rd15], {%r207, %r208};
	st.local.v2.b32 	[%rd15+8], {%r209, %r210};
	st.local.v2.b32 	[%rd15+16], {%r211, %r212};
	st.local.v2.b32 	[%rd15+24], {%r213, %r214};
	cvt.u16.u32 	%rs1792, %r4008;
	cvt.u16.u32 	%rs1793, %r4007;
	st.local.v2.u8 	[%rd15+32], {%rs1793, %rs1792};
	st.local.u8 	[%rd15+34], %rs1882;
	st.local.u32 	[%rd15+36], %r4312;
	st.local.f64 	[%rd15+40], %fd108;
	st.local.v2.b32 	[%rd16], {%r4011, %r4012};
	st.local.v2.b32 	[%rd16+8], {%r4014, %r4015};
	st.local.v2.b32 	[%rd16+16], {%r4016, %r4017};
	st.local.v2.b32 	[%rd16+24], {%r4018, %r4019};
	bfe.u32 	%r4024, %r4020, 8, 8;
	cvt.u16.u32 	%rs1794, %r4024;
	bfe.u32 	%r4025, %r4020, 0, 8;
	cvt.u16.u32 	%rs1795, %r4025;
	st.local.v2.u8 	[%rd16+32], {%rs1795, %rs1794};
	st.local.u8 	[%rd16+34], %r4021;
	st.local.u32 	[%rd16+36], %r216;
	st.local.f64 	[%rd16+40], %fd31;
	mov.b32 	%r4358, 0;
$L__BB3_83:
	mov.u32 	%r4361, %r4358;
	cvt.u64.u32 	%rd422, %r4361;
	add.s64 	%rd423, %rd15, %rd422;
	ld.local.u8 	%rs1796, [%rd423];
	setp.ne.s16 	%p109, %rs1796, 0;
	add.s32 	%r4358, %r4361, 1;
	@%p109 bra 	$L__BB3_83;
	and.b16  	%rs1797, %rs2102, 255;
	setp.eq.s16 	%p110, %rs1797, 0;
	@%p110 bra 	$L__BB3_87;
	mov.b32 	%r4359, 0;
$L__BB3_86:
	cvt.u64.u32 	%rd424, %r4361;
	add.s64 	%rd425, %rd15, %rd424;
	st.local.u8 	[%rd425], %rs2102;
	add.s32 	%r4361, %r4361, 1;
	add.s32 	%r222, %r4359, 1;
	cvt.u64.u32 	%rd426, %r4359;
	add.s64 	%rd427, %rd16, %rd426;
	ld.local.u8 	%rs2102, [%rd427+1];
	setp.ne.s16 	%p111, %rs2102, 0;
	mov.u32 	%r4359, %r222;
	@%p111 bra 	$L__BB3_86;
$L__BB3_87:
	cvt.u64.u32 	%rd428, %r4361;
	add.s64 	%rd429, %rd15, %rd428;
	mov.b16 	%rs1798, 0;
	st.local.u8 	[%rd429], %rs1798;
	ld.local.u32 	%r4027, [%rd15+36];
	add.s32 	%r4312, %r4027, %r216;
	ld.local.f64 	%fd102, [%rd15+40];
	add.f64 	%fd108, %fd31, %fd102;
	ld.local.v2.b32 	{%r225, %r226}, [%rd15];
	bfe.u32 	%r4028, %r225, 0, 8;
	cvt.u16.u32 	%rs1916, %r4028;
	bfe.u32 	%r4029, %r225, 8, 8;
	cvt.u16.u32 	%rs1915, %r4029;
	bfe.u32 	%r4030, %r225, 16, 8;
	cvt.u16.u32 	%rs1914, %r4030;
	bfe.u32 	%r4031, %r225, 24, 8;
	cvt.u16.u32 	%rs1913, %r4031;
	bfe.u32 	%r4032, %r226, 0, 8;
	cvt.u16.u32 	%rs1912, %r4032;
	bfe.u32 	%r4033, %r226, 8, 8;
	cvt.u16.u32 	%rs1911, %r4033;
	bfe.u32 	%r4034, %r226, 16, 8;
	cvt.u16.u32 	%rs1910, %r4034;
	bfe.u32 	%r4035, %r226, 24, 8;
	cvt.u16.u32 	%rs1909, %r4035;
	ld.local.v2.b32 	{%r227, %r228}, [%rd15+8];
	bfe.u32 	%r4036, %r227, 0, 8;
	cvt.u16.u32 	%rs1908, %r4036;
	bfe.u32 	%r4037, %r227, 8, 8;
	cvt.u16.u32 	%rs1907, %r4037;
	bfe.u32 	%r4038, %r227, 16, 8;
	cvt.u16.u32 	%rs1906, %r4038;
	bfe.u32 	%r4039, %r227, 24, 8;
	cvt.u16.u32 	%rs1905, %r4039;
	bfe.u32 	%r4040, %r228, 0, 8;
	cvt.u16.u32 	%rs1904, %r4040;
	bfe.u32 	%r4041, %r228, 8, 8;
	cvt.u16.u32 	%rs1903, %r4041;
	bfe.u32 	%r4042, %r228, 16, 8;
	cvt.u16.u32 	%rs1902, %r4042;
	bfe.u32 	%r4043, %r228, 24, 8;
	cvt.u16.u32 	%rs1901, %r4043;
	ld.local.v2.b32 	{%r229, %r230}, [%rd15+16];
	bfe.u32 	%r4044, %r229, 0, 8;
	cvt.u16.u32 	%rs1900, %r4044;
	bfe.u32 	%r4045, %r229, 8, 8;
	cvt.u16.u32 	%rs1899, %r4045;
	bfe.u32 	%r4046, %r229, 16, 8;
	cvt.u16.u32 	%rs1898, %r4046;
	bfe.u32 	%r4047, %r229, 24, 8;
	cvt.u16.u32 	%rs1897, %r4047;
	bfe.u32 	%r4048, %r230, 0, 8;
	cvt.u16.u32 	%rs1896, %r4048;
	bfe.u32 	%r4049, %r230, 8, 8;
	cvt.u16.u32 	%rs1895, %r4049;
	bfe.u32 	%r4050, %r230, 16, 8;
	cvt.u16.u32 	%rs1894, %r4050;
	bfe.u32 	%r4051, %r230, 24, 8;
	cvt.u16.u32 	%rs1893, %r4051;
	ld.local.v2.b32 	{%r231, %r232}, [%rd15+24];
	bfe.u32 	%r4052, %r231, 0, 8;
	cvt.u16.u32 	%rs1892, %r4052;
	bfe.u32 	%r4053, %r231, 8, 8;
	cvt.u16.u32 	%rs1891, %r4053;
	bfe.u32 	%r4054, %r231, 16, 8;
	cvt.u16.u32 	%rs1890, %r4054;
	bfe.u32 	%r4055, %r231, 24, 8;
	cvt.u16.u32 	%rs1889, %r4055;
	bfe.u32 	%r4056, %r232, 0, 8;
	cvt.u16.u32 	%rs1888, %r4056;
	bfe.u32 	%r4057, %r232, 8, 8;
	cvt.u16.u32 	%rs1887, %r4057;
	bfe.u32 	%r4058, %r232, 16, 8;
	cvt.u16.u32 	%rs1886, %r4058;
	bfe.u32 	%r4059, %r232, 24, 8;
	cvt.u16.u32 	%rs1885, %r4059;
	.pragma "used_bytes_mask 7";
	ld.local.u32 	%r233, [%rd15+32];
	bfe.u32 	%r4060, %r233, 0, 8;
	cvt.u16.u32 	%rs1884, %r4060;
	bfe.u32 	%r4061, %r233, 8, 8;
	cvt.u16.u32 	%rs1883, %r4061;
	bfe.u32 	%r4062, %r233, 16, 8;
	cvt.u16.u32 	%rs1882, %r4062;
	setp.lt.u32 	%p112, %r454, 225;
	@%p112 bra 	$L__BB3_185;
	ld.shared.v2.b32 	{%r4064, %r4065}, [_ZZN3cub18CUB_300001_SM_10006detail6reduce28DeviceReduceSingleTileKernelINS2_10policy_hubI4Userj13Addition_funcE10Policy1000EPS5_S9_iS6_S5_S5_N4cuda3std3__410__identityEEEvT0_T1_T2_T3_T4_T6_E12temp_storage+344];
	bfe.u32 	%r4066, %r4064, 0, 8;
	cvt.u16.u32 	%rs2103, %r4066;
	ld.shared.v2.b32 	{%r4067, %r4068}, [_ZZN3cub18CUB_300001_SM_10006detail6reduce28DeviceReduceSingleTileKernelINS2_10policy_hubI4Userj13Addition_funcE10Policy1000EPS5_S9_iS6_S5_S5_N4cuda3std3__410__identityEEEvT0_T1_T2_T3_T4_T6_E12temp_storage+352];
	ld.shared.v2.b32 	{%r4069, %r4070}, [_ZZN3cub18CUB_300001_SM_10006detail6reduce28DeviceReduceSingleTileKernelINS2_10policy_hubI4Userj13Addition_funcE10Policy1000EPS5_S9_iS6_S5_S5_N4cuda3std3__410__identityEEEvT0_T1_T2_T3_T4_T6_E12temp_storage+360];
	ld.shared.v2.b32 	{%r4071, %r4072}, [_ZZN3cub18CUB_300001_SM_10006detail6reduce28DeviceReduceSingleTileKernelINS2_10policy_hubI4Userj13Addition_funcE10Policy1000EPS5_S9_iS6_S5_S5_N4cuda3std3__410__identityEEEvT0_T1_T2_T3_T4_T6_E12temp_storage+368];
	.pragma "used_bytes_mask 7";
	ld.shared.u32 	%r4073, [_ZZN3cub18CUB_300001_SM_10006detail6reduce28DeviceReduceSingleTileKernelINS2_10policy_hubI4Userj13Addition_funcE10Policy1000EPS5_S9_iS6_S5_S5_N4cuda3std3__410__identityEEEvT0_T1_T2_T3_T4_T6_E12temp_storage+376];
	bfe.u32 	%r4074, %r4073, 16, 8;
	ld.shared.u32 	%r234, [_ZZN3cub18CUB_300001_SM_10006detail6reduce28DeviceReduceSingleTileKernelINS2_10policy_hubI4Userj13Addition_funcE10Policy1000EPS5_S9_iS6_S5_S5_N4cuda3std3__410__identityEEEvT0_T1_T2_T3_T4_T6_E12temp_storage+380];
	ld.shared.f64 	%fd33, [_ZZN3cub18CUB_300001_SM_10006detail6reduce28DeviceReduceSingleTileKernelINS2_10policy_hubI4Userj13Addition_funcE10Policy1000EPS5_S9_iS6_S5_S5_N4cuda3std3__410__identityEEEvT0_T1_T2_T3_T4_T6_E12temp_storage+384];
	st.local.v2.b32 	[%rd15], {%r225, %r226};
	st.local.v2.b32 	[%rd15+8], {%r227, %r228};
	st.local.v2.b32 	[%rd15+16], {%r229, %r230};
	st.local.v2.b32 	[%rd15+24], {%r231, %r232};
	cvt.u16.u32 	%rs1799, %r4061;
	cvt.u16.u32 	%rs1800, %r4060;
	st.local.v2.u8 	[%rd15+32], {%rs1800, %rs1799};
	st.local.u8 	[%rd15+34], %rs1882;
	st.local.u32 	[%rd15+36], %r4312;
	st.local.f64 	[%rd15+40], %fd108;
	st.local.v2.b32 	[%rd16], {%r4064, %r4065};
	st.local.v2.b32 	[%rd16+8], {%r4067, %r4068};
	st.local.v2.b32 	[%rd16+16], {%r4069, %r4070};
	st.local.v2.b32 	[%rd16+24], {%r4071, %r4072};
	bfe.u32 	%r4077, %r4073, 8, 8;
	cvt.u16.u32 	%rs1801, %r4077;
	bfe.u32 	%r4078, %r4073, 0, 8;
	cvt.u16.u32 	%rs1802, %r4078;
	st.local.v2.u8 	[%rd16+32], {%rs1802, %rs1801};
	st.local.u8 	[%rd16+34], %r4074;
	st.local.u32 	[%rd16+36], %r234;
	st.local.f64 	[%rd16+40], %fd33;
	mov.b32 	%r4362, 0;
$L__BB3_89:
	mov.u32 	%r4365, %r4362;
	cvt.u64.u32 	%rd430, %r4365;
	add.s64 	%rd431, %rd15, %rd430;
	ld.local.u8 	%rs1803, [%rd431];
	setp.ne.s16 	%p113, %rs1803, 0;
	add.s32 	%r4362, %r4365, 1;
	@%p113 bra 	$L__BB3_89;
	and.b16  	%rs1804, %rs2103, 255;
	setp.eq.s16 	%p114, %rs1804, 0;
	@%p114 bra 	$L__BB3_93;
	mov.b32 	%r4363, 0;
$L__BB3_92:
	cvt.u64.u32 	%rd432, %r4365;
	add.s64 	%rd433, %rd15, %rd432;
	st.local.u8 	[%rd433], %rs2103;
	add.s32 	%r4365, %r4365, 1;
	add.s32 	%r240, %r4363, 1;
	cvt.u64.u32 	%rd434, %r4363;
	add.s64 	%rd435, %rd16, %rd434;
	ld.local.u8 	%rs2103, [%rd435+1];
	setp.ne.s16 	%p115, %rs2103, 0;
	mov.u32 	%r4363, %r240;
	@%p115 bra 	$L__BB3_92;
$L__BB3_93:
	cvt.u64.u32 	%rd436, %r4365;
	add.s64 	%rd437, %rd15, %rd436;
	mov.b16 	%rs1805, 0;
	st.local.u8 	[%rd437], %rs1805;
	ld.local.u32 	%r4080, [%rd15+36];
	add.s32 	%r4312, %r4080, %r234;
	ld.local.f64 	%fd103, [%rd15+40];
	add.f64 	%fd108, %fd33, %fd103;
	ld.local.v2.b32 	{%r4081, %r4082}, [%rd15];
	bfe.u32 	%r4083, %r4081, 0, 8;
	cvt.u16.u32 	%rs1916, %r4083;
	bfe.u32 	%r4084, %r4081, 8, 8;
	cvt.u16.u32 	%rs1915, %r4084;
	bfe.u32 	%r4085, %r4081, 16, 8;
	cvt.u16.u32 	%rs1914, %r4085;
	bfe.u32 	%r4086, %r4081, 24, 8;
	cvt.u16.u32 	%rs1913, %r4086;
	bfe.u32 	%r4087, %r4082, 0, 8;
	cvt.u16.u32 	%rs1912, %r4087;
	bfe.u32 	%r4088, %r4082, 8, 8;
	cvt.u16.u32 	%rs1911, %r4088;
	bfe.u32 	%r4089, %r4082, 16, 8;
	cvt.u16.u32 	%rs1910, %r4089;
	bfe.u32 	%r4090, %r4082, 24, 8;
	cvt.u16.u32 	%rs1909, %r4090;
	ld.local.v2.b32 	{%r4091, %r4092}, [%rd15+8];
	bfe.u32 	%r4093, %r4091, 0, 8;
	cvt.u16.u32 	%rs1908, %r4093;
	bfe.u32 	%r4094, %r4091, 8, 8;
	cvt.u16.u32 	%rs1907, %r4094;
	bfe.u32 	%r4095, %r4091, 16, 8;
	cvt.u16.u32 	%rs1906, %r4095;
	bfe.u32 	%r4096, %r4091, 24, 8;
	cvt.u16.u32 	%rs1905, %r4096;
	bfe.u32 	%r4097, %r4092, 0, 8;
	cvt.u16.u32 	%rs1904, %r4097;
	bfe.u32 	%r4098, %r4092, 8, 8;
	cvt.u16.u32 	%rs1903, %r4098;
	bfe.u32 	%r4099, %r4092, 16, 8;
	cvt.u16.u32 	%rs1902, %r4099;
	bfe.u32 	%r4100, %r4092, 24, 8;
	cvt.u16.u32 	%rs1901, %r4100;
	ld.local.v2.b32 	{%r4101, %r4102}, [%rd15+16];
	bfe.u32 	%r4103, %r4101, 0, 8;
	cvt.u16.u32 	%rs1900, %r4103;
	bfe.u32 	%r4104, %r4101, 8, 8;
	cvt.u16.u32 	%rs1899, %r4104;
	bfe.u32 	%r4105, %r4101, 16, 8;
	cvt.u16.u32 	%rs1898, %r4105;
	bfe.u32 	%r4106, %r4101, 24, 8;
	cvt.u16.u32 	%rs1897, %r4106;
	bfe.u32 	%r4107, %r4102, 0, 8;
	cvt.u16.u32 	%rs1896, %r4107;
	bfe.u32 	%r4108, %r4102, 8, 8;
	cvt.u16.u32 	%rs1895, %r4108;
	bfe.u32 	%r4109, %r4102, 16, 8;
	cvt.u16.u32 	%rs1894, %r4109;
	bfe.u32 	%r4110, %r4102, 24, 8;
	cvt.u16.u32 	%rs1893, %r4110;
	ld.local.v2.b32 	{%r4111, %r4112}, [%rd15+24];
	bfe.u32 	%r4113, %r4111, 0, 8;
	cvt.u16.u32 	%rs1892, %r4113;
	bfe.u32 	%r4114, %r4111, 8, 8;
	cvt.u16.u32 	%rs1891, %r4114;
	bfe.u32 	%r4115, %r4111, 16, 8;
	cvt.u16.u32 	%rs1890, %r4115;
	bfe.u32 	%r4116, %r4111, 24, 8;
	cvt.u16.u32 	%rs1889, %r4116;
	bfe.u32 	%r4117, %r4112, 0, 8;
	cvt.u16.u32 	%rs1888, %r4117;
	bfe.u32 	%r4118, %r4112, 8, 8;
	cvt.u16.u32 	%rs1887, %r4118;
	bfe.u32 	%r4119, %r4112, 16, 8;
	cvt.u16.u32 	%rs1886, %r4119;
	bfe.u32 	%r4120, %r4112, 24, 8;
	cvt.u16.u32 	%rs1885, %r4120;
	.pragma "used_bytes_mask 7";
	ld.local.u32 	%r4121, [%rd15+32];
	bfe.u32 	%r4122, %r4121, 0, 8;
	cvt.u16.u32 	%rs1884, %r4122;
	bfe.u32 	%r4123, %r4121, 8, 8;
	cvt.u16.u32 	%rs1883, %r4123;
	bfe.u32 	%r4124, %r4121, 16, 8;
	cvt.u16.u32 	%rs1882, %r4124;
	bra.uni 	$L__BB3_185;
$L__BB3_94:
	mov.u32 	%r243, %tid.x;
	mul.wide.u32 	%rd52, %r243, 48;
	add.s64 	%rd41, %rd38, %rd52;
	// begin inline asm
	ld.global.nc.u64 %rd40, [%rd41];
	// end inline asm
	add.s64 	%rd43, %rd41, 8;
	// begin inline asm
	ld.global.nc.u64 %rd42, [%rd43];
	// end inline asm
	add.s64 	%rd45, %rd41, 16;
	// begin inline asm
	ld.global.nc.u64 %rd44, [%rd45];
	// end inline asm
	add.s64 	%rd47, %rd41, 24;
	// begin inline asm
	ld.global.nc.u64 %rd46, [%rd47];
	// end inline asm
	add.s64 	%rd49, %rd41, 32;
	// begin inline asm
	ld.global.nc.u64 %rd48, [%rd49];
	// end inline asm
	mov.b64 	{%r497, %r4312}, %rd48;
	add.s64 	%rd51, %rd41, 40;
	// begin inline asm
	ld.global.nc.u64 %rd50, [%rd51];
	// end inline asm
	cvt.u16.u64 	%rs1916, %rd40;
	shr.u64 	%rd53, %rd40, 8;
	cvt.u16.u64 	%rs1915, %rd53;
	shr.u64 	%rd54, %rd40, 16;
	cvt.u16.u64 	%rs1914, %rd54;
	shr.u64 	%rd55, %rd40, 24;
	cvt.u16.u64 	%rs1913, %rd55;
	shr.u64 	%rd56, %rd40, 32;
	cvt.u16.u64 	%rs1912, %rd56;
	shr.u64 	%rd57, %rd40, 40;
	cvt.u16.u64 	%rs1911, %rd57;
	shr.u64 	%rd58, %rd40, 48;
	cvt.u16.u64 	%rs1910, %rd58;
	shr.u64 	%rd59, %rd40, 56;
	cvt.u16.u64 	%rs1909, %rd59;
	cvt.u16.u64 	%rs1908, %rd42;
	shr.u64 	%rd60, %rd42, 8;
	cvt.u16.u64 	%rs1907, %rd60;
	shr.u64 	%rd61, %rd42, 16;
	cvt.u16.u64 	%rs1906, %rd61;
	shr.u64 	%rd62, %rd42, 24;
	cvt.u16.u64 	%rs1905, %rd62;
	shr.u64 	%rd63, %rd42, 32;
	cvt.u16.u64 	%rs1904, %rd63;
	shr.u64 	%rd64, %rd42, 40;
	cvt.u16.u64 	%rs1903, %rd64;
	shr.u64 	%rd65, %rd42, 48;
	cvt.u16.u64 	%rs1902, %rd65;
	shr.u64 	%rd66, %rd42, 56;
	cvt.u16.u64 	%rs1901, %rd66;
	cvt.u16.u64 	%rs1900, %rd44;
	shr.u64 	%rd67, %rd44, 8;
	cvt.u16.u64 	%rs1899, %rd67;
	shr.u64 	%rd68, %rd44, 16;
	cvt.u16.u64 	%rs1898, %rd68;
	shr.u64 	%rd69, %rd44, 24;
	cvt.u16.u64 	%rs1897, %rd69;
	shr.u64 	%rd70, %rd44, 32;
	cvt.u16.u64 	%rs1896, %rd70;
	shr.u64 	%rd71, %rd44, 40;
	cvt.u16.u64 	%rs1895, %rd71;
	shr.u64 	%rd72, %rd44, 48;
	cvt.u16.u64 	%rs1894, %rd72;
	shr.u64 	%rd73, %rd44, 56;
	cvt.u16.u64 	%rs1893, %rd73;
	cvt.u16.u64 	%rs1892, %rd46;
	shr.u64 	%rd74, %rd46, 8;
	cvt.u16.u64 	%rs1891, %rd74;
	shr.u64 	%rd75, %rd46, 16;
	cvt.u16.u64 	%rs1890, %rd75;
	shr.u64 	%rd76, %rd46, 24;
	cvt.u16.u64 	%rs1889, %rd76;
	shr.u64 	%rd77, %rd46, 32;
	cvt.u16.u64 	%rs1888, %rd77;
	shr.u64 	%rd78, %rd46, 40;
	cvt.u16.u64 	%rs1887, %rd78;
	shr.u64 	%rd79, %rd46, 48;
	cvt.u16.u64 	%rs1886, %rd79;
	shr.u64 	%rd80, %rd46, 56;
	cvt.u16.u64 	%rs1885, %rd80;
	cvt.u16.u64 	%rs1884, %rd48;
	shr.u64 	%rd81, %rd48, 8;
	cvt.u16.u64 	%rs1883, %rd81;
	shr.u64 	%rd82, %rd48, 16;
	cvt.u16.u64 	%rs1882, %rd82;
	mov.b64 	%fd108, %rd50;
	setp.lt.u32 	%p3, %r454, 512;
	mov.b32 	%r4373, 256;
	@%p3 bra 	$L__BB3_103;
	add.u64 	%rd17, %SPL, 0;
	add.u64 	%rd18, %SPL, 48;
	add.s32 	%r245, %r454, -256;
	mov.b32 	%r4373, 256;
$L__BB3_96:
	add.s32 	%r500, %r4373, %r243;
	mul.wide.u32 	%rd97, %r500, 48;
	add.s64 	%rd86, %rd38, %rd97;
	// begin inline asm
	ld.global.nc.u64 %rd85, [%rd86];
	// end inline asm
	add.s64 	%rd88, %rd86, 8;
	// begin inline asm
	ld.global.nc.u64 %rd87, [%rd88];
	// end inline asm
	add.s64 	%rd90, %rd86, 16;
	// begin inline asm
	ld.global.nc.u64 %rd89, [%rd90];
	// end inline asm
	add.s64 	%rd92, %rd86, 24;
	// begin inline asm
	ld.global.nc.u64 %rd91, [%rd92];
	// end inline asm
	add.s64 	%rd94, %rd86, 32;
	// begin inline asm
	ld.global.nc.u64 %rd93, [%rd94];
	// end inline asm
	mov.b64 	{%r501, %r248}, %rd93;
	add.s64 	%rd96, %rd86, 40;
	// begin inline asm
	ld.global.nc.u64 %rd95, [%rd96];
	// end inline asm
	cvt.u16.u64 	%rs2139, %rd85;
	cvt.u16.u64 	%rs1554, %rd93;
	shr.u64 	%rd98, %rd93, 8;
	cvt.u16.u64 	%rs1555, %rd98;
	shr.u64 	%rd99, %rd93, 16;
	cvt.u32.u16 	%r502, %rs1909;
	cvt.u32.u16 	%r503, %rs1910;
	prmt.b32 	%r504, %r503, %r502, 0x3340U;
	cvt.u32.u16 	%r505, %rs1911;
	cvt.u32.u16 	%r506, %rs1912;
	prmt.b32 	%r507, %r506, %r505, 0x3340U;
	prmt.b32 	%r508, %r507, %r504, 0x5410U;
	cvt.u32.u16 	%r509, %rs1913;
	cvt.u32.u16 	%r510, %rs1914;
	prmt.b32 	%r511, %r510, %r509, 0x3340U;
	cvt.u32.u16 	%r512, %rs1915;
	cvt.u32.u16 	%r513, %rs1916;
	prmt.b32 	%r514, %r513, %r512, 0x3340U;
	prmt.b32 	%r515, %r514, %r511, 0x5410U;
	st.local.v2.b32 	[%rd17], {%r515, %r508};
	cvt.u32.u16 	%r516, %rs1901;
	cvt.u32.u16 	%r517, %rs1902;
	prmt.b32 	%r518, %r517, %r516, 0x3340U;
	cvt.u32.u16 	%r519, %rs1903;
	cvt.u32.u16 	%r520, %rs1904;
	prmt.b32 	%r521, %r520, %r519, 0x3340U;
	prmt.b32 	%r522, %r521, %r518, 0x5410U;
	cvt.u32.u16 	%r523, %rs1905;
	cvt.u32.u16 	%r524, %rs1906;
	prmt.b32 	%r525, %r524, %r523, 0x3340U;
	cvt.u32.u16 	%r526, %rs1907;
	cvt.u32.u16 	%r527, %rs1908;
	prmt.b32 	%r528, %r527, %r526, 0x3340U;
	prmt.b32 	%r529, %r528, %r525, 0x5410U;
	st.local.v2.b32 	[%rd17+8], {%r529, %r522};
	cvt.u32.u16 	%r530, %rs1893;
	cvt.u32.u16 	%r531, %rs1894;
	prmt.b32 	%r532, %r531, %r530, 0x3340U;
	cvt.u32.u16 	%r533, %rs1895;
	cvt.u32.u16 	%r534, %rs1896;
	prmt.b32 	%r535, %r534, %r533, 0x3340U;
	prmt.b32 	%r536, %r535, %r532, 0x5410U;
	cvt.u32.u16 	%r537, %rs1897;
	cvt.u32.u16 	%r538, %rs1898;
	prmt.b32 	%r539, %r538, %r537, 0x3340U;
	cvt.u32.u16 	%r540, %rs1899;
	cvt.u32.u16 	%r541, %rs1900;
	prmt.b32 	%r542, %r541, %r540, 0x3340U;
	prmt.b32 	%r543, %r542, %r539, 0x5410U;
	st.local.v2.b32 	[%rd17+16], {%r543, %r536};
	cvt.u32.u16 	%r544, %rs1885;
	cvt.u32.u16 	%r545, %rs1886;
	prmt.b32 	%r546, %r545, %r544, 0x3340U;
	cvt.u32.u16 	%r547, %rs1887;
	cvt.u32.u16 	%r548, %rs1888;
	prmt.b32 	%r549, %r548, %r547, 0x3340U;
	prmt.b32 	%r550, %r549, %r546, 0x5410U;
	cvt.u32.u16 	%r551, %rs1889;
	cvt.u32.u16 	%r552, %rs1890;
	prmt.b32 	%r553, %r552, %r551, 0x3340U;
	cvt.u32.u16 	%r554, %rs1891;
	cvt.u32.u16 	%r555, %rs1892;
	prmt.b32 	%r556, %r555, %r554, 0x3340U;
	prmt.b32 	%r557, %r556, %r553, 0x5410U;
	st.local.v2.b32 	[%rd17+24], {%r557, %r550};
	st.local.v2.u8 	[%rd17+32], {%rs1884, %rs1883};
	st.local.u8 	[%rd17+34], %rs1882;
	st.local.u32 	[%rd17+36], %r4312;
	st.local.f64 	[%rd17+40], %fd108;
	st.local.u64 	[%rd18], %rd85;
	st.local.u64 	[%rd18+8], %rd87;
	st.local.u64 	[%rd18+16], %rd89;
	st.local.u64 	[%rd18+24], %rd91;
	st.local.v2.u8 	[%rd18+32], {%rs1554, %rs1555};
	st.local.u8 	[%rd18+34], %rd99;
	st.local.u32 	[%rd18+36], %r248;
	st.local.u64 	[%rd18+40], %rd95;
	mov.b32 	%r4368, 0;
$L__BB3_97:
	mov.u32 	%r4371, %r4368;
	cvt.u64.u32 	%rd100, %r4371;
	add.s64 	%rd101, %rd17, %rd100;
	ld.local.u8 	%rs1556, [%rd101];
	setp.ne.s16 	%p4, %rs1556, 0;
	add.s32 	%r4368, %r4371, 1;
	@%p4 bra 	$L__BB3_97;
	and.b16  	%rs1557, %rs2139, 255;
	setp.eq.s16 	%p5, %rs1557, 0;
	@%p5 bra 	$L__BB3_101;
	mov.b32 	%r4369, 0;
$L__BB3_100:
	cvt.u64.u32 	%rd102, %r4371;
	add.s64 	%rd103, %rd17, %rd102;
	st.local.u8 	[%rd103], %rs2139;
	add.s32 	%r4371, %r4371, 1;
	add.s32 	%r254, %r4369, 1;
	cvt.u64.u32 	%rd104, %r4369;
	add.s64 	%rd105, %rd18, %rd104;
	ld.local.u8 	%rs2139, [%rd105+1];
	setp.ne.s16 	%p6, %rs2139, 0;
	mov.u32 	%r4369, %r254;
	@%p6 bra 	$L__BB3_100;
$L__BB3_101:
	cvt.u64.u32 	%rd106, %r4371;
	add.s64 	%rd107, %rd17, %rd106;
	mov.b16 	%rs1558, 0;
	st.local.u8 	[%rd107], %rs1558;
	ld.local.u32 	%r559, [%rd17+36];
	add.s32 	%r4312, %r559, %r248;
	ld.local.f64 	%fd67, [%rd17+40];
	mov.b64 	%fd68, %rd95;
	add.f64 	%fd108, %fd67, %fd68;
	ld.local.v2.b32 	{%r560, %r561}, [%rd17];
	bfe.u32 	%r562, %r560, 0, 8;
	cvt.u16.u32 	%rs1916, %r562;
	bfe.u32 	%r563, %r560, 8, 8;
	cvt.u16.u32 	%rs1915, %r563;
	bfe.u32 	%r564, %r560, 16, 8;
	cvt.u16.u32 	%rs1914, %r564;
	bfe.u32 	%r565, %r560, 24, 8;
	cvt.u16.u32 	%rs1913, %r565;
	bfe.u32 	%r566, %r561, 0, 8;
	cvt.u16.u32 	%rs1912, %r566;
	bfe.u32 	%r567, %r561, 8, 8;
	cvt.u16.u32 	%rs1911, %r567;
	bfe.u32 	%r568, %r561, 16, 8;
	cvt.u16.u32 	%rs1910, %r568;
	bfe.u32 	%r569, %r561, 24, 8;
	cvt.u16.u32 	%rs1909, %r569;
	ld.local.v2.b32 	{%r570, %r571}, [%rd17+8];
	bfe.u32 	%r572, %r570, 0, 8;
	cvt.u16.u32 	%rs1908, %r572;
	bfe.u32 	%r573, %r570, 8, 8;
	cvt.u16.u32 	%rs1907, %r573;
	bfe.u32 	%r574, %r570, 16, 8;
	cvt.u16.u32 	%rs1906, %r574;
	bfe.u32 	%r575, %r570, 24, 8;
	cvt.u16.u32 	%rs1905, %r575;
	bfe.u32 	%r576, %r571, 0, 8;
	cvt.u16.u32 	%rs1904, %r576;
	bfe.u32 	%r577, %r571, 8, 8;
	cvt.u16.u32 	%rs1903, %r577;
	bfe.u32 	%r578, %r571, 16, 8;
	cvt.u16.u32 	%rs1902, %r578;
	bfe.u32 	%r579, %r571, 24, 8;
	cvt.u16.u32 	%rs1901, %r579;
	ld.local.v2.b32 	{%r580, %r581}, [%rd17+16];
	bfe.u32 	%r582, %r580, 0, 8;
	cvt.u16.u32 	%rs1900, %r582;
	bfe.u32 	%r583, %r580, 8, 8;
	cvt.u16.u32 	%rs1899, %r583;
	bfe.u32 	%r584, %r580, 16, 8;
	cvt.u16.u32 	%rs1898, %r584;
	bfe.u32 	%r585, %r580, 24, 8;
	cvt.u16.u32 	%rs1897, %r585;
	bfe.u32 	%r586, %r581, 0, 8;
	cvt.u16.u32 	%rs1896, %r586;
	bfe.u32 	%r587, %r581, 8, 8;
	cvt.u16.u32 	%rs1895, %r587;
	bfe.u32 	%r588, %r581, 16, 8;
	cvt.u16.u32 	%rs1894, %r588;
	bfe.u32 	%r589, %r581, 24, 8;
	cvt.u16.u32 	%rs1893, %r589;
	ld.local.v2.b32 	{%r590, %r591}, [%rd17+24];
	bfe.u32 	%r592, %r590, 0, 8;
	cvt.u16.u32 	%rs1892, %r592;
	bfe.u32 	%r593, %r590, 8, 8;
	cvt.u16.u32 	%rs1891, %r593;
	bfe.u32 	%r594, %r590, 16, 8;
	cvt.u16.u32 	%rs1890, %r594;
	bfe.u32 	%r595, %r590, 24, 8;
	cvt.u16.u32 	%rs1889, %r595;
	bfe.u32 	%r596, %r591, 0, 8;
	cvt.u16.u32 	%rs1888, %r596;
	bfe.u32 	%r597, %r591, 8, 8;
	cvt.u16.u32 	%rs1887, %r597;
	bfe.u32 	%r598, %r591, 16, 8;
	cvt.u16.u32 	%rs1886, %r598;
	bfe.u32 	%r599, %r591, 24, 8;
	cvt.u16.u32 	%rs1885, %r599;
	.pragma "used_bytes_mask 7";
	ld.local.u32 	%r600, [%rd17+32];
	bfe.u32 	%r601, %r600, 0, 8;
	cvt.u16.u32 	%rs1884, %r601;
	bfe.u32 	%r602, %r600, 8, 8;
	cvt.u16.u32 	%rs1883, %r602;
	bfe.u32 	%r603, %r600, 16, 8;
	cvt.u16.u32 	%rs1882, %r603;
	sub.s32 	%r604, %r454, %r4373;
	setp.lt.s32 	%p7, %r604, 256;
	@%p7 bra 	$L__BB3_112;
	add.s32 	%r4373, %r4373, 256;
	setp.le.s32 	%p8, %r4373, %r245;
	@%p8 bra 	$L__BB3_96;
$L__BB3_103:
	setp.le.s32 	%p9, %r454, %r4373;
	@%p9 bra 	$L__BB3_112;
	sub.s32 	%r260, %r454, %r4373;
	setp.ge.s32 	%p10, %r243, %r260;
	@%p10 bra 	$L__BB3_112;
	add.u64 	%rd20, %SPL, 0;
	add.u64 	%rd21, %SPL, 48;
	mov.u32 	%r4374, %r243;
$L__BB3_106:
	add.s32 	%r606, %r4374, %r4373;
	mul.wide.u32 	%rd122, %r606, 48;
	add.s64 	%rd111, %rd38, %rd122;
	// begin inline asm
	ld.global.nc.u64 %rd110, [%rd111];
	// end inline asm
	add.s64 	%rd113, %rd111, 8;
	// begin inline asm
	ld.global.nc.u64 %rd112, [%rd113];
	// end inline asm
	add.s64 	%rd115, %rd111, 16;
	// begin inline asm
	ld.global.nc.u64 %rd114, [%rd115];
	// end inline asm
	add.s64 	%rd117, %rd111, 24;
	// begin inline asm
	ld.global.nc.u64 %rd116, [%rd117];
	// end inline asm
	add.s64 	%rd119, %rd111, 32;
	// begin inline asm
	ld.global.nc.u64 %rd118, [%rd119];
	// end inline asm
	mov.b64 	{%r607, %r263}, %rd118;
	add.s64 	%rd121, %rd111, 40;
	// begin inline asm
	ld.global.nc.u64 %rd120, [%rd121];
	// end inline asm
	cvt.u16.u64 	%rs2210, %rd110;
	cvt.u16.u64 	%rs1559, %rd118;
	shr.u64 	%rd123, %rd118, 8;
	cvt.u16.u64 	%rs1560, %rd123;
	shr.u64 	%rd124, %rd118, 16;
	cvt.u32.u16 	%r608, %rs1909;
	cvt.u32.u16 	%r609, %rs1910;
	prmt.b32 	%r610, %r609, %r608, 0x3340U;
	cvt.u32.u16 	%r611, %rs1911;
	cvt.u32.u16 	%r612, %rs1912;
	prmt.b32 	%r613, %r612, %r611, 0x3340U;
	prmt.b32 	%r614, %r613, %r610, 0x5410U;
	cvt.u32.u16 	%r615, %rs1913;
	cvt.u32.u16 	%r616, %rs1914;
	prmt.b32 	%r617, %r616, %r615, 0x3340U;
	cvt.u32.u16 	%r618, %rs1915;
	cvt.u32.u16 	%r619, %rs1916;
	prmt.b32 	%r620, %r619, %r618, 0x3340U;
	prmt.b32 	%r621, %r620, %r617, 0x5410U;
	st.local.v2.b32 	[%rd20], {%r621, %r614};
	cvt.u32.u16 	%r622, %rs1901;
	cvt.u32.u16 	%r623, %rs1902;
	prmt.b32 	%r624, %r623, %r622, 0x3340U;
	cvt.u32.u16 	%r625, %rs1903;
	cvt.u32.u16 	%r626, %rs1904;
	prmt.b32 	%r627, %r626, %r625, 0x3340U;
	prmt.b32 	%r628, %r627, %r624, 0x5410U;
	cvt.u32.u16 	%r629, %rs1905;
	cvt.u32.u16 	%r630, %rs1906;
	prmt.b32 	%r631, %r630, %r629, 0x3340U;
	cvt.u32.u16 	%r632, %rs1907;
	cvt.u32.u16 	%r633, %rs1908;
	prmt.b32 	%r634, %r633, %r632, 0x3340U;
	prmt.b32 	%r635, %r634, %r631, 0x5410U;
	st.local.v2.b32 	[%rd20+8], {%r635, %r628};
	cvt.u32.u16 	%r636, %rs1893;
	cvt.u32.u16 	%r637, %rs1894;
	prmt.b32 	%r638, %r637, %r636, 0x3340U;
	cvt.u32.u16 	%r639, %rs1895;
	cvt.u32.u16 	%r640, %rs1896;
	prmt.b32 	%r641, %r640, %r639, 0x3340U;
	prmt.b32 	%r642, %r641, %r638, 0x5410U;
	cvt.u32.u16 	%r643, %rs1897;
	cvt.u32.u16 	%r644, %rs1898;
	prmt.b32 	%r645, %r644, %r643, 0x3340U;
	cvt.u32.u16 	%r646, %rs1899;
	cvt.u32.u16 	%r647, %rs1900;
	prmt.b32 	%r648, %r647, %r646, 0x3340U;
	prmt.b32 	%r649, %r648, %r645, 0x5410U;
	st.local.v2.b32 	[%rd20+16], {%r649, %r642};
	cvt.u32.u16 	%r650, %rs1885;
	cvt.u32.u16 	%r651, %rs1886;
	prmt.b32 	%r652, %r651, %r650, 0x3340U;
	cvt.u32.u16 	%r653, %rs1887;
	cvt.u32.u16 	%r654, %rs1888;
	prmt.b32 	%r655, %r654, %r653, 0x3340U;
	prmt.b32 	%r656, %r655, %r652, 0x5410U;
	cvt.u32.u16 	%r657, %rs1889;
	cvt.u32.u16 	%r658, %rs1890;
	prmt.b32 	%r659, %r658, %r657, 0x3340U;
	cvt.u32.u16 	%r660, %rs1891;
	cvt.u32.u16 	%r661, %rs1892;
	prmt.b32 	%r662, %r661, %r660, 0x3340U;
	prmt.b32 	%r663, %r662, %r659, 0x5410U;
	st.local.v2.b32 	[%rd20+24], {%r663, %r656};
	st.local.v2.u8 	[%rd20+32], {%rs1884, %rs1883};
	st.local.u8 	[%rd20+34], %rs1882;
	st.local.u32 	[%rd20+36], %r4312;
	st.local.f64 	[%rd20+40], %fd108;
	st.local.u64 	[%rd21], %rd110;
	st.local.u64 	[%rd21+8], %rd112;
	st.local.u64 	[%rd21+16], %rd114;
	st.local.u64 	[%rd21+24], %rd116;
	st.local.v2.u8 	[%rd21+32], {%rs1559, %rs1560};
	st.local.u8 	[%rd21+34], %rd124;
	st.local.u32 	[%rd21+36], %r263;
	st.local.u64 	[%rd21+40], %rd120;
	mov.b32 	%r4376, 0;
$L__BB3_107:
	mov.u32 	%r4379, %r4376;
	cvt.u64.u32 	%rd125, %r4379;
	add.s64 	%rd126, %rd20, %rd125;
	ld.local.u8 	%rs1561, [%rd126];
	setp.ne.s16 	%p11, %rs1561, 0;
	add.s32 	%r4376, %r4379, 1;
	@%p11 bra 	$L__BB3_107;
	and.b16  	%rs1562, %rs2210, 255;
	setp.eq.s16 	%p12, %rs1562, 0;
	@%p12 bra 	$L__BB3_111;
	mov.b32 	%r4377, 0;
$L__BB3_110:
	cvt.u64.u32 	%rd127, %r4379;
	add.s64 	%rd128, %rd20, %rd127;
	st.local.u8 	[%rd128], %rs2210;
	add.s32 	%r4379, %r4379, 1;
	add.s32 	%r269, %r4377, 1;
	cvt.u64.u32 	%rd129, %r4377;
	add.s64 	%rd130, %rd21, %rd129;
	ld.local.u8 	%rs2210, [%rd130+1];
	setp.ne.s16 	%p13, %rs2210, 0;
	mov.u32 	%r4377, %r269;
	@%p13 bra 	$L__BB3_110;
$L__BB3_111:
	cvt.u64.u32 	%rd131, %r4379;
	add.s64 	%rd132, %rd20, %rd131;
	mov.b16 	%rs1563, 0;
	st.local.u8 	[%rd132], %rs1563;
	ld.local.u32 	%r665, [%rd20+36];
	add.s32 	%r4312, %r665, %r263;
	ld.local.f64 	%fd69, [%rd20+40];
	mov.b64 	%fd70, %rd120;
	add.f64 	%fd108, %fd69, %fd70;
	ld.local.v2.b32 	{%r666, %r667}, [%rd20];
	bfe.u32 	%r668, %r666, 0, 8;
	cvt.u16.u32 	%rs1916, %r668;
	bfe.u32 	%r669, %r666, 8, 8;
	cvt.u16.u32 	%rs1915, %r669;
	bfe.u32 	%r670, %r666, 16, 8;
	cvt.u16.u32 	%rs1914, %r670;
	bfe.u32 	%r671, %r666, 24, 8;
	cvt.u16.u32 	%rs1913, %r671;
	bfe.u32 	%r672, %r667, 0, 8;
	cvt.u16.u32 	%rs1912, %r672;
	bfe.u32 	%r673, %r667, 8, 8;
	cvt.u16.u32 	%rs1911, %r673;
	bfe.u32 	%r674, %r667, 16, 8;
	cvt.u16.u32 	%rs1910, %r674;
	bfe.u32 	%r675, %r667, 24, 8;
	cvt.u16.u32 	%rs1909, %r675;
	ld.local.v2.b32 	{%r676, %r677}, [%rd20+8];
	bfe.u32 	%r678, %r676, 0, 8;
	cvt.u16.u32 	%rs1908, %r678;
	bfe.u32 	%r679, %r676, 8, 8;
	cvt.u16.u32 	%rs1907, %r679;
	bfe.u32 	%r680, %r676, 16, 8;
	cvt.u16.u32 	%rs1906, %r680;
	bfe.u32 	%r681, %r676, 24, 8;
	cvt.u16.u32 	%rs1905, %r681;
	bfe.u32 	%r682, %r677, 0, 8;
	cvt.u16.u32 	%rs1904, %r682;
	bfe.u32 	%r683, %r677, 8, 8;
	cvt.u16.u32 	%rs1903, %r683;
	bfe.u32 	%r684, %r677, 16, 8;
	cvt.u16.u32 	%rs1902, %r684;
	bfe.u32 	%r685, %r677, 24, 8;
	cvt.u16.u32 	%rs1901, %r685;
	ld.local.v2.b32 	{%r686, %r687}, [%rd20+16];
	bfe.u32 	%r688, %r686, 0, 8;
	cvt.u16.u32 	%rs1900, %r688;
	bfe.u32 	%r689, %r686, 8, 8;
	cvt.u16.u32 	%rs1899, %r689;
	bfe.u32 	%r690, %r686, 16, 8;
	cvt.u16.u32 	%rs1898, %r690;
	bfe.u32 	%r691, %r686, 24, 8;
	cvt.u16.u32 	%rs1897, %r691;
	bfe.u32 	%r692, %r687, 0, 8;
	cvt.u16.u32 	%rs1896, %r692;
	bfe.u32 	%r693, %r687, 8, 8;
	cvt.u16.u32 	%rs1895, %r693;
	bfe.u32 	%r694, %r687, 16, 8;
	cvt.u16.u32 	%rs1894, %r694;
	bfe.u32 	%r695, %r687, 24, 8;
	cvt.u16.u32 	%rs1893, %r695;
	ld.local.v2.b32 	{%r696, %r697}, [%rd20+24];
	bfe.u32 	%r698, %r696, 0, 8;
	cvt.u16.u32 	%rs1892, %r698;
	bfe.u32 	%r699, %r696, 8, 8;
	cvt.u16.u32 	%rs1891, %r699;
	bfe.u32 	%r700, %r696, 16, 8;
	cvt.u16.u32 	%rs1890, %r700;
	bfe.u32 	%r701, %r696, 24, 8;
	cvt.u16.u32 	%rs1889, %r701;
	bfe.u32 	%r702, %r697, 0, 8;
	cvt.u16.u32 	%rs1888, %r702;
	bfe.u32 	%r703, %r697, 8, 8;
	cvt.u16.u32 	%rs1887, %r703;
	bfe.u32 	%r704, %r697, 16, 8;
	cvt.u16.u32 	%rs1886, %r704;
	bfe.u32 	%r705, %r697, 24, 8;
	cvt.u16.u32 	%rs1885, %r705;
	.pragma "used_bytes_mask 7";
	ld.local.u32 	%r706, [%rd20+32];
	bfe.u32 	%r707, %r706, 0, 8;
	cvt.u16.u32 	%rs1884, %r707;
	bfe.u32 	%r708, %r706, 8, 8;
	cvt.u16.u32 	%rs1883, %r708;
	bfe.u32 	%r709, %r706, 16, 8;
	cvt.u16.u32 	%rs1882, %r709;
	add.s32 	%r4374, %r4374, 256;
	setp.lt.s32 	%p14, %r4374, %r260;
	@%p14 bra 	$L__BB3_106;
$L__BB3_112:
	// begin inline asm
	mov.u32 %r710, %laneid;
	// end inline asm
	cvt.u32.u16 	%r771, %rs1916;
	and.b32  	%r772, %r771, 255;
	and.b16  	%rs1564, %rs1915, 255;
	mul.wide.u16 	%r773, %rs1564, 256;
	or.b32  	%r774, %r773, %r772;
	cvt.u32.u16 	%r775, %rs1914;
	shl.b32 	%r776, %r775, 16;
	and.b32  	%r777, %r776, 16711680;
	or.b32  	%r778, %r774, %r777;
	cvt.u32.u16 	%r779, %rs1913;
	shl.b32 	%r780, %r779, 24;
	or.b32  	%r712, %r778, %r780;
	cvt.u32.u16 	%r781, %rs1912;
	and.b32  	%r782, %r781, 255;
	and.b16  	%rs1565, %rs1911, 255;
	mul.wide.u16 	%r783, %rs1565, 256;
	or.b32  	%r784, %r783, %r782;
	cvt.u32.u16 	%r785, %rs1910;
	shl.b32 	%r786, %r785, 16;
	and.b32  	%r787, %r786, 16711680;
	or.b32  	%r788, %r784, %r787;
	cvt.u32.u16 	%r789, %rs1909;
	shl.b32 	%r790, %r789, 24;
	or.b32  	%r717, %r788, %r790;
	cvt.u32.u16 	%r791, %rs1908;
	and.b32  	%r792, %r791, 255;
	and.b16  	%rs1566, %rs1907, 255;
	mul.wide.u16 	%r793, %rs1566, 256;
	or.b32  	%r794, %r793, %r792;
	cvt.u32.u16 	%r795, %rs1906;
	shl.b32 	%r796, %r795, 16;
	and.b32  	%r797, %r796, 16711680;
	or.b32  	%r798, %r794, %r797;
	cvt.u32.u16 	%r799, %rs1905;
	shl.b32 	%r800, %r799, 24;
	or.b32  	%r722, %r798, %r800;
	cvt.u32.u16 	%r801, %rs1904;
	and.b32  	%r802, %r801, 255;
	and.b16  	%rs1567, %rs1903, 255;
	mul.wide.u16 	%r803, %rs1567, 256;
	or.b32  	%r804, %r803, %r802;
	cvt.u32.u16 	%r805, %rs1902;
	shl.b32 	%r806, %r805, 16;
	and.b32  	%r807, %r806, 16711680;
	or.b32  	%r808, %r804, %r807;
	cvt.u32.u16 	%r809, %rs1901;
	shl.b32 	%r810, %r809, 24;
	or.b32  	%r727, %r808, %r810;
	cvt.u32.u16 	%r811, %rs1900;
	and.b32  	%r812, %r811, 255;
	and.b16  	%rs1568, %rs1899, 255;
	mul.wide.u16 	%r813, %rs1568, 256;
	or.b32  	%r814, %r813, %r812;
	cvt.u32.u16 	%r815, %rs1898;
	shl.b32 	%r816, %r815, 16;
	and.b32  	%r817, %r816, 16711680;
	or.b32  	%r818, %r814, %r817;
	cvt.u32.u16 	%r819, %rs1897;
	shl.b32 	%r820, %r819, 24;
	or.b32  	%r732, %r818, %r820;
	cvt.u32.u16 	%r821, %rs1896;
	and.b32  	%r822, %r821, 255;
	and.b16  	%rs1569, %rs1895, 255;
	mul.wide.u16 	%r823, %rs1569, 256;
	or.b32  	%r824, %r823, %r822;
	cvt.u32.u16 	%r825, %rs1894;
	shl.b32 	%r826, %r825, 16;
	and.b32  	%r827, %r826, 16711680;
	or.b32  	%r828, %r824, %r827;
	cvt.u32.u16 	%r829, %rs1893;
	shl.b32 	%r830, %r829, 24;
	or.b32  	%r737, %r828, %r830;
	cvt.u32.u16 	%r831, %rs1892;
	and.b32  	%r832, %r831, 255;
	and.b16  	%rs1570, %rs1891, 255;
	mul.wide.u16 	%r833, %rs1570, 256;
	or.b32  	%r834, %r833, %r832;
	cvt.u32.u16 	%r835, %rs1890;
	shl.b32 	%r836, %r835, 16;
	and.b32  	%r837, %r836, 16711680;
	or.b32  	%r838, %r834, %r837;
	cvt.u32.u16 	%r839, %rs1889;
	shl.b32 	%r840, %r839, 24;
	or.b32  	%r742, %r838, %r840;
	cvt.u32.u16 	%r841, %rs1888;
	and.b32  	%r842, %r841, 255;
	and.b16  	%rs1571, %rs1887, 255;
	mul.wide.u16 	%r843, %rs1571, 256;
	or.b32  	%r844, %r843, %r842;
	cvt.u32.u16 	%r845, %rs1886;
	shl.b32 	%r846, %r845, 16;
	and.b32  	%r847, %r846, 16711680;
	or.b32  	%r848, %r844, %r847;
	cvt.u32.u16 	%r849, %rs1885;
	shl.b32 	%r850, %r849, 24;
	or.b32  	%r747, %r848, %r850;
	cvt.u32.u16 	%r851, %rs1884;
	and.b32  	%r852, %r851, 255;
	and.b16  	%rs1572, %rs1883, 255;
	mul.wide.u16 	%r853, %rs1572, 256;
	or.b32  	%r854, %r853, %r852;
	cvt.u32.u16 	%r855, %rs1882;
	shl.b32 	%r856, %r855, 16;
	and.b32  	%r857, %r856, 16711680;
	or.b32  	%r752, %r854, %r857;
	mov.b32 	%r768, 1;
	mov.b32 	%r769, 31;
	mov.b32 	%r770, -1;
	// begin inline asm
	shfl.sync.down.b32 %r711, %r712, %r768, %r769, %r770;
	// end inline asm
	// begin inline asm
	shfl.sync.down.b32 %r716, %r717, %r768, %r769, %r770;
	// end inline asm
	// begin inline asm
	shfl.sync.down.b32 %r721, %r722, %r768, %r769, %r770;
	// end inline asm
	// begin inline asm
	shfl.sync.down.b32 %r726, %r727, %r768, %r769, %r770;
	// end inline asm
	// begin inline asm
	shfl.sync.down.b32 %r731, %r732, %r768, %r769, %r770;
	// end inline asm
	// begin inline asm
	shfl.sync.down.b32 %r736, %r737, %r768, %r769, %r770;
	// end inline asm
	// begin inline asm
	shfl.sync.down.b32 %r741, %r742, %r768, %r769, %r770;
	// end inline asm
	// begin inline asm
	shfl.sync.down.b32 %r746, %r747, %r768, %r769, %r770;
	// end inline asm
	// begin inline asm
	shfl.sync.down.b32 %r751, %r752, %r768, %r769, %r770;
	// end inline asm
	// begin inline asm
	shfl.sync.down.b32 %r756, %r4312, %r768, %r769, %r770;
	// end inline asm
	mov.b64 	%rd133, %fd108;
	mov.b64 	{%r762, %r767}, %rd133;
	// begin inline asm
	shfl.sync.down.b32 %r761, %r762, %r768, %r769, %r770;
	// end inline asm
	// begin inline asm
	shfl.sync.down.b32 %r766, %r767, %r768, %r769, %r770;
	// end inline asm
	setp.gt.s32 	%p15, %r710, 30;
	@%p15 bra 	$L__BB3_119;
	shr.u32 	%r859, %r751, 16;
	shr.u32 	%r860, %r751, 8;
	cvt.u16.u32 	%rs1573, %r860;
	cvt.u16.u32 	%rs1574, %r751;
	cvt.u16.u32 	%rs2246, %r711;
	mov.b64 	%rd134, {%r761, %r766};
	mov.b64 	%fd42, %rd134;
	add.u64 	%rd23, %SPL, 0;
	add.u64 	%rd24, %SPL, 48;
	prmt.b32 	%r863, %r785, %r789, 0x3340U;
	cvt.u32.u16 	%r864, %rs1911;
	prmt.b32 	%r866, %r781, %r864, 0x3340U;
	prmt.b32 	%r867, %r866, %r863, 0x5410U;
	prmt.b32 	%r870, %r775, %r779, 0x3340U;
	cvt.u32.u16 	%r871, %rs1915;
	prmt.b32 	%r873, %r771, %r871, 0x3340U;
	prmt.b32 	%r874, %r873, %r870, 0x5410U;
	st.local.v2.b32 	[%rd23], {%r874, %r867};
	prmt.b32 	%r877, %r805, %r809, 0x3340U;
	cvt.u32.u16 	%r878, %rs1903;
	prmt.b32 	%r880, %r801, %r878, 0x3340U;
	prmt.b32 	%r881, %r880, %r877, 0x5410U;
	prmt.b32 	%r884, %r795, %r799, 0x3340U;
	cvt.u32.u16 	%r885, %rs1907;
	prmt.b32 	%r887, %r791, %r885, 0x3340U;
	prmt.b32 	%r888, %r887, %r884, 0x5410U;
	st.local.v2.b32 	[%rd23+8], {%r888, %r881};
	prmt.b32 	%r891, %r825, %r829, 0x3340U;
	cvt.u32.u16 	%r892, %rs1895;
	prmt.b32 	%r894, %r821, %r892, 0x3340U;
	prmt.b32 	%r895, %r894, %r891, 0x5410U;
	prmt.b32 	%r898, %r815, %r819, 0x3340U;
	cvt.u32.u16 	%r899, %rs1899;
	prmt.b32 	%r901, %r811, %r899, 0x3340U;
	prmt.b32 	%r902, %r901, %r898, 0x5410U;
	st.local.v2.b32 	[%rd23+16], {%r902, %r895};
	prmt.b32 	%r905, %r845, %r849, 0x3340U;
	cvt.u32.u16 	%r906, %rs1887;
	prmt.b32 	%r908, %r841, %r906, 0x3340U;
	prmt.b32 	%r909, %r908, %r905, 0x5410U;
	prmt.b32 	%r912, %r835, %r839, 0x3340U;
	cvt.u32.u16 	%r913, %rs1891;
	prmt.b32 	%r915, %r831, %r913, 0x3340U;
	prmt.b32 	%r916, %r915, %r912, 0x5410U;
	st.local.v2.b32 	[%rd23+24], {%r916, %r909};
	st.local.v2.u8 	[%rd23+32], {%rs1884, %rs1883};
	st.local.u8 	[%rd23+34], %rs1882;
	st.local.u32 	[%rd23+36], %r4312;
	st.local.f64 	[%rd23+40], %fd108;
	st.local.v2.b32 	[%rd24], {%r711, %r716};
	st.local.v2.b32 	[%rd24+8], {%r721, %r726};
	st.local.v2.b32 	[%rd24+16], {%r731, %r736};
	st.local.v2.b32 	[%rd24+24], {%r741, %r746};
	st.local.v2.u8 	[%rd24+32], {%rs1574, %rs1573};
	st.local.u8 	[%rd24+34], %r859;
	st.local.u32 	[%rd24+36], %r756;
	st.local.v2.u32 	[%rd24+40], {%r761, %r766};
	mov.b32 	%r4381, 0;
$L__BB3_114:
	mov.u32 	%r4384, %r4381;
	cvt.u64.u32 	%rd137, %r4384;
	add.s64 	%rd138, %rd23, %rd137;
	ld.local.u8 	%rs1575, [%rd138];
	setp.ne.s16 	%p16, %rs1575, 0;
	add.s32 	%r4381, %r4384, 1;
	@%p16 bra 	$L__BB3_114;
	and.b16  	%rs1576, %rs2246, 255;
	setp.eq.s16 	%p17, %rs1576, 0;
	@%p17 bra 	$L__BB3_118;
	mov.b32 	%r4382, 0;
$L__BB3_117:
	cvt.u64.u32 	%rd139, %r4384;
	add.s64 	%rd140, %rd23, %rd139;
	st.local.u8 	[%rd140], %rs2246;
	add.s32 	%r4384, %r4384, 1;
	add.s32 	%r292, %r4382, 1;
	cvt.u64.u32 	%rd141, %r4382;
	add.s64 	%rd142, %rd24, %rd141;
	ld.local.u8 	%rs2246, [%rd142+1];
	setp.ne.s16 	%p18, %rs2246, 0;
	mov.u32 	%r4382, %r292;
	@%p18 bra 	$L__BB3_117;
$L__BB3_118:
	cvt.u64.u32 	%rd143, %r4384;
	add.s64 	%rd144, %rd23, %rd143;
	mov.b16 	%rs1577, 0;
	st.local.u8 	[%rd144], %rs1577;
	ld.local.u32 	%r918, [%rd23+36];
	add.s32 	%r4312, %r918, %r756;
	ld.local.f64 	%fd71, [%rd23+40];
	add.f64 	%fd108, %fd71, %fd42;
	ld.local.v2.b32 	{%r919, %r920}, [%rd23];
	bfe.u32 	%r921, %r919, 0, 8;
	cvt.u16.u32 	%rs1916, %r921;
	bfe.u32 	%r922, %r919, 8, 8;
	cvt.u16.u32 	%rs1915, %r922;
	bfe.u32 	%r923, %r919, 16, 8;
	cvt.u16.u32 	%rs1914, %r923;
	bfe.u32 	%r924, %r919, 24, 8;
	cvt.u16.u32 	%rs1913, %r924;
	bfe.u32 	%r925, %r920, 0, 8;
	cvt.u16.u32 	%rs1912, %r925;
	bfe.u32 	%r926, %r920, 8, 8;
	cvt.u16.u32 	%rs1911, %r926;
	bfe.u32 	%r927, %r920, 16, 8;
	cvt.u16.u32 	%rs1910, %r927;
	bfe.u32 	%r928, %r920, 24, 8;
	cvt.u16.u32 	%rs1909, %r928;
	ld.local.v2.b32 	{%r929, %r930}, [%rd23+8];
	bfe.u32 	%r931, %r929, 0, 8;
	cvt.u16.u32 	%rs1908, %r931;
	bfe.u32 	%r932, %r929, 8, 8;
	cvt.u16.u32 	%rs1907, %r932;
	bfe.u32 	%r933, %r929, 16, 8;
	cvt.u16.u32 	%rs1906, %r933;
	bfe.u32 	%r934, %r929, 24, 8;
	cvt.u16.u32 	%rs1905, %r934;
	bfe.u32 	%r935, %r930, 0, 8;
	cvt.u16.u32 	%rs1904, %r935;
	bfe.u32 	%r936, %r930, 8, 8;
	cvt.u16.u32 	%rs1903, %r936;
	bfe.u32 	%r937, %r930, 16, 8;
	cvt.u16.u32 	%rs1902, %r937;
	bfe.u32 	%r938, %r930, 24, 8;
	cvt.u16.u32 	%rs1901, %r938;
	ld.local.v2.b32 	{%r939, %r940}, [%rd23+16];
	bfe.u32 	%r941, %r939, 0, 8;
	cvt.u16.u32 	%rs1900, %r941;
	bfe.u32 	%r942, %r939, 8, 8;
	cvt.u16.u32 	%rs1899, %r942;
	bfe.u32 	%r943, %r939, 16, 8;
	cvt.u16.u32 	%rs1898, %r943;
	bfe.u32 	%r944, %r939, 24, 8;
	cvt.u16.u32 	%rs1897, %r944;
	bfe.u32 	%r945, %r940, 0, 8;
	cvt.u16.u32 	%rs1896, %r945;
	bfe.u32 	%r946, %r940, 8, 8;
	cvt.u16.u32 	%rs1895, %r946;
	bfe.u32 	%r947, %r940, 16, 8;
	cvt.u16.u32 	%rs1894, %r947;
	bfe.u32 	%r948, %r940, 24, 8;
	cvt.u16.u32 	%rs1893, %r948;
	ld.local.v2.b32 	{%r949, %r950}, [%rd23+24];
	bfe.u32 	%r951, %r949, 0, 8;
	cvt.u16.u32 	%rs1892, %r951;
	bfe.u32 	%r952, %r949, 8, 8;
	cvt.u16.u32 	%rs1891, %r952;
	bfe.u32 	%r953, %r949, 16, 8;
	cvt.u16.u32 	%rs1890, %r953;
	bfe.u32 	%r954, %r949, 24, 8;
	cvt.u16.u32 	%rs1889, %r954;
	bfe.u32 	%r955, %r950, 0, 8;
	cvt.u16.u32 	%rs1888, %r955;
	bfe.u32 	%r956, %r950, 8, 8;
	cvt.u16.u32 	%rs1887, %r956;
	bfe.u32 	%r957, %r950, 16, 8;
	cvt.u16.u32 	%rs1886, %r957;
	bfe.u32 	%r958, %r950, 24, 8;
	cvt.u16.u32 	%rs1885, %r958;
	.pragma "used_bytes_mask 7";
	ld.local.u32 	%r959, [%rd23+32];
	bfe.u32 	%r960, %r959, 0, 8;
	cvt.u16.u32 	%rs1884, %r960;
	bfe.u32 	%r961, %r959, 8, 8;
	cvt.u16.u32 	%rs1883, %r961;
	bfe.u32 	%r962, %r959, 16, 8;
	cvt.u16.u32 	%rs1882, %r962;
$L__BB3_119:
	cvt.u32.u16 	%r1023, %rs1916;
	and.b32  	%r1024, %r1023, 255;
	and.b16  	%rs1578, %rs1915, 255;
	mul.wide.u16 	%r1025, %rs1578, 256;
	or.b32  	%r1026, %r1025, %r1024;
	cvt.u32.u16 	%r1027, %rs1914;
	shl.b32 	%r1028, %r1027, 16;
	and.b32  	%r1029, %r1028, 16711680;
	or.b32  	%r1030, %r1026, %r1029;
	cvt.u32.u16 	%r1031, %rs1913;
	shl.b32 	%r1032, %r1031, 24;
	or.b32  	%r964, %r1030, %r1032;
	cvt.u32.u16 	%r1033, %rs1912;
	and.b32  	%r1034, %r1033, 255;
	and.b16  	%rs1579, %rs1911, 255;
	mul.wide.u16 	%r1035, %rs1579, 256;
	or.b32  	%r1036, %r1035, %r1034;
	cvt.u32.u16 	%r1037, %rs1910;
	shl.b32 	%r1038, %r1037, 16;
	and.b32  	%r1039, %r1038, 16711680;
	or.b32  	%r1040, %r1036, %r1039;
	cvt.u32.u16 	%r1041, %rs1909;
	shl.b32 	%r1042, %r1041, 24;
	or.b32  	%r969, %r1040, %r1042;
	cvt.u32.u16 	%r1043, %rs1908;
	and.b32  	%r1044, %r1043, 255;
	and.b16  	%rs1580, %rs1907, 255;
	mul.wide.u16 	%r1045, %rs1580, 256;
	or.b32  	%r1046, %r1045, %r1044;
	cvt.u32.u16 	%r1047, %rs1906;
	shl.b32 	%r1048, %r1047, 16;
	and.b32  	%r1049, %r1048, 16711680;
	or.b32  	%r1050, %r1046, %r1049;
	cvt.u32.u16 	%r1051, %rs1905;
	shl.b32 	%r1052, %r1051, 24;
	or.b32  	%r974, %r1050, %r1052;
	cvt.u32.u16 	%r1053, %rs1904;
	and.b32  	%r1054, %r1053, 255;
	and.b16  	%rs1581, %rs1903, 255;
	mul.wide.u16 	%r1055, %rs1581, 256;
	or.b32  	%r1056, %r1055, %r1054;
	cvt.u32.u16 	%r1057, %rs1902;
	shl.b32 	%r1058, %r1057, 16;
	and.b32  	%r1059, %r1058, 16711680;
	or.b32  	%r1060, %r1056, %r1059;
	cvt.u32.u16 	%r1061, %rs1901;
	shl.b32 	%r1062, %r1061, 24;
	or.b32  	%r979, %r1060, %r1062;
	cvt.u32.u16 	%r1063, %rs1900;
	and.b32  	%r1064, %r1063, 255;
	and.b16  	%rs1582, %rs1899, 255;
	mul.wide.u16 	%r1065, %rs1582, 256;
	or.b32  	%r1066, %r1065, %r1064;
	cvt.u32.u16 	%r1067, %rs1898;
	shl.b32 	%r1068, %r1067, 16;
	and.b32  	%r1069, %r1068, 16711680;
	or.b32  	%r1070, %r1066, %r1069;
	cvt.u32.u16 	%r1071, %rs1897;
	shl.b32 	%r1072, %r1071, 24;
	or.b32  	%r984, %r1070, %r1072;
	cvt.u32.u16 	%r1073, %rs1896;
	and.b32  	%r1074, %r1073, 255;
	and.b16  	%rs1583, %rs1895, 255;
	mul.wide.u16 	%r1075, %rs1583, 256;
	or.b32  	%r1076, %r1075, %r1074;
	cvt.u32.u16 	%r1077, %rs1894;
	shl.b32 	%r1078, %r1077, 16;
	and.b32  	%r1079, %r1078, 16711680;
	or.b32  	%r1080, %r1076, %r1079;
	cvt.u32.u16 	%r1081, %rs1893;
	shl.b32 	%r1082, %r1081, 24;
	or.b32  	%r989, %r1080, %r1082;
	cvt.u32.u16 	%r1083, %rs1892;
	and.b32  	%r1084, %r1083, 255;
	and.b16  	%rs1584, %rs1891, 255;
	mul.wide.u16 	%r1085, %rs1584, 256;
	or.b32  	%r1086, %r1085, %r1084;
	cvt.u32.u16 	%r1087, %rs1890;
	shl.b32 	%r1088, %r1087, 16;
	and.b32  	%r1089, %r1088, 16711680;
	or.b32  	%r1090, %r1086, %r1089;
	cvt.u32.u16 	%r1091, %rs1889;
	shl.b32 	%r1092, %r1091, 24;
	or.b32  	%r994, %r1090, %r1092;
	cvt.u32.u16 	%r1093, %rs1888;
	and.b32  	%r1094, %r1093, 255;
	and.b16  	%rs1585, %rs1887, 255;
	mul.wide.u16 	%r1095, %rs1585, 256;
	or.b32  	%r1096, %r1095, %r1094;
	cvt.u32.u16 	%r1097, %rs1886;
	shl.b32 	%r1098, %r1097, 16;
	and.b32  	%r1099, %r1098, 16711680;
	or.b32  	%r1100, %r1096, %r1099;
	cvt.u32.u16 	%r1101, %rs1885;
	shl.b32 	%r1102, %r1101, 24;
	or.b32  	%r999, %r1100, %r1102;
	cvt.u32.u16 	%r1103, %rs1884;
	and.b32  	%r1104, %r1103, 255;
	and.b16  	%rs1586, %rs1883, 255;
	mul.wide.u16 	%r1105, %rs1586, 256;
	or.b32  	%r1106, %r1105, %r1104;
	cvt.u32.u16 	%r1107, %rs1882;
	shl.b32 	%r1108, %r1107, 16;
	and.b32  	%r1109, %r1108, 16711680;
	or.b32  	%r1004, %r1106, %r1109;
	mov.b32 	%r1020, 2;
	mov.b32 	%r1021, 31;
	mov.b32 	%r1022, -1;
	// begin inline asm
	shfl.sync.down.b32 %r963, %r964, %r1020, %r1021, %r1022;
	// end inline asm
	// begin inline asm
	shfl.sync.down.b32 %r968, %r969, %r1020, %r1021, %r1022;
	// end inline asm
	// begin inline asm
	shfl.sync.down.b32 %r973, %r974, %r1020, %r1021, %r1022;
	// end inline asm
	// begin inline asm
	shfl.sync.down.b32 %r978, %r979, %r1020, %r1021, %r1022;
	// end inline asm
	// begin inline asm
	shfl.sync.down.b32 %r983, %r984, %r1020, %r1021, %r1022;
	// end inline asm
	// begin inline asm
	shfl.sync.down.b32 %r988, %r989, %r1020, %r1021, %r1022;
	// end inline asm
	// begin inline asm
	shfl.sync.down.b32 %r993, %r994, %r1020, %r1021, %r1022;
	// end inline asm
	// begin inline asm
	shfl.sync.down.b32 %r998, %r999, %r1020, %r1021, %r1022;
	// end inline asm
	// begin inline asm
	shfl.sync.down.b32 %r1003, %r1004, %r1020, %r1021, %r1022;
	// end inline asm
	// begin inline asm
	shfl.sync.down.b32 %r1008, %r4312, %r1020, %r1021, %r1022;
	// end inline asm
	mov.b64 	%rd145, %fd108;
	mov.b64 	{%r1014, %r1019}, %rd145;
	// begin inline asm
	shfl.sync.down.b32 %r1013, %r1014, %r1020, %r1021, %r1022;
	// end inline asm
	// begin inline asm
	shfl.sync.down.b32 %r1018, %r1019, %r1020, %r1021, %r1022;
	// end inline asm
	setp.gt.s32 	%p19, %r710, 29;
	@%p19 bra 	$L__BB3_126;
	shr.u32 	%r1111, %r1003, 16;
	shr.u32 	%r1112, %r1003, 8;
	cvt.u16.u32 	%rs1587, %r1112;
	cvt.u16.u32 	%rs1588, %r1003;
	cvt.u16.u32 	%rs2282, %r963;
	mov.b64 	%rd146, {%r1013, %r1018};
	mov.b64 	%fd45, %rd146;
	add.u64 	%rd25, %SPL, 0;
	add.u64 	%rd26, %SPL, 48;
	prmt.b32 	%r1115, %r1037, %r1041, 0x3340U;
	cvt.u32.u16 	%r1116, %rs1911;
	prmt.b32 	%r1118, %r1033, %r1116, 0x3340U;
	prmt.b32 	%r1119, %r1118, %r1115, 0x5410U;
	prmt.b32 	%r1122, %r1027, %r1031, 0x3340U;
	cvt.u32.u16 	%r1123, %rs1915;
	prmt.b32 	%r1125, %r1023, %r1123, 0x3340U;
	prmt.b32 	%r1126, %r1125, %r1122, 0x5410U;
	st.local.v2.b32 	[%rd25], {%r1126, %r1119};
	prmt.b32 	%r1129, %r1057, %r1061, 0x3340U;
	cvt.u32.u16 	%r1130, %rs1903;
	prmt.b32 	%r1132, %r1053, %r1130, 0x3340U;
	prmt.b32 	%r1133, %r1132, %r1129, 0x5410U;
	prmt.b32 	%r1136, %r1047, %r1051, 0x3340U;
	cvt.u32.u16 	%r1137, %rs1907;
	prmt.b32 	%r1139, %r1043, %r1137, 0x3340U;
	prmt.b32 	%r1140, %r1139, %r1136, 0x5410U;
	st.local.v2.b32 	[%rd25+8], {%r1140, %r1133};
	prmt.b32 	%r1143, %r1077, %r1081, 0x3340U;
	cvt.u32.u16 	%r1144, %rs1895;
	prmt.b32 	%r1146, %r1073, %r1144, 0x3340U;
	prmt.b32 	%r1147, %r1146, %r1143, 0x5410U;
	prmt.b32 	%r1150, %r1067, %r1071, 0x3340U;
	cvt.u32.u16 	%r1151, %rs1899;
	prmt.b32 	%r1153, %r1063, %r1151, 0x3340U;
	prmt.b32 	%r1154, %r1153, %r1150, 0x5410U;
	st.local.v2.b32 	[%rd25+16], {%r1154, %r1147};
	prmt.b32 	%r1157, %r1097, %r1101, 0x3340U;
	cvt.u32.u16 	%r1158, %rs1887;
	prmt.b32 	%r1160, %r1093, %r1158, 0x3340U;
	prmt.b32 	%r1161, %r1160, %r1157, 0x5410U;
	prmt.b32 	%r1164, %r1087, %r1091, 0x3340U;
	cvt.u32.u16 	%r1165, %rs1891;
	prmt.b32 	%r1167, %r1083, %r1165, 0x3340U;
	prmt.b32 	%r1168, %r1167, %r1164, 0x5410U;
	st.local.v2.b32 	[%rd25+24], {%r1168, %r1161};
	st.local.v2.u8 	[%rd25+32], {%rs1884, %rs1883};
	st.local.u8 	[%rd25+34], %rs1882;
	st.local.u32 	[%rd25+36], %r4312;
	st.local.f64 	[%rd25+40], %fd108;
	st.local.v2.b32 	[%rd26], {%r963, %r968};
	st.local.v2.b32 	[%rd26+8], {%r973, %r978};
	st.local.v2.b32 	[%rd26+16], {%r983, %r988};
	st.local.v2.b32 	[%rd26+24], {%r993, %r998};
	st.local.v2.u8 	[%rd26+32], {%rs1588, %rs1587};
	st.local.u8 	[%rd26+34], %r1111;
	st.local.u32 	[%rd26+36], %r1008;
	st.local.v2.u32 	[%rd26+40], {%r1013, %r1018};
	mov.b32 	%r4386, 0;
$L__BB3_121:
	mov.u32 	%r4389, %r4386;
	cvt.u64.u32 	%rd149, %r4389;
	add.s64 	%rd150, %rd25, %rd149;
	ld.local.u8 	%rs1589, [%rd150];
	setp.ne.s16 	%p20, %rs1589, 0;
	add.s32 	%r4386, %r4389, 1;
	@%p20 bra 	$L__BB3_121;
	and.b16  	%rs1590, %rs2282, 255;
	setp.eq.s16 	%p21, %rs1590, 0;
	@%p21 bra 	$L__BB3_125;
	mov.b32 	%r4387, 0;
$L__BB3_124:
	cvt.u64.u32 	%rd151, %r4389;
	add.s64 	%rd152, %rd25, %rd151;
	st.local.u8 	[%rd152], %rs2282;
	add.s32 	%r4389, %r4389, 1;
	add.s32 	%r313, %r4387, 1;
	cvt.u64.u32 	%rd153, %r4387;
	add.s64 	%rd154, %rd26, %rd153;
	ld.local.u8 	%rs2282, [%rd154+1];
	setp.ne.s16 	%p22, %rs2282, 0;
	mov.u32 	%r4387, %r313;
	@%p22 bra 	$L__BB3_124;
$L__BB3_125:
	cvt.u64.u32 	%rd155, %r4389;
	add.s64 	%rd156, %rd25, %rd155;
	mov.b16 	%rs1591, 0;
	st.local.u8 	[%rd156], %rs1591;
	ld.local.u32 	%r1170, [%rd25+36];
	add.s32 	%r4312, %r1170, %r1008;
	ld.local.f64 	%fd72, [%rd25+40];
	add.f64 	%fd108, %fd72, %fd45;
	ld.local.v2.b32 	{%r1171, %r1172}, [%rd25];
	bfe.u32 	%r1173, %r1171, 0, 8;
	cvt.u16.u32 	%rs1916, %r1173;
	bfe.u32 	%r1174, %r1171, 8, 8;
	cvt.u16.u32 	%rs1915, %r1174;
	bfe.u32 	%r1175, %r1171, 16, 8;
	cvt.u16.u32 	%rs1914, %r1175;
	bfe.u32 	%r1176, %r1171, 24, 8;
	cvt.u16.u32 	%rs1913, %r1176;
	bfe.u32 	%r1177, %r1172, 0, 8;
	cvt.u16.u32 	%rs1912, %r1177;
	bfe.u32 	%r1178, %r1172, 8, 8;
	cvt.u16.u32 	%rs1911, %r1178;
	bfe.u32 	%r1179, %r1172, 16, 8;
	cvt.u16.u32 	%rs1910, %r1179;
	bfe.u32 	%r1180, %r1172, 24, 8;
	cvt.u16.u32 	%rs1909, %r1180;
	ld.local.v2.b32 	{%r1181, %r1182}, [%rd25+8];
	bfe.u32 	%r1183, %r1181, 0, 8;
	cvt.u16.u32 	%rs1908, %r1183;
	bfe.u32 	%r1184, %r1181, 8, 8;
	cvt.u16.u32 	%rs1907, %r1184;
	bfe.u32 	%r1185, %r1181, 16, 8;
	cvt.u16.u32 	%rs1906, %r1185;
	bfe.u32 	%r1186, %r1181, 24, 8;
	cvt.u16.u32 	%rs1905, %r1186;
	bfe.u32 	%r1187, %r1182, 0, 8;
	cvt.u16.u32 	%rs1904, %r1187;
	bfe.u32 	%r1188, %r1182, 8, 8;
	cvt.u16.u32 	%rs1903, %r1188;
	bfe.u32 	%r1189, %r1182, 16, 8;
	cvt.u16.u32 	%rs1902, %r1189;
	bfe.u32 	%r1190, %r1182, 24, 8;
	cvt.u16.u32 	%rs1901, %r1190;
	ld.local.v2.b32 	{%r1191, %r1192}, [%rd25+16];
	bfe.u32 	%r1193, %r1191, 0, 8;
	cvt.u16.u32 	%rs1900, %r1193;
	bfe.u32 	%r1194, %r1191, 8, 8;
	cvt.u16.u32 	%rs1899, %r1194;
	bfe.u32 	%r1195, %r1191, 16, 8;
	cvt.u16.u32 	%rs1898, %r1195;
	bfe.u32 	%r1196, %r1191, 24, 8;
	cvt.u16.u32 	%rs1897, %r1196;
	bfe.u32 	%r1197, %r1192, 0, 8;
	cvt.u16.u32 	%rs1896, %r1197;
	bfe.u32 	%r1198, %r1192, 8, 8;
	cvt.u16.u32 	%rs1895, %r1198;
	bfe.u32 	%r1199, %r1192, 16, 8;
	cvt.u16.u32 	%rs1894, %r1199;
	bfe.u32 	%r1200, %r1192, 24, 8;
	cvt.u16.u32 	%rs1893, %r1200;
	ld.local.v2.b32 	{%r1201, %r1202}, [%rd25+24];
	bfe.u32 	%r1203, %r1201, 0, 8;
	cvt.u16.u32 	%rs1892, %r1203;
	bfe.u32 	%r1204, %r1201, 8, 8;
	cvt.u16.u32 	%rs1891, %r1204;
	bfe.u32 	%r1205, %r1201, 16, 8;
	cvt.u16.u32 	%rs1890, %r1205;
	bfe.u32 	%r1206, %r1201, 24, 8;
	cvt.u16.u32 	%rs1889, %r1206;
	bfe.u32 	%r1207, %r1202, 0, 8;
	cvt.u16.u32 	%rs1888, %r1207;
	bfe.u32 	%r1208, %r1202, 8, 8;
	cvt.u16.u32 	%rs1887, %r1208;
	bfe.u32 	%r1209, %r1202, 16, 8;
	cvt.u16.u32 	%rs1886, %r1209;
	bfe.u32 	%r1210, %r1202, 24, 8;
	cvt.u16.u32 	%rs1885, %r1210;
	.pragma "used_bytes_mask 7";
	ld.local.u32 	%r1211, [%rd25+32];
	bfe.u32 	%r1212, %r1211, 0, 8;
	cvt.u16.u32 	%rs1884, %r1212;
	bfe.u32 	%r1213, %r1211, 8, 8;
	cvt.u16.u32 	%rs1883, %r1213;
	bfe.u32 	%r1214, %r1211, 16, 8;
	cvt.u16.u32 	%rs1882, %r1214;
$L__BB3_126:
	cvt.u32.u16 	%r1275, %rs1916;
	and.b32  	%r1276, %r1275, 255;
	and.b16  	%rs1592, %rs1915, 255;
	mul.wide.u16 	%r1277, %rs1592, 256;
	or.b32  	%r1278, %r1277, %r1276;
	cvt.u32.u16 	%r1279, %rs1914;
	shl.b32 	%r1280, %r1279, 16;
	and.b32  	%r1281, %r1280, 16711680;
	or.b32  	%r1282, %r1278, %r1281;
	cvt.u32.u16 	%r1283, %rs1913;
	shl.b32 	%r1284, %r1283, 24;
	or.b32  	%r1216, %r1282, %r1284;
	cvt.u32.u16 	%r1285, %rs1912;
	and.b32  	%r1286, %r1285, 255;
	and.b16  	%rs1593, %rs1911, 255;
	mul.wide.u16 	%r1287, %rs1593, 256;
	or.b32  	%r1288, %r1287, %r1286;
	cvt.u32.u16 	%r1289, %rs1910;
	shl.b32 	%r1290, %r1289, 16;
	and.b32  	%r1291, %r1290, 16711680;
	or.b32  	%r1292, %r1288, %r1291;
	cvt.u32.u16 	%r1293, %rs1909;
	shl.b32 	%r1294, %r1293, 24;
	or.b32  	%r1221, %r1292, %r1294;
	cvt.u32.u16 	%r1295, %rs1908;
	and.b32  	%r1296, %r1295, 255;
	and.b16  	%rs1594, %rs1907, 255;
	mul.wide.u16 	%r1297, %rs1594, 256;
	or.b32  	%r1298, %r1297, %r1296;
	cvt.u32.u16 	%r1299, %rs1906;
	shl.b32 	%r1300, %r1299, 16;
	and.b32  	%r1301, %r1300, 16711680;
	or.b32  	%r1302, %r1298, %r1301;
	cvt.u32.u16 	%r1303, %rs1905;
	shl.b32 	%r1304, %r1303, 24;
	or.b32  	%r1226, %r1302, %r1304;
	cvt.u32.u16 	%r1305, %rs1904;
	and.b32  	%r1306, %r1305, 255;
	and.b16  	%rs1595, %rs1903, 255;
	mul.wide.u16 	%r1307, %rs1595, 256;
	or.b32  	%r1308, %r1307, %r1306;
	cvt.u32.u16 	%r1309, %rs1902;
	shl.b32 	%r1310, %r1309, 16;
	and.b32  	%r1311, %r1310, 16711680;
	or.b32  	%r1312, %r1308, %r1311;
	cvt.u32.u16 	%r1313, %rs1901;
	shl.b32 	%r1314, %r1313, 24;
	or.b32  	%r1231, %r1312, %r1314;
	cvt.u32.u16 	%r1315, %rs1900;
	and.b32  	%r1316, %r1315, 255;
	and.b16  	%rs1596, %rs1899, 255;
	mul.wide.u16 	%r1317, %rs1596, 256;
	or.b32  	%r1318, %r1317, %r1316;
	cvt.u32.u16 	%r1319, %rs1898;
	shl.b32 	%r1320, %r1319, 16;
	and.b32  	%r1321, %r1320, 16711680;
	or.b32  	%r1322, %r1318, %r1321;
	cvt.u32.u16 	%r1323, %rs1897;
	shl.b32 	%r1324, %r1323, 24;
	or.b32  	%r1236, %r1322, %r1324;
	cvt.u32.u16 	%r1325, %rs1896;
	and.b32  	%r1326, %r1325, 255;
	and.b16  	%rs1597, %rs1895, 255;
	mul.wide.u16 	%r1327, %rs1597, 256;
	or.b32  	%r1328, %r1327, %r1326;
	cvt.u32.u16 	%r1329, %rs1894;
	shl.b32 	%r1330, %r1329, 16;
	and.b32  	%r1331, %r1330, 16711680;
	or.b32  	%r1332, %r1328, %r1331;
	cvt.u32.u16 	%r1333, %rs1893;
	shl.b32 	%r1334, %r1333, 24;
	or.b32  	%r1241, %r1332, %r1334;
	cvt.u32.u16 	%r1335, %rs1892;
	and.b32  	%r1336, %r1335, 255;
	and.b16  	%rs1598, %rs1891, 255;
	mul.wide.u16 	%r1337, %rs1598, 256;
	or.b32  	%r1338, %r1337, %r1336;
	cvt.u32.u16 	%r1339, %rs1890;
	shl.b32 	%r1340, %r1339, 16;
	and.b32  	%r1341, %r1340, 16711680;
	or.b32  	%r1342, %r1338, %r1341;
	cvt.u32.u16 	%r1343, %rs1889;
	shl.b32 	%r1344, %r1343, 24;
	or.b32  	%r1246, %r1342, %r1344;
	cvt.u32.u16 	%r1345, %rs1888;
	and.b32  	%r1346, %r1345, 255;
	and.b16  	%rs1599, %rs1887, 255;
	mul.wide.u16 	%r1347, %rs1599, 256;
	or.b32  	%r1348, %r1347, %r1346;
	cvt.u32.u16 	%r1349, %rs1886;
	shl.b32 	%r1350, %r1349, 16;
	and.b32  	%r1351, %r1350, 16711680;
	or.b32  	%r1352, %r1348, %r1351;
	cvt.u32.u16 	%r1353, %rs1885;
	shl.b32 	%r1354, %r1353, 24;
	or.b32  	%r1251, %r1352, %r1354;
	cvt.u32.u16 	%r1355, %rs1884;
	and.b32  	%r1356, %r1355, 255;
	and.b16  	%rs1600, %rs1883, 255;
	mul.wide.u16 	%r1357, %rs1600, 256;
	or.b32  	%r1358, %r1357, %r1356;
	cvt.u32.u16 	%r1359, %rs1882;
	shl.b32 	%r1360, %r1359, 16;
	and.b32  	%r1361, %r1360, 16711680;
	or.b32  	%r1256, %r1358, %r1361;
	mov.b32 	%r1272, 4;
	mov.b32 	%r1273, 31;
	mov.b32 	%r1274, -1;
	// begin inline asm
	shfl.sync.down.b32 %r1215, %r1216, %r1272, %r1273, %r1274;
	// end inline asm
	// begin inline asm
	shfl.sync.down.b32 %r1220, %r1221, %r1272, %r1273, %r1274;
	// end inline asm
	// begin inline asm
	shfl.sync.down.b32 %r1225, %r1226, %r1272, %r1273, %r1274;
	// end inline asm
	// begin inline asm
	shfl.sync.down.b32 %r1230, %r1231, %r1272, %r1273, %r1274;
	// end inline asm
	// begin inline asm
	shfl.sync.down.b32 %r1235, %r1236, %r1272, %r1273, %r1274;
	// end inline asm
	// begin inline asm
	shfl.sync.down.b32 %r1240, %r1241, %r1272, %r1273, %r1274;
	// end inline asm
	// begin inline asm
	shfl.sync.down.b32 %r1245, %r1246, %r1272, %r1273, %r1274;
	// end inline asm
	// begin inline asm
	shfl.sync.down.b32 %r1250, %r1251, %r1272, %r1273, %r1274;
	// end inline asm
	// begin inline asm
	shfl.sync.down.b32 %r1255, %r1256, %r1272, %r1273, %r1274;
	// end inline asm
	// begin inline asm
	shfl.sync.down.b32 %r1260, %r4312, %r1272, %r1273, %r1274;
	// end inline asm
	mov.b64 	%rd157, %fd108;
	mov.b64 	{%r1266, %r1271}, %rd157;
	// begin inline asm
	shfl.sync.down.b32 %r1265, %r1266, %r1272, %r1273, %r1274;
	// end inline asm
	// begin inline asm
	shfl.sync.down.b32 %r1270, %r1271, %r1272, %r1273, %r1274;
	// end inline asm
	setp.gt.s32 	%p23, %r710, 27;
	@%p23 bra 	$L__BB3_133;
	shr.u32 	%r1363, %r1255, 16;
	shr.u32 	%r1364, %r1255, 8;
	cvt.u16.u32 	%rs1601, %r1364;
	cvt.u16.u32 	%rs1602, %r1255;
	cvt.u16.u32 	%rs2318, %r1215;
	mov.b64 	%rd158, {%r1265, %r1270};
	mov.b64 	%fd48, %rd158;
	add.u64 	%rd27, %SPL, 0;
	add.u64 	%rd28, %SPL, 48;
	prmt.b32 	%r1367, %r1289, %r1293, 0x3340U;
	cvt.u32.u16 	%r1368, %rs1911;
	prmt.b32 	%r1370, %r1285, %r1368, 0x3340U;
	prmt.b32 	%r1371, %r1370, %r1367, 0x5410U;
	prmt.b32 	%r1374, %r1279, %r1283, 0x3340U;
	cvt.u32.u16 	%r1375, %rs1915;
	prmt.b32 	%r1377, %r1275, %r1375, 0x3340U;
	prmt.b32 	%r1378, %r1377, %r1374, 0x5410U;
	st.local.v2.b32 	[%rd27], {%r1378, %r1371};
	prmt.b32 	%r1381, %r1309, %r1313, 0x3340U;
	cvt.u32.u16 	%r1382, %rs1903;
	prmt.b32 	%r1384, %r1305, %r1382, 0x3340U;
	prmt.b32 	%r1385, %r1384, %r1381, 0x5410U;
	prmt.b32 	%r1388, %r1299, %r1303, 0x3340U;
	cvt.u32.u16 	%r1389, %rs1907;
	prmt.b32 	%r1391, %r1295, %r1389, 0x3340U;
	prmt.b32 	%r1392, %r1391, %r1388, 0x5410U;
	st.local.v2.b32 	[%rd27+8], {%r1392, %r1385};
	prmt.b32 	%r1395, %r1329, %r1333, 0x3340U;
	cvt.u32.u16 	%r1396, %rs1895;
	prmt.b32 	%r1398, %r1325, %r1396, 0x3340U;
	prmt.b32 	%r1399, %r1398, %r1395, 0x5410U;
	prmt.b32 	%r1402, %r1319, %r1323, 0x3340U;
	cvt.u32.u16 	%r1403, %rs1899;
	prmt.b32 	%r1405, %r1315, %r1403, 0x3340U;
	prmt.b32 	%r1406, %r1405, %r1402, 0x5410U;
	st.local.v2.b32 	[%rd27+16], {%r1406, %r1399};
	prmt.b32 	%r1409, %r1349, %r1353, 0x3340U;
	cvt.u32.u16 	%r1410, %rs1887;
	prmt.b32 	%r1412, %r1345, %r1410, 0x3340U;
	prmt.b32 	%r1413, %r1412, %r1409, 0x5410U;
	prmt.b32 	%r1416, %r1339, %r1343, 0x3340U;
	cvt.u32.u16 	%r1417, %rs1891;
	prmt.b32 	%r1419, %r1335, %r1417, 0x3340U;
	prmt.b32 	%r1420, %r1419, %r1416, 0x5410U;
	st.local.v2.b32 	[%rd27+24], {%r1420, %r1413};
	st.local.v2.u8 	[%rd27+32], {%rs1884, %rs1883};
	st.local.u8 	[%rd27+34], %rs1882;
	st.local.u32 	[%rd27+36], %r4312;
	st.local.f64 	[%rd27+40], %fd108;
	st.local.v2.b32 	[%rd28], {%r1215, %r1220};
	st.local.v2.b32 	[%rd28+8], {%r1225, %r1230};
	st.local.v2.b32 	[%rd28+16], {%r1235, %r1240};
	st.local.v2.b32 	[%rd28+24], {%r1245, %r1250};
	st.local.v2.u8 	[%rd28+32], {%rs1602, %rs1601};
	st.local.u8 	[%rd28+34], %r1363;
	st.local.u32 	[%rd28+36], %r1260;
	st.local.v2.u32 	[%rd28+40], {%r1265, %r1270};
	mov.b32 	%r4391, 0;
$L__BB3_128:
	mov.u32 	%r4394, %r4391;
	cvt.u64.u32 	%rd161, %r4394;
	add.s64 	%rd162, %rd27, %rd161;
	ld.local.u8 	%rs1603, [%rd162];
	setp.ne.s16 	%p24, %rs1603, 0;
	add.s32 	%r4391, %r4394, 1;
	@%p24 bra 	$L__BB3_128;
	and.b16  	%rs1604, %rs2318, 255;
	setp.eq.s16 	%p25, %rs1604, 0;
	@%p25 bra 	$L__BB3_132;
	mov.b32 	%r4392, 0;
$L__BB3_131:
	cvt.u64.u32 	%rd163, %r4394;
	add.s64 	%rd164, %rd27, %rd163;
	st.local.u8 	[%rd164], %rs2318;
	add.s32 	%r4394, %r4394, 1;
	add.s32 	%r334, %r4392, 1;
	cvt.u64.u32 	%rd165, %r4392;
	add.s64 	%rd166, %rd28, %rd165;
	ld.local.u8 	%rs2318, [%rd166+1];
	setp.ne.s16 	%p26, %rs2318, 0;
	mov.u32 	%r4392, %r334;
	@%p26 bra 	$L__BB3_131;
$L__BB3_132:
	cvt.u64.u32 	%rd167, %r4394;
	add.s64 	%rd168, %rd27, %rd167;
	mov.b16 	%rs1605, 0;
	st.local.u8 	[%rd168], %rs1605;
	ld.local.u32 	%r1422, [%rd27+36];
	add.s32 	%r4312, %r1422, %r1260;
	ld.local.f64 	%fd73, [%rd27+40];
	add.f64 	%fd108, %fd73, %fd48;
	ld.local.v2.b32 	{%r1423, %r1424}, [%rd27];
	bfe.u32 	%r1425, %r1423, 0, 8;
	cvt.u16.u32 	%rs1916, %r1425;
	bfe.u32 	%r1426, %r1423, 8, 8;
	cvt.u16.u32 	%rs1915, %r1426;
	bfe.u32 	%r1427, %r1423, 16, 8;
	cvt.u16.u32 	%rs1914, %r1427;
	bfe.u32 	%r1428, %r1423, 24, 8;
	cvt.u16.u32 	%rs1913, %r1428;
	bfe.u32 	%r1429, %r1424, 0, 8;
	cvt.u16.u32 	%rs1912, %r1429;
	bfe.u32 	%r1430, %r1424, 8, 8;
	cvt.u16.u32 	%rs1911, %r1430;
	bfe.u32 	%r1431, %r1424, 16, 8;
	cvt.u16.u32 	%rs1910, %r1431;
	bfe.u32 	%r1432, %r1424, 24, 8;
	cvt.u16.u32 	%rs1909, %r1432;
	ld.local.v2.b32 	{%r1433, %r1434}, [%rd27+8];
	bfe.u32 	%r1435, %r1433, 0, 8;
	cvt.u16.u32 	%rs1908, %r1435;
	bfe.u32 	%r1436, %r1433, 8, 8;
	cvt.u16.u32 	%rs1907, %r1436;
	bfe.u32 	%r1437, %r1433, 16, 8;
	cvt.u16.u32 	%rs1906, %r1437;
	bfe.u32 	%r1438, %r1433, 24, 8;
	cvt.u16.u32 	%rs1905, %r1438;
	bfe.u32 	%r1439, %r1434, 0, 8;
	cvt.u16.u32 	%rs1904, %r1439;
	bfe.u32 	%r1440, %r1434, 8, 8;
	cvt.u16.u32 	%rs1903, %r1440;
	bfe.u32 	%r1441, %r1434, 16, 8;
	cvt.u16.u32 	%rs1902, %r1441;
	bfe.u32 	%r1442, %r1434, 24, 8;
	cvt.u16.u32 	%rs1901, %r1442;
	ld.local.v2.b32 	{%r1443, %r1444}, [%rd27+16];
	bfe.u32 	%r1445, %r1443, 0, 8;
	cvt.u16.u32 	%rs1900, %r1445;
	bfe.u32 	%r1446, %r1443, 8, 8;
	cvt.u16.u32 	%rs1899, %r1446;
	bfe.u32 	%r1447, %r1443, 16, 8;
	cvt.u16.u32 	%rs1898, %r1447;
	bfe.u32 	%r1448, %r1443, 24, 8;
	cvt.u16.u32 	%rs1897, %r1448;
	bfe.u32 	%r1449, %r1444, 0, 8;
	cvt.u16.u32 	%rs1896, %r1449;
	bfe.u32 	%r1450, %r1444, 8, 8;
	cvt.u16.u32 	%rs1895, %r1450;
	bfe.u32 	%r1451, %r1444, 16, 8;
	cvt.u16.u32 	%rs1894, %r1451;
	bfe.u32 	%r1452, %r1444, 24, 8;
	cvt.u16.u32 	%rs1893, %r1452;
	ld.local.v2.b32 	{%r1453, %r1454}, [%rd27+24];
	bfe.u32 	%r1455, %r1453, 0, 8;
	cvt.u16.u32 	%rs1892, %r1455;
	bfe.u32 	%r1456, %r1453, 8, 8;
	cvt.u16.u32 	%rs1891, %r1456;
	bfe.u32 	%r1457, %r1453, 16, 8;
	cvt.u16.u32 	%rs1890, %r1457;
	bfe.u32 	%r1458, %r1453, 24, 8;
	cvt.u16.u32 	%rs1889, %r1458;
	bfe.u32 	%r1459, %r1454, 0, 8;
	cvt.u16.u32 	%rs1888, %r1459;
	bfe.u32 	%r1460, %r1454, 8, 8;
	cvt.u16.u32 	%rs1887, %r1460;
	bfe.u32 	%r1461, %r1454, 16, 8;
	cvt.u16.u32 	%rs1886, %r1461;
	bfe.u32 	%r1462, %r1454, 24, 8;
	cvt.u16.u32 	%rs1885, %r1462;
	.pragma "used_bytes_mask 7";
	ld.local.u32 	%r1463, [%rd27+32];
	bfe.u32 	%r1464, %r1463, 0, 8;
	cvt.u16.u32 	%rs1884, %r1464;
	bfe.u32 	%r1465, %r1463, 8, 8;
	cvt.u16.u32 	%rs1883, %r1465;
	bfe.u32 	%r1466, %r1463, 16, 8;
	cvt.u16.u32 	%rs1882, %r1466;
$L__BB3_133:
	cvt.u32.u16 	%r1527, %rs1916;
	and.b32  	%r1528, %r1527, 255;
	and.b16  	%rs1606, %rs1915, 255;
	mul.wide.u16 	%r1529, %rs1606, 256;
	or.b32  	%r1530, %r1529, %r1528;
	cvt.u32.u16 	%r1531, %rs1914;
	shl.b32 	%r1532, %r1531, 16;
	and.b32  	%r1533, %r1532, 16711680;
	or.b32  	%r1534, %r1530, %r1533;
	cvt.u32.u16 	%r1535, %rs1913;
	shl.b32 	%r1536, %r1535, 24;
	or.b32  	%r1468, %r1534, %r1536;
	cvt.u32.u16 	%r1537, %rs1912;
	and.b32  	%r1538, %r1537, 255;
	and.b16  	%rs1607, %rs1911, 255;
	mul.wide.u16 	%r1539, %rs1607, 256;
	or.b32  	%r1540, %r1539, %r1538;
	cvt.u32.u16 	%r1541, %rs1910;
	shl.b32 	%r1542, %r1541, 16;
	and.b32  	%r1543, %r1542, 16711680;
	or.b32  	%r1544, %r1540, %r1543;
	cvt.u32.u16 	%r1545, %rs1909;
	shl.b32 	%r1546, %r1545, 24;
	or.b32  	%r1473, %r1544, %r1546;
	cvt.u32.u16 	%r1547, %rs1908;
	and.b32  	%r1548, %r1547, 255;
	and.b16  	%rs1608, %rs1907, 255;
	mul.wide.u16 	%r1549, %rs1608, 256;
	or.b32  	%r1550, %r1549, %r1548;
	cvt.u32.u16 	%r1551, %rs1906;
	shl.b32 	%r1552, %r1551, 16;
	and.b32  	%r1553, %r1552, 16711680;
	or.b32  	%r1554, %r1550, %r1553;
	cvt.u32.u16 	%r1555, %rs1905;
	shl.b32 	%r1556, %r1555, 24;
	or.b32  	%r1478, %r1554, %r1556;
	cvt.u32.u16 	%r1557, %rs1904;
	and.b32  	%r1558, %r1557, 255;
	and.b16  	%rs1609, %rs1903, 255;
	mul.wide.u16 	%r1559, %rs1609, 256;
	or.b32  	%r1560, %r1559, %r1558;
	cvt.u32.u16 	%r1561, %rs1902;
	shl.b32 	%r1562, %r1561, 16;
	and.b32  	%r1563, %r1562, 16711680;
	or.b32  	%r1564, %r1560, %r1563;
	cvt.u32.u16 	%r1565, %rs1901;
	shl.b32 	%r1566, %r1565, 24;
	or.b32  	%r1483, %r1564, %r1566;
	cvt.u32.u16 	%r1567, %rs1900;
	and.b32  	%r1568, %r1567, 255;
	and.b16  	%rs1610, %rs1899, 255;
	mul.wide.u16 	%r1569, %rs1610, 256;
	or.b32  	%r1570, %r1569, %r1568;
	cvt.u32.u16 	%r1571, %rs1898;
	shl.b32 	%r1572, %r1571, 16;
	and.b32  	%r1573, %r1572, 16711680;
	or.b32  	%r1574, %r1570, %r1573;
	cvt.u32.u16 	%r1575, %rs1897;
	shl.b32 	%r1576, %r1575, 24;
	or.b32  	%r1488, %r1574, %r1576;
	cvt.u32.u16 	%r1577, %rs1896;
	and.b32  	%r1578, %r1577, 255;
	and.b16  	%rs1611, %rs1895, 255;
	mul.wide.u16 	%r1579, %rs1611, 256;
	or.b32  	%r1580, %r1579, %r1578;
	cvt.u32.u16 	%r1581, %rs1894;
	shl.b32 	%r1582, %r1581, 16;
	and.b32  	%r1583, %r1582, 16711680;
	or.b32  	%r1584, %r1580, %r1583;
	cvt.u32.u16 	%r1585, %rs1893;
	shl.b32 	%r1586, %r1585, 24;
	or.b32  	%r1493, %r1584, %r1586;
	cvt.u32.u16 	%r1587, %rs1892;
	and.b32  	%r1588, %r1587, 255;
	and.b16  	%rs1612, %rs1891, 255;
	mul.wide.u16 	%r1589, %rs1612, 256;
	or.b32  	%r1590, %r1589, %r1588;
	cvt.u32.u16 	%r1591, %rs1890;
	shl.b32 	%r1592, %r1591, 16;
	and.b32  	%r1593, %r1592, 16711680;
	or.b32  	%r1594, %r1590, %r1593;
	cvt.u32.u16 	%r1595, %rs1889;
	shl.b32 	%r1596, %r1595, 24;
	or.b32  	%r1498, %r1594, %r1596;
	cvt.u32.u16 	%r1597, %rs1888;
	and.b32  	%r1598, %r1597, 255;
	and.b16  	%rs1613, %rs1887, 255;
	mul.wide.u16 	%r1599, %rs1613, 256;
	or.b32  	%r1600, %r1599, %r1598;
	cvt.u32.u16 	%r1601, %rs1886;
	shl.b32 	%r1602, %r1601, 16;
	and.b32  	%r1603, %r1602, 16711680;
	or.b32  	%r1604, %r1600, %r1603;
	cvt.u32.u16 	%r1605, %rs1885;
	shl.b32 	%r1606, %r1605, 24;
	or.b32  	%r1503, %r1604, %r1606;
	cvt.u32.u16 	%r1607, %rs1884;
	and.b32  	%r1608, %r1607, 255;
	and.b16  	%rs1614, %rs1883, 255;
	mul.wide.u16 	%r1609, %rs1614, 256;
	or.b32  	%r1610, %r1609, %r1608;
	cvt.u32.u16 	%r1611, %rs1882;
	shl.b32 	%r1612, %r1611, 16;
	and.b32  	%r1613, %r1612, 16711680;
	or.b32  	%r1508, %r1610, %r1613;
	mov.b32 	%r1524, 8;
	mov.b32 	%r1525, 31;
	mov.b32 	%r1526, -1;
	// begin inline asm
	shfl.sync.down.b32 %r1467, %r1468, %r1524, %r1525, %r1526;
	// end inline asm
	// begin inline asm
	shfl.sync.down.b32 %r1472, %r1473, %r1524, %r1525, %r1526;
	// end inline asm
	// begin inline asm
	shfl.sync.down.b32 %r1477, %r1478, %r1524, %r1525, %r1526;
	// end inline asm
	// begin inline asm
	shfl.sync.down.b32 %r1482, %r1483, %r1524, %r1525, %r1526;
	// end inline asm
	// begin inline asm
	shfl.sync.down.b32 %r1487, %r1488, %r1524, %r1525, %r1526;
	// end inline asm
	// begin inline asm
	shfl.sync.down.b32 %r1492, %r1493, %r1524, %r1525, %r1526;
	// end inline asm
	// begin inline asm
	shfl.sync.down.b32 %r1497, %r1498, %r1524, %r1525, %r1526;
	// end inline asm
	// begin inline asm
	shfl.sync.down.b32 %r1502, %r1503, %r1524, %r1525, %r1526;
	// end inline asm
	// begin inline asm
	shfl.sync.down.b32 %r1507, %r1508, %r1524, %r1525, %r1526;
	// end inline asm
	// begin inline asm
	shfl.sync.down.b32 %r1512, %r4312, %r1524, %r1525, %r1526;
	// end inline asm
	mov.b64 	%rd169, %fd108;
	mov.b64 	{%r1518, %r1523}, %rd169;
	// begin inline asm
	shfl.sync.down.b32 %r1517, %r1518, %r1524, %r1525, %r1526;
	// end inline asm
	// begin inline asm
	shfl.sync.down.b32 %r1522, %r1523, %r1524, %r1525, %r1526;
	// end inline asm
	setp.gt.s32 	%p27, %r710, 23;
	@%p27 bra 	$L__BB3_140;
	shr.u32 	%r1615, %r1507, 16;
	shr.u32 	%r1616, %r1507, 8;
	cvt.u16.u32 	%rs1615, %r1616;
	cvt.u16.u32 	%rs1616, %r1507;
	cvt.u16.u32 	%rs2354, %r1467;
	mov.b64 	%rd170, {%r1517, %r1522};
	mov.b64 	%fd51, %rd170;
	add.u64 	%rd29, %SPL, 0;
	add.u64 	%rd30, %SPL, 48;
	prmt.b32 	%r1619, %r1541, %r1545, 0x3340U;
	cvt.u32.u16 	%r1620, %rs1911;
	prmt.b32 	%r1622, %r1537, %r1620, 0x3340U;
	prmt.b32 	%r1623, %r1622, %r1619, 0x5410U;
	prmt.b32 	%r1626, %r1531, %r1535, 0x3340U;
	cvt.u32.u16 	%r1627, %rs1915;
	prmt.b32 	%r1629, %r1527, %r1627, 0x3340U;
	prmt.b32 	%r1630, %r1629, %r1626, 0x5410U;
	st.local.v2.b32 	[%rd29], {%r1630, %r1623};
	prmt.b32 	%r1633, %r1561, %r1565, 0x3340U;
	cvt.u32.u16 	%r1634, %rs1903;
	prmt.b32 	%r1636, %r1557, %r1634, 0x3340U;
	prmt.b32 	%r1637, %r1636, %r1633, 0x5410U;
	prmt.b32 	%r1640, %r1551, %r1555, 0x3340U;
	cvt.u32.u16 	%r1641, %rs1907;
	prmt.b32 	%r1643, %r1547, %r1641, 0x3340U;
	prmt.b32 	%r1644, %r1643, %r1640, 0x5410U;
	st.local.v2.b32 	[%rd29+8], {%r1644, %r1637};
	prmt.b32 	%r1647, %r1581, %r1585, 0x3340U;
	cvt.u32.u16 	%r1648, %rs1895;
	prmt.b32 	%r1650, %r1577, %r1648, 0x3340U;
	prmt.b32 	%r1651, %r1650, %r1647, 0x5410U;
	prmt.b32 	%r1654, %r1571, %r1575, 0x3340U;
	cvt.u32.u16 	%r1655, %rs1899;
	prmt.b32 	%r1657, %r1567, %r1655, 0x3340U;
	prmt.b32 	%r1658, %r1657, %r1654, 0x5410U;
	st.local.v2.b32 	[%rd29+16], {%r1658, %r1651};
	prmt.b32 	%r1661, %r1601, %r1605, 0x3340U;
	cvt.u32.u16 	%r1662, %rs1887;
	prmt.b32 	%r1664, %r1597, %r1662, 0x3340U;
	prmt.b32 	%r1665, %r1664, %r1661, 0x5410U;
	prmt.b32 	%r1668, %r1591, %r1595, 0x3340U;
	cvt.u32.u16 	%r1669, %rs1891;
	prmt.b32 	%r1671, %r1587, %r1669, 0x3340U;
	prmt.b32 	%r1672, %r1671, %r1668, 0x5410U;
	st.local.v2.b32 	[%rd29+24], {%r1672, %r1665};
	st.local.v2.u8 	[%rd29+32], {%rs1884, %rs1883};
	st.local.u8 	[%rd29+34], %rs1882;
	st.local.u32 	[%rd29+36], %r4312;
	st.local.f64 	[%rd29+40], %fd108;
	st.local.v2.b32 	[%rd30], {%r1467, %r1472};
	st.local.v2.b32 	[%rd30+8], {%r1477, %r1482};
	st.local.v2.b32 	[%rd30+16], {%r1487, %r1492};
	st.local.v2.b32 	[%rd30+24], {%r1497, %r1502};
	st.local.v2.u8 	[%rd30+32], {%rs1616, %rs1615};
	st.local.u8 	[%rd30+34], %r1615;
	st.local.u32 	[%rd30+36], %r1512;
	st.local.v2.u32 	[%rd30+40], {%r1517, %r1522};
	mov.b32 	%r4396, 0;
$L__BB3_135:
	mov.u32 	%r4399, %r4396;
	cvt.u64.u32 	%rd173, %r4399;
	add.s64 	%rd174, %rd29, %rd173;
	ld.local.u8 	%rs1617, [%rd174];
	setp.ne.s16 	%p28, %rs1617, 0;
	add.s32 	%r4396, %r4399, 1;
	@%p28 bra 	$L__BB3_135;
	and.b16  	%rs1618, %rs2354, 255;
	setp.eq.s16 	%p29, %rs1618, 0;
	@%p29 bra 	$L__BB3_139;
	mov.b32 	%r4397, 0;
$L__BB3_138:
	cvt.u64.u32 	%rd175, %r4399;
	add.s64 	%rd176, %rd29, %rd175;
	st.local.u8 	[%rd176], %rs2354;
	add.s32 	%r4399, %r4399, 1;
	add.s32 	%r355, %r4397, 1;
	cvt.u64.u32 	%rd177, %r4397;
	add.s64 	%rd178, %rd30, %rd177;
	ld.local.u8 	%rs2354, [%rd178+1];
	setp.ne.s16 	%p30, %rs2354, 0;
	mov.u32 	%r4397, %r355;
	@%p30 bra 	$L__BB3_138;
$L__BB3_139:
	cvt.u64.u32 	%rd179, %r4399;
	add.s64 	%rd180, %rd29, %rd179;
	mov.b16 	%rs1619, 0;
	st.local.u8 	[%rd180], %rs1619;
	ld.local.u32 	%r1674, [%rd29+36];
	add.s32 	%r4312, %r1674, %r1512;
	ld.local.f64 	%fd74, [%rd29+40];
	add.f64 	%fd108, %fd74, %fd51;
	ld.local.v2.b32 	{%r1675, %r1676}, [%rd29];
	bfe.u32 	%r1677, %r1675, 0, 8;
	cvt.u16.u32 	%rs1916, %r1677;
	bfe.u32 	%r1678, %r1675, 8, 8;
	cvt.u16.u32 	%rs1915, %r1678;
	bfe.u32 	%r1679, %r1675, 16, 8;
	cvt.u16.u32 	%rs1914, %r1679;
	bfe.u32 	%r1680, %r1675, 24, 8;
	cvt.u16.u32 	%rs1913, %r1680;
	bfe.u32 	%r1681, %r1676, 0, 8;
	cvt.u16.u32 	%rs1912, %r1681;
	bfe.u32 	%r1682, %r1676, 8, 8;
	cvt.u16.u32 	%rs1911, %r1682;
	bfe.u32 	%r1683, %r1676, 16, 8;
	cvt.u16.u32 	%rs1910, %r1683;
	bfe.u32 	%r1684, %r1676, 24, 8;
	cvt.u16.u32 	%rs1909, %r1684;
	ld.local.v2.b32 	{%r1685, %r1686}, [%rd29+8];
	bfe.u32 	%r1687, %r1685, 0, 8;
	cvt.u16.u32 	%rs1908, %r1687;
	bfe.u32 	%r1688, %r1685, 8, 8;
	cvt.u16.u32 	%rs1907, %r1688;
	bfe.u32 	%r1689, %r1685, 16, 8;
	cvt.u16.u32 	%rs1906, %r1689;
	bfe.u32 	%r1690, %r1685, 24, 8;
	cvt.u16.u32 	%rs1905, %r1690;
	bfe.u32 	%r1691, %r1686, 0, 8;
	cvt.u16.u32 	%rs1904, %r1691;
	bfe.u32 	%r1692, %r1686, 8, 8;
	cvt.u16.u32 	%rs1903, %r1692;
	bfe.u32 	%r1693, %r1686, 16, 8;
	cvt.u16.u32 	%rs1902, %r1693;
	bfe.u32 	%r1694, %r1686, 24, 8;
	cvt.u16.u32 	%rs1901, %r1694;
	ld.local.v2.b32 	{%r1695, %r1696}, [%rd29+16];
	bfe.u32 	%r1697, %r1695, 0, 8;
	cvt.u16.u32 	%rs1900, %r1697;
	bfe.u32 	%r1698, %r1695, 8, 8;
	cvt.u16.u32 	%rs1899, %r1698;
	bfe.u32 	%r1699, %r1695, 16, 8;
	cvt.u16.u32 	%rs1898, %r1699;
	bfe.u32 	%r1700, %r1695, 24, 8;
	cvt.u16.u32 	%rs1897, %r1700;
	bfe.u32 	%r1701, %r1696, 0, 8;
	cvt.u16.u32 	%rs1896, %r1701;
	bfe.u32 	%r1702, %r1696, 8, 8;
	cvt.u16.u32 	%rs1895, %r1702;
	bfe.u32 	%r1703, %r1696, 16, 8;
	cvt.u16.u32 	%rs1894, %r1703;
	bfe.u32 	%r1704, %r1696, 24, 8;
	cvt.u16.u32 	%rs1893, %r1704;
	ld.local.v2.b32 	{%r1705, %r1706}, [%rd29+24];
	bfe.u32 	%r1707, %r1705, 0, 8;
	cvt.u16.u32 	%rs1892, %r1707;
	bfe.u32 	%r1708, %r1705, 8, 8;
	cvt.u16.u32 	%rs1891, %r1708;
	bfe.u32 	%r1709, %r1705, 16, 8;
	cvt.u16.u32 	%rs1890, %r1709;
	bfe.u32 	%r1710, %r1705, 24, 8;
	cvt.u16.u32 	%rs1889, %r1710;
	bfe.u32 	%r1711, %r1706, 0, 8;
	cvt.u16.u32 	%rs1888, %r1711;
	bfe.u32 	%r1712, %r1706, 8, 8;
	cvt.u16.u32 	%rs1887, %r1712;
	bfe.u32 	%r1713, %r1706, 16, 8;
	cvt.u16.u32 	%rs1886, %r1713;
	bfe.u32 	%r1714, %r1706, 24, 8;
	cvt.u16.u32 	%rs1885, %r1714;
	.pragma "used_bytes_mask 7";
	ld.local.u32 	%r1715, [%rd29+32];
	bfe.u32 	%r1716, %r1715, 0, 8;
	cvt.u16.u32 	%rs1884, %r1716;
	bfe.u32 	%r1717, %r1715, 8, 8;
	cvt.u16.u32 	%rs1883, %r1717;
	bfe.u32 	%r1718, %r1715, 16, 8;
	cvt.u16.u32 	%rs1882, %r1718;
$L__BB3_140:
	cvt.u32.u16 	%r1779, %rs1916;
	and.b32  	%r1780, %r1779, 255;
	and.b16  	%rs1620, %rs1915, 255;
	mul.wide.u16 	%r1781, %rs1620, 256;
	or.b32  	%r1782, %r1781, %r1780;
	cvt.u32.u16 	%r1783, %rs1914;
	shl.b32 	%r1784, %r1783, 16;
	and.b32  	%r1785, %r1784, 16711680;
	or.b32  	%r1786, %r1782, %r1785;
	cvt.u32.u16 	%r1787, %rs1913;
	shl.b32 	%r1788, %r1787, 24;
	or.b32  	%r1720, %r1786, %r1788;
	cvt.u32.u16 	%r1789, %rs1912;
	and.b32  	%r1790, %r1789, 255;
	and.b16  	%rs1621, %rs1911, 255;
	mul.wide.u16 	%r1791, %rs1621, 256;
	or.b32  	%r1792, %r1791, %r1790;
	cvt.u32.u16 	%r1793, %rs1910;
	shl.b32 	%r1794, %r1793, 16;
	and.b32  	%r1795, %r1794, 16711680;
	or.b32  	%r1796, %r1792, %r1795;
	cvt.u32.u16 	%r1797, %rs1909;
	shl.b32 	%r1798, %r1797, 24;
	or.b32  	%r1725, %r1796, %r1798;
	cvt.u32.u16 	%r1799, %rs1908;
	and.b32  	%r1800, %r1799, 255;
	and.b16  	%rs1622, %rs1907, 255;
	mul.wide.u16 	%r1801, %rs1622, 256;
	or.b32  	%r1802, %r1801, %r1800;
	cvt.u32.u16 	%r1803, %rs1906;
	shl.b32 	%r1804, %r1803, 16;
	and.b32  	%r1805, %r1804, 16711680;
	or.b32  	%r1806, %r1802, %r1805;
	cvt.u32.u16 	%r1807, %rs1905;
	shl.b32 	%r1808, %r1807, 24;
	or.b32  	%r1730, %r1806, %r1808;
	cvt.u32.u16 	%r1809, %rs1904;
	and.b32  	%r1810, %r1809, 255;
	and.b16  	%rs1623, %rs1903, 255;
	mul.wide.u16 	%r1811, %rs1623, 256;
	or.b32  	%r1812, %r1811, %r1810;
	cvt.u32.u16 	%r1813, %rs1902;
	shl.b32 	%r1814, %r1813, 16;
	and.b32  	%r1815, %r1814, 16711680;
	or.b32  	%r1816, %r1812, %r1815;
	cvt.u32.u16 	%r1817, %rs1901;
	shl.b32 	%r1818, %r1817, 24;
	or.b32  	%r1735, %r1816, %r1818;
	cvt.u32.u16 	%r1819, %rs1900;
	and.b32  	%r1820, %r1819, 255;
	and.b16  	%rs1624, %rs1899, 255;
	mul.wide.u16 	%r1821, %rs1624, 256;
	or.b32  	%r1822, %r1821, %r1820;
	cvt.u32.u16 	%r1823, %rs1898;
	shl.b32 	%r1824, %r1823, 16;
	and.b32  	%r1825, %r1824, 16711680;
	or.b32  	%r1826, %r1822, %r1825;
	cvt.u32.u16 	%r1827, %rs1897;
	shl.b32 	%r1828, %r1827, 24;
	or.b32  	%r1740, %r1826, %r1828;
	cvt.u32.u16 	%r1829, %rs1896;
	and.b32  	%r1830, %r1829, 255;
	and.b16  	%rs1625, %rs1895, 255;
	mul.wide.u16 	%r1831, %rs1625, 256;
	or.b32  	%r1832, %r1831, %r1830;
	cvt.u32.u16 	%r1833, %rs1894;
	shl.b32 	%r1834, %r1833, 16;
	and.b32  	%r1835, %r1834, 16711680;
	or.b32  	%r1836, %r1832, %r1835;
	cvt.u32.u16 	%r1837, %rs1893;
	shl.b32 	%r1838, %r1837, 24;
	or.b32  	%r1745, %r1836, %r1838;
	cvt.u32.u16 	%r1839, %rs1892;
	and.b32  	%r1840, %r1839, 255;
	and.b16  	%rs1626, %rs1891, 255;
	mul.wide.u16 	%r1841, %rs1626, 256;
	or.b32  	%r1842, %r1841, %r1840;
	cvt.u32.u16 	%r1843, %rs1890;
	shl.b32 	%r1844, %r1843, 16;
	and.b32  	%r1845, %r1844, 16711680;
	or.b32  	%r1846, %r1842, %r1845;
	cvt.u32.u16 	%r1847, %rs1889;
	shl.b32 	%r1848, %r1847, 24;
	or.b32  	%r1750, %r1846, %r1848;
	cvt.u32.u16 	%r1849, %rs1888;
	and.b32  	%r1850, %r1849, 255;
	and.b16  	%rs1627, %rs1887, 255;
	mul.wide.u16 	%r1851, %rs1627, 256;
	or.b32  	%r1852, %r1851, %r1850;
	cvt.u32.u16 	%r1853, %rs1886;
	shl.b32 	%r1854, %r1853, 16;
	and.b32  	%r1855, %r1854, 16711680;
	or.b32  	%r1856, %r1852, %r1855;
	cvt.u32.u16 	%r1857, %rs1885;
	shl.b32 	%r1858, %r1857, 24;
	or.b32  	%r1755, %r1856, %r1858;
	cvt.u32.u16 	%r1859, %rs1884;
	and.b32  	%r1860, %r1859, 255;
	and.b16  	%rs1628, %rs1883, 255;
	mul.wide.u16 	%r1861, %rs1628, 256;
	or.b32  	%r1862, %r1861, %r1860;
	cvt.u32.u16 	%r1863, %rs1882;
	shl.b32 	%r1864, %r1863, 16;
	and.b32  	%r1865, %r1864, 16711680;
	or.b32  	%r1760, %r1862, %r1865;
	mov.b32 	%r1776, 16;
	mov.b32 	%r1777, 31;
	mov.b32 	%r1778, -1;
	// begin inline asm
	shfl.sync.down.b32 %r1719, %r1720, %r1776, %r1777, %r1778;
	// end inline asm
	// begin inline asm
	shfl.sync.down.b32 %r1724, %r1725, %r1776, %r1777, %r1778;
	// end inline asm
	// begin inline asm
	shfl.sync.down.b32 %r1729, %r1730, %r1776, %r1777, %r1778;
	// end inline asm
	// begin inline asm
	shfl.sync.down.b32 %r1734, %r1735, %r1776, %r1777, %r1778;
	// end inline asm
	// begin inline asm
	shfl.sync.down.b32 %r1739, %r1740, %r1776, %r1777, %r1778;
	// end inline asm
	// begin inline asm
	shfl.sync.down.b32 %r1744, %r1745, %r1776, %r1777, %r1778;
	// end inline asm
	// begin inline asm
	shfl.sync.down.b32 %r1749, %r1750, %r1776, %r1777, %r1778;
	// end inline asm
	// begin inline asm
	shfl.sync.down.b32 %r1754, %r1755, %r1776, %r1777, %r1778;
	// end inline asm
	// begin inline asm
	shfl.sync.down.b32 %r1759, %r1760, %r1776, %r1777, %r1778;
	// end inline asm
	// begin inline asm
	shfl.sync.down.b32 %r1764, %r4312, %r1776, %r1777, %r1778;
	// end inline asm
	mov.b64 	%rd181, %fd108;
	mov.b64 	{%r1770, %r1775}, %rd181;
	// begin inline asm
	shfl.sync.down.b32 %r1769, %r1770, %r1776, %r1777, %r1778;
	// end inline asm
	// begin inline asm
	shfl.sync.down.b32 %r1774, %r1775, %r1776, %r1777, %r1778;
	// end inline asm
	setp.gt.s32 	%p31, %r710, 15;
	@%p31 bra 	$L__BB3_148;
	shr.u32 	%r1867, %r1759, 16;
	shr.u32 	%r1868, %r1759, 8;
	cvt.u16.u32 	%rs1629, %r1868;
	cvt.u16.u32 	%rs1630, %r1759;
	cvt.u16.u32 	%rs2390, %r1719;
	mov.b64 	%rd182, {%r1769, %r1774};
	mov.b64 	%fd54, %rd182;
	add.u64 	%rd31, %SPL, 0;
	add.u64 	%rd32, %SPL, 48;
	prmt.b32 	%r1871, %r1793, %r1797, 0x3340U;
	cvt.u32.u16 	%r1872, %rs1911;
	prmt.b32 	%r1874, %r1789, %r1872, 0x3340U;
	prmt.b32 	%r1875, %r1874, %r1871, 0x5410U;
	prmt.b32 	%r1878, %r1783, %r1787, 0x3340U;
	cvt.u32.u16 	%r1879, %rs1915;
	prmt.b32 	%r1881, %r1779, %r1879, 0x3340U;
	prmt.b32 	%r1882, %r1881, %r1878, 0x5410U;
	st.local.v2.b32 	[%rd31], {%r1882, %r1875};
	prmt.b32 	%r1885, %r1813, %r1817, 0x3340U;
	cvt.u32.u16 	%r1886, %rs1903;
	prmt.b32 	%r1888, %r1809, %r1886, 0x3340U;
	prmt.b32 	%r1889, %r1888, %r1885, 0x5410U;
	prmt.b32 	%r1892, %r1803, %r1807, 0x3340U;
	cvt.u32.u16 	%r1893, %rs1907;
	prmt.b32 	%r1895, %r1799, %r1893, 0x3340U;
	prmt.b32 	%r1896, %r1895, %r1892, 0x5410U;
	st.local.v2.b32 	[%rd31+8], {%r1896, %r1889};
	prmt.b32 	%r1899, %r1833, %r1837, 0x3340U;
	cvt.u32.u16 	%r1900, %rs1895;
	prmt.b32 	%r1902, %r1829, %r1900, 0x3340U;
	prmt.b32 	%r1903, %r1902, %r1899, 0x5410U;
	prmt.b32 	%r1906, %r1823, %r1827, 0x3340U;
	cvt.u32.u16 	%r1907, %rs1899;
	prmt.b32 	%r1909, %r1819, %r1907, 0x3340U;
	prmt.b32 	%r1910, %r1909, %r1906, 0x5410U;
	st.local.v2.b32 	[%rd31+16], {%r1910, %r1903};
	prmt.b32 	%r1913, %r1853, %r1857, 0x3340U;
	cvt.u32.u16 	%r1914, %rs1887;
	prmt.b32 	%r1916, %r1849, %r1914, 0x3340U;
	prmt.b32 	%r1917, %r1916, %r1913, 0x5410U;
	prmt.b32 	%r1920, %r1843, %r1847, 0x3340U;
	cvt.u32.u16 	%r1921, %rs1891;
	prmt.b32 	%r1923, %r1839, %r1921, 0x3340U;
	prmt.b32 	%r1924, %r1923, %r1920, 0x5410U;
	st.local.v2.b32 	[%rd31+24], {%r1924, %r1917};
	st.local.v2.u8 	[%rd31+32], {%rs1884, %rs1883};
	st.local.u8 	[%rd31+34], %rs1882;
	st.local.u32 	[%rd31+36], %r4312;
	st.local.f64 	[%rd31+40], %fd108;
	st.local.v2.b32 	[%rd32], {%r1719, %r1724};
	st.local.v2.b32 	[%rd32+8], {%r1729, %r1734};
	st.local.v2.b32 	[%rd32+16], {%r1739, %r1744};
	st.local.v2.b32 	[%rd32+24], {%r1749, %r1754};
	st.local.v2.u8 	[%rd32+32], {%rs1630, %rs1629};
	st.local.u8 	[%rd32+34], %r1867;
	st.local.u32 	[%rd32+36], %r1764;
	st.local.v2.u32 	[%rd32+40], {%r1769, %r1774};
	mov.b32 	%r4401, 0;
$L__BB3_142:
	mov.u32 	%r4404, %r4401;
	cvt.u64.u32 	%rd185, %r4404;
	add.s64 	%rd186, %rd31, %rd185;
	ld.local.u8 	%rs1631, [%rd186];
	setp.ne.s16 	%p32, %rs1631, 0;
	add.s32 	%r4401, %r4404, 1;
	@%p32 bra 	$L__BB3_142;
	and.b16  	%rs1632, %rs2390, 255;
	setp.eq.s16 	%p33, %rs1632, 0;
	@%p33 bra 	$L__BB3_146;
	mov.b32 	%r4402, 0;
$L__BB3_145:
	cvt.u64.u32 	%rd187, %r4404;
	add.s64 	%rd188, %rd31, %rd187;
	st.local.u8 	[%rd188], %rs2390;
	add.s32 	%r4404, %r4404, 1;
	add.s32 	%r376, %r4402, 1;
	cvt.u64.u32 	%rd189, %r4402;
	add.s64 	%rd190, %rd32, %rd189;
	ld.local.u8 	%rs2390, [%rd190+1];
	setp.ne.s16 	%p34, %rs2390, 0;
	mov.u32 	%r4402, %r376;
	@%p34 bra 	$L__BB3_145;
$L__BB3_146:
	cvt.u64.u32 	%rd191, %r4404;
	add.s64 	%rd192, %rd31, %rd191;
	mov.b16 	%rs1633, 0;
	st.local.u8 	[%rd192], %rs1633;
	ld.local.u32 	%r1926, [%rd31+36];
	add.s32 	%r4312, %r1926, %r1764;
	ld.local.f64 	%fd75, [%rd31+40];
	add.f64 	%fd108, %fd75, %fd54;
	ld.local.v2.b32 	{%r379, %r380}, [%rd31];
	bfe.u32 	%r1927, %r379, 0, 8;
	cvt.u16.u32 	%rs1916, %r1927;
	bfe.u32 	%r1928, %r379, 8, 8;
	cvt.u16.u32 	%rs1915, %r1928;
	bfe.u32 	%r1929, %r379, 16, 8;
	cvt.u16.u32 	%rs1914, %r1929;
	bfe.u32 	%r1930, %r379, 24, 8;
	cvt.u16.u32 	%rs1913, %r1930;
	bfe.u32 	%r1931, %r380, 0, 8;
	cvt.u16.u32 	%rs1912, %r1931;
	bfe.u32 	%r1932, %r380, 8, 8;
	cvt.u16.u32 	%rs1911, %r1932;
	bfe.u32 	%r1933, %r380, 16, 8;
	cvt.u16.u32 	%rs1910, %r1933;
	bfe.u32 	%r1934, %r380, 24, 8;
	cvt.u16.u32 	%rs1909, %r1934;
	ld.local.v2.b32 	{%r381, %r382}, [%rd31+8];
	bfe.u32 	%r1935, %r381, 0, 8;
	cvt.u16.u32 	%rs1908, %r1935;
	bfe.u32 	%r1936, %r381, 8, 8;
	cvt.u16.u32 	%rs1907, %r1936;
	bfe.u32 	%r1937, %r381, 16, 8;
	cvt.u16.u32 	%rs1906, %r1937;
	bfe.u32 	%r1938, %r381, 24, 8;
	cvt.u16.u32 	%rs1905, %r1938;
	bfe.u32 	%r1939, %r382, 0, 8;
	cvt.u16.u32 	%rs1904, %r1939;
	bfe.u32 	%r1940, %r382, 8, 8;
	cvt.u16.u32 	%rs1903, %r1940;
	bfe.u32 	%r1941, %r382, 16, 8;
	cvt.u16.u32 	%rs1902, %r1941;
	bfe.u32 	%r1942, %r382, 24, 8;
	cvt.u16.u32 	%rs1901, %r1942;
	ld.local.v2.b32 	{%r383, %r384}, [%rd31+16];
	bfe.u32 	%r1943, %r383, 0, 8;
	cvt.u16.u32 	%rs1900, %r1943;
	bfe.u32 	%r1944, %r383, 8, 8;
	cvt.u16.u32 	%rs1899, %r1944;
	bfe.u32 	%r1945, %r383, 16, 8;
	cvt.u16.u32 	%rs1898, %r1945;
	bfe.u32 	%r1946, %r383, 24, 8;
	cvt.u16.u32 	%rs1897, %r1946;
	bfe.u32 	%r1947, %r384, 0, 8;
	cvt.u16.u32 	%rs1896, %r1947;
	bfe.u32 	%r1948, %r384, 8, 8;
	cvt.u16.u32 	%rs1895, %r1948;
	bfe.u32 	%r1949, %r384, 16, 8;
	cvt.u16.u32 	%rs1894, %r1949;
	bfe.u32 	%r1950, %r384, 24, 8;
	cvt.u16.u32 	%rs1893, %r1950;
	ld.local.v2.b32 	{%r385, %r386}, [%rd31+24];
	bfe.u32 	%r1951, %r385, 0, 8;
	cvt.u16.u32 	%rs1892, %r1951;
	bfe.u32 	%r1952, %r385, 8, 8;
	cvt.u16.u32 	%rs1891, %r1952;
	bfe.u32 	%r1953, %r385, 16, 8;
	cvt.u16.u32 	%rs1890, %r1953;
	bfe.u32 	%r1954, %r385, 24, 8;
	cvt.u16.u32 	%rs1889, %r1954;
	bfe.u32 	%r1955, %r386, 0, 8;
	cvt.u16.u32 	%rs1888, %r1955;
	bfe.u32 	%r1956, %r386, 8, 8;
	cvt.u16.u32 	%rs1887, %r1956;
	bfe.u32 	%r1957, %r386, 16, 8;
	cvt.u16.u32 	%rs1886, %r1957;
	bfe.u32 	%r1958, %r386, 24, 8;
	cvt.u16.u32 	%rs1885, %r1958;
	.pragma "used_bytes_mask 7";
	ld.local.u32 	%r387, [%rd31+32];
	bfe.u32 	%r1959, %r387, 0, 8;
	cvt.u16.u32 	%rs1884, %r1959;
	bfe.u32 	%r1960, %r387, 8, 8;
	cvt.u16.u32 	%rs1883, %r1960;
	bfe.u32 	%r1961, %r387, 16, 8;
	cvt.u16.u32 	%rs1882, %r1961;
	setp.ne.s32 	%p35, %r710, 0;
	@%p35 bra 	$L__BB3_148;
	shr.u32 	%r1962, %r243, 5;
	mov.u32 	%r1963, _ZZN3cub18CUB_300001_SM_10006detail6reduce28DeviceReduceSingleTileKernelINS2_10policy_hubI4Userj13Addition_funcE10Policy1000EPS5_S9_iS6_S5_S5_N4cuda3std3__410__identityEEEvT0_T1_T2_T3_T4_T6_E12temp_storage;
	mad.lo.s32 	%r1964, %r1962, 48, %r1963;
	st.shared.v2.b32 	[%r1964+8], {%r379, %r380};
	st.shared.v2.b32 	[%r1964+16], {%r381, %r382};
	st.shared.v2.b32 	[%r1964+24], {%r383, %r384};
	st.shared.v2.b32 	[%r1964+32], {%r385, %r386};
	cvt.u16.u32 	%rs1634, %r1960;
	cvt.u16.u32 	%rs1635, %r1959;
	st.shared.v2.u8 	[%r1964+40], {%rs1635, %rs1634};
	st.shared.u8 	[%r1964+42], %rs1882;
	st.shared.u32 	[%r1964+44], %r4312;
	st.shared.f64 	[%r1964+48], %fd108;
$L__BB3_148:
	bar.sync 	0;
	setp.ne.s32 	%p36, %r243, 0;
	@%p36 bra 	$L__BB3_185;
	ld.shared.v2.b32 	{%r1968, %r1969}, [_ZZN3cub18CUB_300001_SM_10006detail6reduce28DeviceReduceSingleTileKernelINS2_10policy_hubI4Userj13Addition_funcE10Policy1000EPS5_S9_iS6_S5_S5_N4cuda3std3__410__identityEEEvT0_T1_T2_T3_T4_T6_E12temp_storage+56];
	bfe.u32 	%r1970, %r1968, 0, 8;
	cvt.u16.u32 	%rs2426, %r1970;
	ld.shared.v2.b32 	{%r1971, %r1972}, [_ZZN3cub18CUB_300001_SM_10006detail6reduce28DeviceReduceSingleTileKernelINS2_10policy_hubI4Userj13Addition_funcE10Policy1000EPS5_S9_iS6_S5_S5_N4cuda3std3__410__identityEEEvT0_T1_T2_T3_T4_T6_E12temp_storage+64];
	ld.shared.v2.b32 	{%r1973, %r1974}, [_ZZN3cub18CUB_300001_SM_10006detail6reduce28DeviceReduceSingleTileKernelINS2_10policy_hubI4Userj13Addition_funcE10Policy1000EPS5_S9_iS6_S5_S5_N4cuda3std3__410__identityEEEvT0_T1_T2_T3_T4_T6_E12temp_storage+72];
	ld.shared.v2.b32 	{%r1975, %r1976}, [_ZZN3cub18CUB_300001_SM_10006detail6reduce28DeviceReduceSingleTileKernelINS2_10policy_hubI4Userj13Addition_funcE10Policy1000EPS5_S9_iS6_S5_S5_N4cuda3std3__410__identityEEEvT0_T1_T2_T3_T4_T6_E12temp_storage+80];
	.pragma "used_bytes_mask 7";
	ld.shared.u32 	%r1977, [_ZZN3cub18CUB_300001_SM_10006detail6reduce28DeviceReduceSingleTileKernelINS2_10policy_hubI4Userj13Addition_funcE10Policy1000EPS5_S9_iS6_S5_S5_N4cuda3std3__410__identityEEEvT0_T1_T2_T3_T4_T6_E12temp_storage+88];
	bfe.u32 	%r1978, %r1977, 16, 8;
	ld.shared.u32 	%r389, [_ZZN3cub18CUB_300001_SM_10006detail6reduce28DeviceReduceSingleTileKernelINS2_10policy_hubI4Userj13Addition_funcE10Policy1000EPS5_S9_iS6_S5_S5_N4cuda3std3__410__identityEEEvT0_T1_T2_T3_T4_T6_E12temp_storage+92];
	ld.shared.f64 	%fd57, [_ZZN3cub18CUB_300001_SM_10006detail6reduce28DeviceReduceSingleTileKernelINS2_10policy_hubI4Userj13Addition_funcE10Policy1000EPS5_S9_iS6_S5_S5_N4cuda3std3__410__identityEEEvT0_T1_T2_T3_T4_T6_E12temp_storage+96];
	add.u64 	%rd193, %SP, 48;
	add.u64 	%rd33, %SPL, 48;
	add.u64 	%rd34, %SPL, 0;
	cvt.u32.u16 	%r1979, %rs1909;
	cvt.u32.u16 	%r1980, %rs1910;
	prmt.b32 	%r1981, %r1980, %r1979, 0x3340U;
	cvt.u32.u16 	%r1982, %rs1911;
	cvt.u32.u16 	%r1983, %rs1912;
	prmt.b32 	%r1984, %r1983, %r1982, 0x3340U;
	prmt.b32 	%r1985, %r1984, %r1981, 0x5410U;
	cvt.u32.u16 	%r1986, %rs1913;
	cvt.u32.u16 	%r1987, %rs1914;
	prmt.b32 	%r1988, %r1987, %r1986, 0x3340U;
	cvt.u32.u16 	%r1989, %rs1915;
	cvt.u32.u16 	%r1990, %rs1916;
	prmt.b32 	%r1991, %r1990, %r1989, 0x3340U;
	prmt.b32 	%r1992, %r1991, %r1988, 0x5410U;
	st.local.v2.b32 	[%rd33], {%r1992, %r1985};
	cvt.u32.u16 	%r1993, %rs1901;
	cvt.u32.u16 	%r1994, %rs1902;
	prmt.b32 	%r1995, %r1994, %r1993, 0x3340U;
	cvt.u32.u16 	%r1996, %rs1903;
	cvt.u32.u16 	%r1997, %rs1904;
	prmt.b32 	%r1998, %r1997, %r1996, 0x3340U;
	prmt.b32 	%r1999, %r1998, %r1995, 0x5410U;
	cvt.u32.u16 	%r2000, %rs1905;
	cvt.u32.u16 	%r2001, %rs1906;
	prmt.b32 	%r2002, %r2001, %r2000, 0x3340U;
	cvt.u32.u16 	%r2003, %rs1907;
	cvt.u32.u16 	%r2004, %rs1908;
	prmt.b32 	%r2005, %r2004, %r2003, 0x3340U;
	prmt.b32 	%r2006, %r2005, %r2002, 0x5410U;
	st.local.v2.b32 	[%rd33+8], {%r2006, %r1999};
	cvt.u32.u16 	%r2007, %rs1893;
	cvt.u32.u16 	%r2008, %rs1894;
	prmt.b32 	%r2009, %r2008, %r2007, 0x3340U;
	cvt.u32.u16 	%r2010, %rs1895;
	cvt.u32.u16 	%r2011, %rs1896;
	prmt.b32 	%r2012, %r2011, %r2010, 0x3340U;
	prmt.b32 	%r2013, %r2012, %r2009, 0x5410U;
	cvt.u32.u16 	%r2014, %rs1897;
	cvt.u32.u16 	%r2015, %rs1898;
	prmt.b32 	%r2016, %r2015, %r2014, 0x3340U;
	cvt.u32.u16 	%r2017, %rs1899;
	cvt.u32.u16 	%r2018, %rs1900;
	prmt.b32 	%r2019, %r2018, %r2017, 0x3340U;
	prmt.b32 	%r2020, %r2019, %r2016, 0x5410U;
	st.local.v2.b32 	[%rd33+16], {%r2020, %r2013};
	cvt.u32.u16 	%r2021, %rs1885;
	cvt.u32.u16 	%r2022, %rs1886;
	prmt.b32 	%r2023, %r2022, %r2021, 0x3340U;
	cvt.u32.u16 	%r2024, %rs1887;
	cvt.u32.u16 	%r2025, %rs1888;
	prmt.b32 	%r2026, %r2025, %r2024, 0x3340U;
	prmt.b32 	%r2027, %r2026, %r2023, 0x5410U;
	cvt.u32.u16 	%r2028, %rs1889;
	cvt.u32.u16 	%r2029, %rs1890;
	prmt.b32 	%r2030, %r2029, %r2028, 0x3340U;
	cvt.u32.u16 	%r2031, %rs1891;
	cvt.u32.u16 	%r2032, %rs1892;
	prmt.b32 	%r2033, %r2032, %r2031, 0x3340U;
	prmt.b32 	%r2034, %r2033, %r2030, 0x5410U;
	st.local.v2.b32 	[%rd33+24], {%r2034, %r2027};
	st.local.v2.u8 	[%rd33+32], {%rs1884, %rs1883};
	st.local.u8 	[%rd33+34], %rs1882;
	st.local.u32 	[%rd33+36], %r4312;
	st.local.f64 	[%rd33+40], %fd108;
	st.local.v2.b32 	[%rd34], {%r1968, %r1969};
	st.local.v2.b32 	[%rd34+8], {%r1971, %r1972};
	st.local.v2.b32 	[%rd34+16], {%r1973, %r1974};
	st.local.v2.b32 	[%rd34+24], {%r1975, %r1976};
	bfe.u32 	%r2035, %r1977, 8, 8;
	cvt.u16.u32 	%rs1636, %r2035;
	bfe.u32 	%r2036, %r1977, 0, 8;
	cvt.u16.u32 	%rs1637, %r2036;
	st.local.v2.u8 	[%rd34+32], {%rs1637, %rs1636};
	st.local.u8 	[%rd34+34], %r1978;
	st.local.u32 	[%rd34+36], %r389;
	st.local.f64 	[%rd34+40], %fd57;
	mov.b32 	%r4406, 0;
$L__BB3_150:
	mov.u32 	%r4409, %r4406;
	cvt.u64.u32 	%rd195, %r4409;
	add.s64 	%rd196, %rd33, %rd195;
	ld.local.u8 	%rs1638, [%rd196];
	setp.ne.s16 	%p37, %rs1638, 0;
	add.s32 	%r4406, %r4409, 1;
	@%p37 bra 	$L__BB3_150;
	and.b16  	%rs1639, %rs2426, 255;
	setp.eq.s16 	%p38, %rs1639, 0;
	@%p38 bra 	$L__BB3_154;
	mov.b32 	%r4407, 0;
$L__BB3_153:
	cvt.u64.u32 	%rd197, %r4409;
	add.s64 	%rd198, %rd33, %rd197;
	st.local.u8 	[%rd198], %rs2426;
	add.s32 	%r4409, %r4409, 1;
	add.s32 	%r395, %r4407, 1;
	cvt.u64.u32 	%rd199, %r4407;
	add.s64 	%rd200, %rd34, %rd199;
	ld.local.u8 	%rs2426, [%rd200+1];
	setp.ne.s16 	%p39, %rs2426, 0;
	mov.u32 	%r4407, %r395;
	@%p39 bra 	$L__BB3_153;
$L__BB3_154:
	cvt.u64.u32 	%rd201, %r4409;
	add.s64 	%rd202, %rd33, %rd201;
	mov.b16 	%rs1640, 0;
	st.local.u8 	[%rd202], %rs1640;
	ld.local.u32 	%r2039, [%rd33+36];
	add.s32 	%r2040, %r2039, %r389;
	ld.local.f64 	%fd76, [%rd33+40];
	add.f64 	%fd77, %fd57, %fd76;
	ld.local.v2.b32 	{%r2041, %r2042}, [%rd33];
	ld.local.v2.b32 	{%r2043, %r2044}, [%rd33+8];
	ld.local.v2.b32 	{%r2045, %r2046}, [%rd33+16];
	ld.local.v2.b32 	{%r2047, %r2048}, [%rd33+24];
	.pragma "used_bytes_mask 7";
	ld.local.u32 	%r2049, [%rd33+32];
	bfe.u32 	%r2050, %r2049, 16, 8;
	ld.shared.v2.b32 	{%r2051, %r2052}, [_ZZN3cub18CUB_300001_SM_10006detail6reduce28DeviceReduceSingleTileKernelINS2_10policy_hubI4Userj13Addition_funcE10Policy1000EPS5_S9_iS6_S5_S5_N4cuda3std3__410__identityEEEvT0_T1_T2_T3_T4_T6_E12temp_storage+104];
	bfe.u32 	%r2053, %r2051, 0, 8;
	cvt.u16.u32 	%rs2427, %r2053;
	ld.shared.v2.b32 	{%r2054, %r2055}, [_ZZN3cub18CUB_300001_SM_10006detail6reduce28DeviceReduceSingleTileKernelINS2_10policy_hubI4Userj13Addition_funcE10Policy1000EPS5_S9_iS6_S5_S5_N4cuda3std3__410__identityEEEvT0_T1_T2_T3_T4_T6_E12temp_storage+112];
	ld.shared.v2.b32 	{%r2056, %r2057}, [_ZZN3cub18CUB_300001_SM_10006detail6reduce28DeviceReduceSingleTileKernelINS2_10policy_hubI4Userj13Addition_funcE10Policy1000EPS5_S9_iS6_S5_S5_N4cuda3std3__410__identityEEEvT0_T1_T2_T3_T4_T6_E12temp_storage+120];
	ld.shared.v2.b32 	{%r2058, %r2059}, [_ZZN3cub18CUB_300001_SM_10006detail6reduce28DeviceReduceSingleTileKernelINS2_10policy_hubI4Userj13Addition_funcE10Policy1000EPS5_S9_iS6_S5_S5_N4cuda3std3__410__identityEEEvT0_T1_T2_T3_T4_T6_E12temp_storage+128];
	.pragma "used_bytes_mask 7";
	ld.shared.u32 	%r2060, [_ZZN3cub18CUB_300001_SM_10006detail6reduce28DeviceReduceSingleTileKernelINS2_10policy_hubI4Userj13Addition_funcE10Policy1000EPS5_S9_iS6_S5_S5_N4cuda3std3__410__identityEEEvT0_T1_T2_T3_T4_T6_E12temp_storage+136];
	bfe.u32 	%r2061, %r2060, 16, 8;
	ld.shared.u32 	%r397, [_ZZN3cub18CUB_300001_SM_10006detail6reduce28DeviceReduceSingleTileKernelINS2_10policy_hubI4Userj13Addition_funcE10Policy1000EPS5_S9_iS6_S5_S5_N4cuda3std3__410__identityEEEvT0_T1_T2_T3_T4_T6_E12temp_storage+140];
	ld.shared.f64 	%fd58, [_ZZN3cub18CUB_300001_SM_10006detail6reduce28DeviceReduceSingleTileKernelINS2_10policy_hubI4Userj13Addition_funcE10Policy1000EPS5_S9_iS6_S5_S5_N4cuda3std3__410__identityEEEvT0_T1_T2_T3_T4_T6_E12temp_storage+144];
	cvta.to.local.u64 	%rd35, %rd193;
	st.local.v2.b32 	[%rd35], {%r2041, %r2042};
	st.local.v2.b32 	[%rd35+8], {%r2043, %r2044};
	st.local.v2.b32 	[%rd35+16], {%r2045, %r2046};
	st.local.v2.b32 	[%rd35+24], {%r2047, %r2048};
	bfe.u32 	%r2062, %r2049, 8, 8;
	cvt.u16.u32 	%rs1641, %r2062;
	bfe.u32 	%r2063, %r2049, 0, 8;
	cvt.u16.u32 	%rs1642, %r2063;
	st.local.v2.u8 	[%rd35+32], {%rs1642, %rs1641};
	st.local.u8 	[%rd35+34], %r2050;
	st.local.u32 	[%rd35+36], %r2040;
	st.local.f64 	[%rd35+40], %fd77;
	st.local.v2.b32 	[%rd34], {%r2051, %r2052};
	st.local.v2.b32 	[%rd34+8], {%r2054, %r2055};
	st.local.v2.b32 	[%rd34+16], {%r2056, %r2057};
	st.local.v2.b32 	[%rd34+24], {%r2058, %r2059};
	bfe.u32 	%r2064, %r2060, 8, 8;
	cvt.u16.u32 	%rs1643, %r2064;
	bfe.u32 	%r2065, %r2060, 0, 8;
	cvt.u16.u32 	%rs1644, %r2065;
	st.local.v2.u8 	[%rd34+32], {%rs1644, %rs1643};
	st.local.u8 	[%rd34+34], %r2061;
	st.local.u32 	[%rd34+36], %r397;
	st.local.f64 	[%rd34+40], %fd58;
	mov.b32 	%r4410, 0;
$L__BB3_155:
	mov.u32 	%r4413, %r4410;
	cvt.u64.u32 	%rd204, %r4413;
	add.s64 	%rd205, %rd35, %rd204;
	ld.local.u8 	%rs1645, [%rd205];
	setp.ne.s16 	%p40, %rs1645, 0;
	add.s32 	%r4410, %r4413, 1;
	@%p40 bra 	$L__BB3_155;
	and.b16  	%rs1646, %rs2427, 255;
	setp.eq.s16 	%p41, %rs1646, 0;
	@%p41 bra 	$L__BB3_159;
	mov.b32 	%r4411, 0;
$L__BB3_158:
	cvt.u64.u32 	%rd206, %r4413;
	add.s64 	%rd207, %rd35, %rd206;
	st.local.u8 	[%rd207], %rs2427;
	add.s32 	%r4413, %r4413, 1;
	add.s32 	%r403, %r4411, 1;
	cvt.u64.u32 	%rd208, %r4411;
	add.s64 	%rd209, %rd34, %rd208;
	ld.local.u8 	%rs2427, [%rd209+1];
	setp.ne.s16 	%p42, %rs2427, 0;
	mov.u32 	%r4411, %r403;
	@%p42 bra 	$L__BB3_158;
$L__BB3_159:
	cvt.u64.u32 	%rd210, %r4413;
	add.s64 	%rd211, %rd35, %rd210;
	mov.b16 	%rs1647, 0;
	st.local.u8 	[%rd211], %rs1647;
	ld.local.u32 	%r2068, [%rd35+36];
	add.s32 	%r2069, %r2068, %r397;
	ld.local.f64 	%fd78, [%rd35+40];
	add.f64 	%fd79, %fd58, %fd78;
	ld.local.v2.b32 	{%r2070, %r2071}, [%rd35];
	ld.local.v2.b32 	{%r2072, %r2073}, [%rd35+8];
	ld.local.v2.b32 	{%r2074, %r2075}, [%rd35+16];
	ld.local.v2.b32 	{%r2076, %r2077}, [%rd35+24];
	.pragma "used_bytes_mask 7";
	ld.local.u32 	%r2078, [%rd35+32];
	bfe.u32 	%r2079, %r2078, 16, 8;
	ld.shared.v2.b32 	{%r2080, %r2081}, [_ZZN3cub18CUB_300001_SM_10006detail6reduce28DeviceReduceSingleTileKernelINS2_10policy_hubI4Userj13Addition_funcE10Policy1000EPS5_S9_iS6_S5_S5_N4cuda3std3__410__identityEEEvT0_T1_T2_T3_T4_T6_E12temp_storage+152];
	bfe.u32 	%r2082, %r2080, 0, 8;
	cvt.u16.u32 	%rs2428, %r2082;
	ld.shared.v2.b32 	{%r2083, %r2084}, [_ZZN3cub18CUB_300001_SM_10006detail6reduce28DeviceReduceSingleTileKernelINS2_10policy_hubI4Userj13Addition_funcE10Policy1000EPS5_S9_iS6_S5_S5_N4cuda3std3__410__identityEEEvT0_T1_T2_T3_T4_T6_E12temp_storage+160];
	ld.shared.v2.b32 	{%r2085, %r2086}, [_ZZN3cub18CUB_300001_SM_10006detail6reduce28DeviceReduceSingleTileKernelINS2_10policy_hubI4Userj13Addition_funcE10Policy1000EPS5_S9_iS6_S5_S5_N4cuda3std3__410__identityEEEvT0_T1_T2_T3_T4_T6_E12temp_storage+168];
	ld.shared.v2.b32 	{%r2087, %r2088}, [_ZZN3cub18CUB_300001_SM_10006detail6reduce28DeviceReduceSingleTileKernelINS2_10policy_hubI4Userj13Addition_funcE10Policy1000EPS5_S9_iS6_S5_S5_N4cuda3std3__410__identityEEEvT0_T1_T2_T3_T4_T6_E12temp_storage+176];
	.pragma "used_bytes_mask 7";
	ld.shared.u32 	%r2089, [_ZZN3cub18CUB_300001_SM_10006detail6reduce28DeviceReduceSingleTileKernelINS2_10policy_hubI4Userj13Addition_funcE10Policy1000EPS5_S9_iS6_S5_S5_N4cuda3std3__410__identityEEEvT0_T1_T2_T3_T4_T6_E12temp_storage+184];
	bfe.u32 	%r2090, %r2089, 16, 8;
	ld.shared.u32 	%r405, [_ZZN3cub18CUB_300001_SM_10006detail6reduce28DeviceReduceSingleTileKernelINS2_10policy_hubI4Userj13Addition_funcE10Policy1000EPS5_S9_iS6_S5_S5_N4cuda3std3__410__identityEEEvT0_T1_T2_T3_T4_T6_E12temp_storage+188];
	ld.shared.f64 	%fd59, [_ZZN3cub18CUB_300001_SM_10006detail6reduce28DeviceReduceSingleTileKernelINS2_10policy_hubI4Userj13Addition_funcE10Policy1000EPS5_S9_iS6_S5_S5_N4cuda3std3__410__identityEEEvT0_T1_T2_T3_T4_T6_E12temp_storage+192];
	st.local.v2.b32 	[%rd33], {%r2070, %r2071};
	st.local.v2.b32 	[%rd33+8], {%r2072, %r2073};
	st.local.v2.b32 	[%rd33+16], {%r2074, %r2075};
	st.local.v2.b32 	[%rd33+24], {%r2076, %r2077};
	bfe.u32 	%r2091, %r2078, 8, 8;
	cvt.u16.u32 	%rs1648, %r2091;
	bfe.u32 	%r2092, %r2078, 0, 8;
	cvt.u16.u32 	%rs1649, %r2092;
	st.local.v2.u8 	[%rd33+32], {%rs1649, %rs1648};
	st.local.u8 	[%rd33+34], %r2079;
	st.local.u32 	[%rd33+36], %r2069;
	st.local.f64 	[%rd33+40], %fd79;
	st.local.v2.b32 	[%rd34], {%r2080, %r2081};
	st.local.v2.b32 	[%rd34+8], {%r2083, %r2084};
	st.local.v2.b32 	[%rd34+16], {%r2085, %r2086};
	st.local.v2.b32 	[%rd34+24], {%r2087, %r2088};
	bfe.u32 	%r2093, %r2089, 8, 8;
	cvt.u16.u32 	%rs1650, %r2093;
	bfe.u32 	%r2094, %r2089, 0, 8;
	cvt.u16.u32 	%rs1651, %r2094;
	st.local.v2.u8 	[%rd34+32], {%rs1651, %rs1650};
	st.local.u8 	[%rd34+34], %r2090;
	st.local.u32 	[%rd34+36], %r405;
	st.local.f64 	[%rd34+40], %fd59;
	mov.b32 	%r4414, 0;
$L__BB3_160:
	mov.u32 	%r4417, %r4414;
	cvt.u64.u32 	%rd212, %r4417;
	add.s64 	%rd213, %rd33, %rd212;
	ld.local.u8 	%rs1652, [%rd213];
	setp.ne.s16 	%p43, %rs1652, 0;
	add.s32 	%r4414, %r4417, 1;
	@%p43 bra 	$L__BB3_160;
	and.b16  	%rs1653, %rs2428, 255;
	setp.eq.s16 	%p44, %rs1653, 0;
	@%p44 bra 	$L__BB3_164;
	mov.b32 	%r4415, 0;
$L__BB3_163:
	cvt.u64.u32 	%rd214, %r4417;
	add.s64 	%rd215, %rd33, %rd214;
	st.local.u8 	[%rd215], %rs2428;
	add.s32 	%r4417, %r4417, 1;
	add.s32 	%r411, %r4415, 1;
	cvt.u64.u32 	%rd216, %r4415;
	add.s64 	%rd217, %rd34, %rd216;
	ld.local.u8 	%rs2428, [%rd217+1];
	setp.ne.s16 	%p45, %rs2428, 0;
	mov.u32 	%r4415, %r411;
	@%p45 bra 	$L__BB3_163;
$L__BB3_164:
	cvt.u64.u32 	%rd218, %r4417;
	add.s64 	%rd219, %rd33, %rd218;
	mov.b16 	%rs1654, 0;
	st.local.u8 	[%rd219], %rs1654;
	ld.local.u32 	%r2097, [%rd33+36];
	add.s32 	%r2098, %r2097, %r405;
	ld.local.f64 	%fd80, [%rd33+40];
	add.f64 	%fd81, %fd59, %fd80;
	ld.local.v2.b32 	{%r2099, %r2100}, [%rd33];
	ld.local.v2.b32 	{%r2101, %r2102}, [%rd33+8];
	ld.local.v2.b32 	{%r2103, %r2104}, [%rd33+16];
	ld.local.v2.b32 	{%r2105, %r2106}, [%rd33+24];
	.pragma "used_bytes_mask 7";
	ld.local.u32 	%r2107, [%rd33+32];
	bfe.u32 	%r2108, %r2107, 16, 8;
	ld.shared.v2.b32 	{%r2109, %r2110}, [_ZZN3cub18CUB_300001_SM_10006detail6reduce28DeviceReduceSingleTileKernelINS2_10policy_hubI4Userj13Addition_funcE10Policy1000EPS5_S9_iS6_S5_S5_N4cuda3std3__410__identityEEEvT0_T1_T2_T3_T4_T6_E12temp_storage+200];
	bfe.u32 	%r2111, %r2109, 0, 8;
	cvt.u16.u32 	%rs2429, %r2111;
	ld.shared.v2.b32 	{%r2112, %r2113}, [_ZZN3cub18CUB_300001_SM_10006detail6reduce28DeviceReduceSingleTileKernelINS2_10policy_hubI4Userj13Addition_funcE10Policy1000EPS5_S9_iS6_S5_S5_N4cuda3std3__410__identityEEEvT0_T1_T2_T3_T4_T6_E12temp_storage+208];
	ld.shared.v2.b32 	{%r2114, %r2115}, [_ZZN3cub18CUB_300001_SM_10006detail6reduce28DeviceReduceSingleTileKernelINS2_10policy_hubI4Userj13Addition_funcE10Policy1000EPS5_S9_iS6_S5_S5_N4cuda3std3__410__identityEEEvT0_T1_T2_T3_T4_T6_E12temp_storage+216];
	ld.shared.v2.b32 	{%r2116, %r2117}, [_ZZN3cub18CUB_300001_SM_10006detail6reduce28DeviceReduceSingleTileKernelINS2_10policy_hubI4Userj13Addition_funcE10Policy1000EPS5_S9_iS6_S5_S5_N4cuda3std3__410__identityEEEvT0_T1_T2_T3_T4_T6_E12temp_storage+224];
	.pragma "used_bytes_mask 7";
	ld.shared.u32 	%r2118, [_ZZN3cub18CUB_300001_SM_10006detail6reduce28DeviceReduceSingleTileKernelINS2_10policy_hubI4Userj13Addition_funcE10Policy1000EPS5_S9_iS6_S5_S5_N4cuda3std3__410__identityEEEvT0_T1_T2_T3_T4_T6_E12temp_storage+232];
	bfe.u32 	%r2119, %r2118, 16, 8;
	ld.shared.u32 	%r413, [_ZZN3cub18CUB_300001_SM_10006detail6reduce28DeviceReduceSingleTileKernelINS2_10policy_hubI4Userj13Addition_funcE10Policy1000EPS5_S9_iS6_S5_S5_N4cuda3std3__410__identityEEEvT0_T1_T2_T3_T4_T6_E12temp_storage+236];
	ld.shared.f64 	%fd60, [_ZZN3cub18CUB_300001_SM_10006detail6reduce28DeviceReduceSingleTileKernelINS2_10policy_hubI4Userj13Addition_funcE10Policy1000EPS5_S9_iS6_S5_S5_N4cuda3std3__410__identityEEEvT0_T1_T2_T3_T4_T6_E12temp_storage+240];
	st.local.v2.b32 	[%rd35], {%r2099, %r2100};
	st.local.v2.b32 	[%rd35+8], {%r2101, %r2102};
	st.local.v2.b32 	[%rd35+16], {%r2103, %r2104};
	st.local.v2.b32 	[%rd35+24], {%r2105, %r2106};
	bfe.u32 	%r2120, %r2107, 8, 8;
	cvt.u16.u32 	%rs1655, %r2120;
	bfe.u32 	%r2121, %r2107, 0, 8;
	cvt.u16.u32 	%rs1656, %r2121;
	st.local.v2.u8 	[%rd35+32], {%rs1656, %rs1655};
	st.local.u8 	[%rd35+34], %r2108;
	st.local.u32 	[%rd35+36], %r2098;
	st.local.f64 	[%rd35+40], %fd81;
	st.local.v2.b32 	[%rd34], {%r2109, %r2110};
	st.local.v2.b32 	[%rd34+8], {%r2112, %r2113};
	st.local.v2.b32 	[%rd34+16], {%r2114, %r2115};
	st.local.v2.b32 	[%rd34+24], {%r2116, %r2117};
	bfe.u32 	%r2122, %r2118, 8, 8;
	cvt.u16.u32 	%rs1657, %r2122;
	bfe.u32 	%r2123, %r2118, 0, 8;
	cvt.u16.u32 	%rs1658, %r2123;
	st.local.v2.u8 	[%rd34+32], {%rs1658, %rs1657};
	st.local.u8 	[%rd34+34], %r2119;
	st.local.u32 	[%rd34+36], %r413;
	st.local.f64 	[%rd34+40], %fd60;
	mov.b32 	%r4418, 0;
$L__BB3_165:
	mov.u32 	%r4421, %r4418;
	cvt.u64.u32 	%rd220, %r4421;
	add.s64 	%rd221, %rd35, %rd220;
	ld.local.u8 	%rs1659, [%rd221];
	setp.ne.s16 	%p46, %rs1659, 0;
	add.s32 	%r4418, %r4421, 1;
	@%p46 bra 	$L__BB3_165;
	and.b16  	%rs1660, %rs2429, 255;
	setp.eq.s16 	%p47, %rs1660, 0;
	@%p47 bra 	$L__BB3_169;
	mov.b32 	%r4419, 0;
$L__BB3_168:
	cvt.u64.u32 	%rd222, %r4421;
	add.s64 	%rd223, %rd35, %rd222;
	st.local.u8 	[%rd223], %rs2429;
	add.s32 	%r4421, %r4421, 1;
	add.s32 	%r419, %r4419, 1;
	cvt.u64.u32 	%rd224, %r4419;
	add.s64 	%rd225, %rd34, %rd224;
	ld.local.u8 	%rs2429, [%rd225+1];
	setp.ne.s16 	%p48, %rs2429, 0;
	mov.u32 	%r4419, %r419;
	@%p48 bra 	$L__BB3_168;
$L__BB3_169:
	cvt.u64.u32 	%rd226, %r4421;
	add.s64 	%rd227, %rd35, %rd226;
	mov.b16 	%rs1661, 0;
	st.local.u8 	[%rd227], %rs1661;
	ld.local.u32 	%r2126, [%rd35+36];
	add.s32 	%r2127, %r2126, %r413;
	ld.local.f64 	%fd82, [%rd35+40];
	add.f64 	%fd83, %fd60, %fd82;
	ld.local.v2.b32 	{%r2128, %r2129}, [%rd35];
	ld.local.v2.b32 	{%r2130, %r2131}, [%rd35+8];
	ld.local.v2.b32 	{%r2132, %r2133}, [%rd35+16];
	ld.local.v2.b32 	{%r2134, %r2135}, [%rd35+24];
	.pragma "used_bytes_mask 7";
	ld.local.u32 	%r2136, [%rd35+32];
	bfe.u32 	%r2137, %r2136, 16, 8;
	ld.shared.v2.b32 	{%r2138, %r2139}, [_ZZN3cub18CUB_300001_SM_10006detail6reduce28DeviceReduceSingleTileKernelINS2_10policy_hubI4Userj13Addition_funcE10Policy1000EPS5_S9_iS6_S5_S5_N4cuda3std3__410__identityEEEvT0_T1_T2_T3_T4_T6_E12temp_storage+248];
	bfe.u32 	%r2140, %r2138, 0, 8;
	cvt.u16.u32 	%rs2430, %r2140;
	ld.shared.v2.b32 	{%r2141, %r2142}, [_ZZN3cub18CUB_300001_SM_10006detail6reduce28DeviceReduceSingleTileKernelINS2_10policy_hubI4Userj13Addition_funcE10Policy1000EPS5_S9_iS6_S5_S5_N4cuda3std3__410__identityEEEvT0_T1_T2_T3_T4_T6_E12temp_storage+256];
	ld.shared.v2.b32 	{%r2143, %r2144}, [_ZZN3cub18CUB_300001_SM_10006detail6reduce28DeviceReduceSingleTileKernelINS2_10policy_hubI4Userj13Addition_funcE10Policy1000EPS5_S9_iS6_S5_S5_N4cuda3std3__410__identityEEEvT0_T1_T2_T3_T4_T6_E12temp_storage+264];
	ld.shared.v2.b32 	{%r2145, %r2146}, [_ZZN3cub18CUB_300001_SM_10006detail6reduce28DeviceReduceSingleTileKernelINS2_10policy_hubI4Userj13Addition_funcE10Policy1000EPS5_S9_iS6_S5_S5_N4cuda3std3__410__identityEEEvT0_T1_T2_T3_T4_T6_E12temp_storage+272];
	.pragma "used_bytes_mask 7";
	ld.shared.u32 	%r2147, [_ZZN3cub18CUB_300001_SM_10006detail6reduce28DeviceReduceSingleTileKernelINS2_10policy_hubI4Userj13Addition_funcE10Policy1000EPS5_S9_iS6_S5_S5_N4cuda3std3__410__identityEEEvT0_T1_T2_T3_T4_T6_E12temp_storage+280];
	bfe.u32 	%r2148, %r2147, 16, 8;
	ld.shared.u32 	%r421, [_ZZN3cub18CUB_300001_SM_10006detail6reduce28DeviceReduceSingleTileKernelINS2_10policy_hubI4Userj13Addition_funcE10Policy1000EPS5_S9_iS6_S5_S5_N4cuda3std3__410__identityEEEvT0_T1_T2_T3_T4_T6_E12temp_storage+284];
	ld.shared.f64 	%fd61, [_ZZN3cub18CUB_300001_SM_10006detail6reduce28DeviceReduceSingleTileKernelINS2_10policy_hubI4Userj13Addition_funcE10Policy1000EPS5_S9_iS6_S5_S5_N4cuda3std3__410__identityEEEvT0_T1_T2_T3_T4_T6_E12temp_storage+288];
	st.local.v2.b32 	[%rd33], {%r2128, %r2129};
	st.local.v2.b32 	[%rd33+8], {%r2130, %r2131};
	st.local.v2.b32 	[%rd33+16], {%r2132, %r2133};
	st.local.v2.b32 	[%rd33+24], {%r2134, %r2135};
	bfe.u32 	%r2149, %r2136, 8, 8;
	cvt.u16.u32 	%rs1662, %r2149;
	bfe.u32 	%r2150, %r2136, 0, 8;
	cvt.u16.u32 	%rs1663, %r2150;
	st.local.v2.u8 	[%rd33+32], {%rs1663, %rs1662};
	st.local.u8 	[%rd33+34], %r2137;
	st.local.u32 	[%rd33+36], %r2127;
	st.local.f64 	[%rd33+40], %fd83;
	st.local.v2.b32 	[%rd34], {%r2138, %r2139};
	st.local.v2.b32 	[%rd34+8], {%r2141, %r2142};
	st.local.v2.b32 	[%rd34+16], {%r2143, %r2144};
	st.local.v2.b32 	[%rd34+24], {%r2145, %r2146};
	bfe.u32 	%r2151, %r2147, 8, 8;
	cvt.u16.u32 	%rs1664, %r2151;
	bfe.u32 	%r2152, %r2147, 0, 8;
	cvt.u16.u32 	%rs1665, %r2152;
	st.local.v2.u8 	[%rd34+32], {%rs1665, %rs1664};
	st.local.u8 	[%rd34+34], %r2148;
	st.local.u32 	[%rd34+36], %r421;
	st.local.f64 	[%rd34+40], %fd61;
	mov.b32 	%r4422, 0;
$L__BB3_170:
	mov.u32 	%r4425, %r4422;
	cvt.u64.u32 	%rd228, %r4425;
	add.s64 	%rd229, %rd33, %rd228;
	ld.local.u8 	%rs1666, [%rd229];
	setp.ne.s16 	%p49, %rs1666, 0;
	add.s32 	%r4422, %r4425, 1;
	@%p49 bra 	$L__BB3_170;
	and.b16  	%rs1667, %rs2430, 255;
	setp.eq.s16 	%p50, %rs1667, 0;
	@%p50 bra 	$L__BB3_174;
	mov.b32 	%r4423, 0;
$L__BB3_173:
	cvt.u64.u32 	%rd230, %r4425;
	add.s64 	%rd231, %rd33, %rd230;
	st.local.u8 	[%rd231], %rs2430;
	add.s32 	%r4425, %r4425, 1;
	add.s32 	%r427, %r4423, 1;
	cvt.u64.u32 	%rd232, %r4423;
	add.s64 	%rd233, %rd34, %rd232;
	ld.local.u8 	%rs2430, [%rd233+1];
	setp.ne.s16 	%p51, %rs2430, 0;
	mov.u32 	%r4423, %r427;
	@%p51 bra 	$L__BB3_173;
$L__BB3_174:
	cvt.u64.u32 	%rd234, %r4425;
	add.s64 	%rd235, %rd33, %rd234;
	mov.b16 	%rs1668, 0;
	st.local.u8 	[%rd235], %rs1668;
	ld.local.u32 	%r2155, [%rd33+36];
	add.s32 	%r2156, %r2155, %r421;
	ld.local.f64 	%fd84, [%rd33+40];
	add.f64 	%fd85, %fd61, %fd84;
	ld.local.v2.b32 	{%r2157, %r2158}, [%rd33];
	ld.local.v2.b32 	{%r2159, %r2160}, [%rd33+8];
	ld.local.v2.b32 	{%r2161, %r2162}, [%rd33+16];
	ld.local.v2.b32 	{%r2163, %r2164}, [%rd33+24];
	.pragma "used_bytes_mask 7";
	ld.local.u32 	%r2165, [%rd33+32];
	bfe.u32 	%r2166, %r2165, 16, 8;
	ld.shared.v2.b32 	{%r2167, %r2168}, [_ZZN3cub18CUB_300001_SM_10006detail6reduce28DeviceReduceSingleTileKernelINS2_10policy_hubI4Userj13Addition_funcE10Policy1000EPS5_S9_iS6_S5_S5_N4cuda3std3__410__identityEEEvT0_T1_T2_T3_T4_T6_E12temp_storage+296];
	bfe.u32 	%r2169, %r2167, 0, 8;
	cvt.u16.u32 	%rs2431, %r2169;
	ld.shared.v2.b32 	{%r2170, %r2171}, [_ZZN3cub18CUB_300001_SM_10006detail6reduce28DeviceReduceSingleTileKernelINS2_10policy_hubI4Userj13Addition_funcE10Policy1000EPS5_S9_iS6_S5_S5_N4cuda3std3__410__identityEEEvT0_T1_T2_T3_T4_T6_E12temp_storage+304];
	ld.shared.v2.b32 	{%r2172, %r2173}, [_ZZN3cub18CUB_300001_SM_10006detail6reduce28DeviceReduceSingleTileKernelINS2_10policy_hubI4Userj13Addition_funcE10Policy1000EPS5_S9_iS6_S5_S5_N4cuda3std3__410__identityEEEvT0_T1_T2_T3_T4_T6_E12temp_storage+312];
	ld.shared.v2.b32 	{%r2174, %r2175}, [_ZZN3cub18CUB_300001_SM_10006detail6reduce28DeviceReduceSingleTileKernelINS2_10policy_hubI4Userj13Addition_funcE10Policy1000EPS5_S9_iS6_S5_S5_N4cuda3std3__410__identityEEEvT0_T1_T2_T3_T4_T6_E12temp_storage+320];
	.pragma "used_bytes_mask 7";
	ld.shared.u32 	%r2176, [_ZZN3cub18CUB_300001_SM_10006detail6reduce28DeviceReduceSingleTileKernelINS2_10policy_hubI4Userj13Addition_funcE10Policy1000EPS5_S9_iS6_S5_S5_N4cuda3std3__410__identityEEEvT0_T1_T2_T3_T4_T6_E12temp_storage+328];
	bfe.u32 	%r2177, %r2176, 16, 8;
	ld.shared.u32 	%r429, [_ZZN3cub18CUB_300001_SM_10006detail6reduce28DeviceReduceSingleTileKernelINS2_10policy_hubI4Userj13Addition_funcE10Policy1000EPS5_S9_iS6_S5_S5_N4cuda3std3__410__identityEEEvT0_T1_T2_T3_T4_T6_E12temp_storage+332];
	ld.shared.f64 	%fd62, [_ZZN3cub18CUB_300001_SM_10006detail6reduce28DeviceReduceSingleTileKernelINS2_10policy_hubI4Userj13Addition_funcE10Policy1000EPS5_S9_iS6_S5_S5_N4cuda3std3__410__identityEEEvT0_T1_T2_T3_T4_T6_E12temp_storage+336];
	st.local.v2.b32 	[%rd35], {%r2157, %r2158};
	st.local.v2.b32 	[%rd35+8], {%r2159, %r2160};
	st.local.v2.b32 	[%rd35+16], {%r2161, %r2162};
	st.local.v2.b32 	[%rd35+24], {%r2163, %r2164};
	bfe.u32 	%r2178, %r2165, 8, 8;
	cvt.u16.u32 	%rs1669, %r2178;
	bfe.u32 	%r2179, %r2165, 0, 8;
	cvt.u16.u32 	%rs1670, %r2179;
	st.local.v2.u8 	[%rd35+32], {%rs1670, %rs1669};
	st.local.u8 	[%rd35+34], %r2166;
	st.local.u32 	[%rd35+36], %r2156;
	st.local.f64 	[%rd35+40], %fd85;
	st.local.v2.b32 	[%rd34], {%r2167, %r2168};
	st.local.v2.b32 	[%rd34+8], {%r2170, %r2171};
	st.local.v2.b32 	[%rd34+16], {%r2172, %r2173};
	st.local.v2.b32 	[%rd34+24], {%r2174, %r2175};
	bfe.u32 	%r2180, %r2176, 8, 8;
	cvt.u16.u32 	%rs1671, %r2180;
	bfe.u32 	%r2181, %r2176, 0, 8;
	cvt.u16.u32 	%rs1672, %r2181;
	st.local.v2.u8 	[%rd34+32], {%rs1672, %rs1671};
	st.local.u8 	[%rd34+34], %r2177;
	st.local.u32 	[%rd34+36], %r429;
	st.local.f64 	[%rd34+40], %fd62;
	mov.b32 	%r4426, 0;
$L__BB3_175:
	mov.u32 	%r4429, %r4426;
	cvt.u64.u32 	%rd236, %r4429;
	add.s64 	%rd237, %rd35, %rd236;
	ld.local.u8 	%rs1673, [%rd237];
	setp.ne.s16 	%p52, %rs1673, 0;
	add.s32 	%r4426, %r4429, 1;
	@%p52 bra 	$L__BB3_175;
	and.b16  	%rs1674, %rs2431, 255;
	setp.eq.s16 	%p53, %rs1674, 0;
	@%p53 bra 	$L__BB3_179;
	mov.b32 	%r4427, 0;
$L__BB3_178:
	cvt.u64.u32 	%rd238, %r4429;
	add.s64 	%rd239, %rd35, %rd238;
	st.local.u8 	[%rd239], %rs2431;
	add.s32 	%r4429, %r4429, 1;
	add.s32 	%r435, %r4427, 1;
	cvt.u64.u32 	%rd240, %r4427;
	add.s64 	%rd241, %rd34, %rd240;
	ld.local.u8 	%rs2431, [%rd241+1];
	setp.ne.s16 	%p54, %rs2431, 0;
	mov.u32 	%r4427, %r435;
	@%p54 bra 	$L__BB3_178;
$L__BB3_179:
	cvt.u64.u32 	%rd242, %r4429;
	add.s64 	%rd243, %rd35, %rd242;
	mov.b16 	%rs1675, 0;
	st.local.u8 	[%rd243], %rs1675;
	ld.local.u32 	%r2184, [%rd35+36];
	add.s32 	%r2185, %r2184, %r429;
	ld.local.f64 	%fd86, [%rd35+40];
	add.f64 	%fd87, %fd62, %fd86;
	ld.local.v2.b32 	{%r2186, %r2187}, [%rd35];
	ld.local.v2.b32 	{%r2188, %r2189}, [%rd35+8];
	ld.local.v2.b32 	{%r2190, %r2191}, [%rd35+16];
	ld.local.v2.b32 	{%r2192, %r2193}, [%rd35+24];
	.pragma "used_bytes_mask 7";
	ld.local.u32 	%r2194, [%rd35+32];
	bfe.u32 	%r2195, %r2194, 16, 8;
	ld.shared.v2.b32 	{%r2196, %r2197}, [_ZZN3cub18CUB_300001_SM_10006detail6reduce28DeviceReduceSingleTileKernelINS2_10policy_hubI4Userj13Addition_funcE10Policy1000EPS5_S9_iS6_S5_S5_N4cuda3std3__410__identityEEEvT0_T1_T2_T3_T4_T6_E12temp_storage+344];
	bfe.u32 	%r2198, %r2196, 0, 8;
	cvt.u16.u32 	%rs2432, %r2198;
	ld.shared.v2.b32 	{%r2199, %r2200}, [_ZZN3cub18CUB_300001_SM_10006detail6reduce28DeviceReduceSingleTileKernelINS2_10policy_hubI4Userj13Addition_funcE10Policy1000EPS5_S9_iS6_S5_S5_N4cuda3std3__410__identityEEEvT0_T1_T2_T3_T4_T6_E12temp_storage+352];
	ld.shared.v2.b32 	{%r2201, %r2202}, [_ZZN3cub18CUB_300001_SM_10006detail6reduce28DeviceReduceSingleTileKernelINS2_10policy_hubI4Userj13Addition_funcE10Policy1000EPS5_S9_iS6_S5_S5_N4cuda3std3__410__identityEEEvT0_T1_T2_T3_T4_T6_E12temp_storage+360];
	ld.shared.v2.b32 	{%r2203, %r2204}, [_ZZN3cub18CUB_300001_SM_10006detail6reduce28DeviceReduceSingleTileKernelINS2_10policy_hubI4Userj13Addition_funcE10Policy1000EPS5_S9_iS6_S5_S5_N4cuda3std3__410__identityEEEvT0_T1_T2_T3_T4_T6_E12temp_storage+368];
	.pragma "used_bytes_mask 7";
	ld.shared.u32 	%r2205, [_ZZN3cub18CUB_300001_SM_10006detail6reduce28DeviceReduceSingleTileKernelINS2_10policy_hubI4Userj13Addition_funcE10Policy1000EPS5_S9_iS6_S5_S5_N4cuda3std3__410__identityEEEvT0_T1_T2_T3_T4_T6_E12temp_storage+376];
	bfe.u32 	%r2206, %r2205, 16, 8;
	ld.shared.u32 	%r437, [_ZZN3cub18CUB_300001_SM_10006detail6reduce28DeviceReduceSingleTileKernelINS2_10policy_hubI4Userj13Addition_funcE10Policy1000EPS5_S9_iS6_S5_S5_N4cuda3std3__410__identityEEEvT0_T1_T2_T3_T4_T6_E12temp_storage+380];
	ld.shared.f64 	%fd63, [_ZZN3cub18CUB_300001_SM_10006detail6reduce28DeviceReduceSingleTileKernelINS2_10policy_hubI4Userj13Addition_funcE10Policy1000EPS5_S9_iS6_S5_S5_N4cuda3std3__410__identityEEEvT0_T1_T2_T3_T4_T6_E12temp_storage+384];
	st.local.v2.b32 	[%rd34], {%r2186, %r2187};
	st.local.v2.b32 	[%rd34+8], {%r2188, %r2189};
	st.local.v2.b32 	[%rd34+16], {%r2190, %r2191};
	st.local.v2.b32 	[%rd34+24], {%r2192, %r2193};
	bfe.u32 	%r2207, %r2194, 8, 8;
	cvt.u16.u32 	%rs1676, %r2207;
	bfe.u32 	%r2208, %r2194, 0, 8;
	cvt.u16.u32 	%rs1677, %r2208;
	st.local.v2.u8 	[%rd34+32], {%rs1677, %rs1676};
	st.local.u8 	[%rd34+34], %r2195;
	st.local.u32 	[%rd34+36], %r2185;
	st.local.f64 	[%rd34+40], %fd87;
	st.local.v2.b32 	[%rd33], {%r2196, %r2197};
	st.local.v2.b32 	[%rd33+8], {%r2199, %r2200};
	st.local.v2.b32 	[%rd33+16], {%r2201, %r2202};
	st.local.v2.b32 	[%rd33+24], {%r2203, %r2204};
	bfe.u32 	%r2209, %r2205, 8, 8;
	cvt.u16.u32 	%rs1678, %r2209;
	bfe.u32 	%r2210, %r2205, 0, 8;
	cvt.u16.u32 	%rs1679, %r2210;
	st.local.v2.u8 	[%rd33+32], {%rs1679, %rs1678};
	st.local.u8 	[%rd33+34], %r2206;
	st.local.u32 	[%rd33+36], %r437;
	st.local.f64 	[%rd33+40], %fd63;
	mov.b32 	%r4430, 0;
$L__BB3_180:
	mov.u32 	%r4433, %r4430;
	cvt.u64.u32 	%rd244, %r4433;
	add.s64 	%rd245, %rd34, %rd244;
	ld.local.u8 	%rs1680, [%rd245];
	setp.ne.s16 	%p55, %rs1680, 0;
	add.s32 	%r4430, %r4433, 1;
	@%p55 bra 	$L__BB3_180;
	and.b16  	%rs1681, %rs2432, 255;
	setp.eq.s16 	%p56, %rs1681, 0;
	@%p56 bra 	$L__BB3_184;
	mov.b32 	%r4431, 0;
$L__BB3_183:
	cvt.u64.u32 	%rd246, %r4433;
	add.s64 	%rd247, %rd34, %rd246;
	st.local.u8 	[%rd247], %rs2432;
	add.s32 	%r4433, %r4433, 1;
	add.s32 	%r443, %r4431, 1;
	cvt.u64.u32 	%rd248, %r4431;
	add.s64 	%rd249, %rd33, %rd248;
	ld.local.u8 	%rs2432, [%rd249+1];
	setp.ne.s16 	%p57, %rs2432, 0;
	mov.u32 	%r4431, %r443;
	@%p57 bra 	$L__BB3_183;
$L__BB3_184:
	cvt.u64.u32 	%rd250, %r4433;
	add.s64 	%rd251, %rd34, %rd250;
	mov.b16 	%rs1682, 0;
	st.local.u8 	[%rd251], %rs1682;
	ld.local.u32 	%r2212, [%rd34+36];
	add.s32 	%r4312, %r2212, %r437;
	ld.local.f64 	%fd88, [%rd34+40];
	add.f64 	%fd108, %fd63, %fd88;
	ld.local.v2.b32 	{%r2213, %r2214}, [%rd34];
	bfe.u32 	%r2215, %r2213, 0, 8;
	cvt.u16.u32 	%rs1916, %r2215;
	bfe.u32 	%r2216, %r2213, 8, 8;
	cvt.u16.u32 	%rs1915, %r2216;
	bfe.u32 	%r2217, %r2213, 16, 8;
	cvt.u16.u32 	%rs1914, %r2217;
	bfe.u32 	%r2218, %r2213, 24, 8;
	cvt.u16.u32 	%rs1913, %r2218;
	bfe.u32 	%r2219, %r2214, 0, 8;
	cvt.u16.u32 	%rs1912, %r2219;
	bfe.u32 	%r2220, %r2214, 8, 8;
	cvt.u16.u32 	%rs1911, %r2220;
	bfe.u32 	%r2221, %r2214, 16, 8;
	cvt.u16.u32 	%rs1910, %r2221;
	bfe.u32 	%r2222, %r2214, 24, 8;
	cvt.u16.u32 	%rs1909, %r2222;
	ld.local.v2.b32 	{%r2223, %r2224}, [%rd34+8];
	bfe.u32 	%r2225, %r2223, 0, 8;
	cvt.u16.u32 	%rs1908, %r2225;
	bfe.u32 	%r2226, %r2223, 8, 8;
	cvt.u16.u32 	%rs1907, %r2226;
	bfe.u32 	%r2227, %r2223, 16, 8;
	cvt.u16.u32 	%rs1906, %r2227;
	bfe.u32 	%r2228, %r2223, 24, 8;
	cvt.u16.u32 	%rs1905, %r2228;
	bfe.u32 	%r2229, %r2224, 0, 8;
	cvt.u16.u32 	%rs1904, %r2229;
	bfe.u32 	%r2230, %r2224, 8, 8;
	cvt.u16.u32 	%rs1903, %r2230;
	bfe.u32 	%r2231, %r2224, 16, 8;
	cvt.u16.u32 	%rs1902, %r2231;
	bfe.u32 	%r2232, %r2224, 24, 8;
	cvt.u16.u32 	%rs1901, %r2232;
	ld.local.v2.b32 	{%r2233, %r2234}, [%rd34+16];
	bfe.u32 	%r2235, %r2233, 0, 8;
	cvt.u16.u32 	%rs1900, %r2235;
	bfe.u32 	%r2236, %r2233, 8, 8;
	cvt.u16.u32 	%rs1899, %r2236;
	bfe.u32 	%r2237, %r2233, 16, 8;
	cvt.u16.u32 	%rs1898, %r2237;
	bfe.u32 	%r2238, %r2233, 24, 8;
	cvt.u16.u32 	%rs1897, %r2238;
	bfe.u32 	%r2239, %r2234, 0, 8;
	cvt.u16.u32 	%rs1896, %r2239;
	bfe.u32 	%r2240, %r2234, 8, 8;
	cvt.u16.u32 	%rs1895, %r2240;
	bfe.u32 	%r2241, %r2234, 16, 8;
	cvt.u16.u32 	%rs1894, %r2241;
	bfe.u32 	%r2242, %r2234, 24, 8;
	cvt.u16.u32 	%rs1893, %r2242;
	ld.local.v2.b32 	{%r2243, %r2244}, [%rd34+24];
	bfe.u32 	%r2245, %r2243, 0, 8;
	cvt.u16.u32 	%rs1892, %r2245;
	bfe.u32 	%r2246, %r2243, 8, 8;
	cvt.u16.u32 	%rs1891, %r2246;
	bfe.u32 	%r2247, %r2243, 16, 8;
	cvt.u16.u32 	%rs1890, %r2247;
	bfe.u32 	%r2248, %r2243, 24, 8;
	cvt.u16.u32 	%rs1889, %r2248;
	bfe.u32 	%r2249, %r2244, 0, 8;
	cvt.u16.u32 	%rs1888, %r2249;
	bfe.u32 	%r2250, %r2244, 8, 8;
	cvt.u16.u32 	%rs1887, %r2250;
	bfe.u32 	%r2251, %r2244, 16, 8;
	cvt.u16.u32 	%rs1886, %r2251;
	bfe.u32 	%r2252, %r2244, 24, 8;
	cvt.u16.u32 	%rs1885, %r2252;
	.pragma "used_bytes_mask 7";
	ld.local.u32 	%r2253, [%rd34+32];
	bfe.u32 	%r2254, %r2253, 0, 8;
	cvt.u16.u32 	%rs1884, %r2254;
	bfe.u32 	%r2255, %r2253, 8, 8;
	cvt.u16.u32 	%rs1883, %r2255;
	bfe.u32 	%r2256, %r2253, 16, 8;
	cvt.u16.u32 	%rs1882, %r2256;
$L__BB3_185:
	mov.u32 	%r4125, %tid.x;
	setp.ne.s32 	%p116, %r4125, 0;
	@%p116 bra 	$L__BB3_192;
	add.u64 	%rd36, %SPL, 0;
	add.u64 	%rd37, %SPL, 48;
	cvt.u32.u16 	%r4127, %rs1519;
	cvt.u32.u16 	%r4128, %rs1520;
	prmt.b32 	%r4129, %r4127, %r4128, 0x3340U;
	cvt.u32.u16 	%r4130, %rs1521;
	cvt.u32.u16 	%r4131, %rs1522;
	prmt.b32 	%r4132, %r4130, %r4131, 0x3340U;
	prmt.b32 	%r4133, %r4129, %r4132, 0x5410U;
	cvt.u32.u16 	%r4134, %rs1523;
	cvt.u32.u16 	%r4135, %rs1524;
	prmt.b32 	%r4136, %r4134, %r4135, 0x3340U;
	cvt.u32.u16 	%r4137, %rs1525;
	cvt.u32.u16 	%r4138, %rs1526;
	prmt.b32 	%r4139, %r4137, %r4138, 0x3340U;
	prmt.b32 	%r4140, %r4136, %r4139, 0x5410U;
	st.local.v2.b32 	[%rd36], {%r4133, %r4140};
	cvt.u32.u16 	%r4141, %rs1527;
	cvt.u32.u16 	%r4142, %rs1528;
	prmt.b32 	%r4143, %r4141, %r4142, 0x3340U;
	cvt.u32.u16 	%r4144, %rs1529;
	cvt.u32.u16 	%r4145, %rs1530;
	prmt.b32 	%r4146, %r4144, %r4145, 0x3340U;
	prmt.b32 	%r4147, %r4143, %r4146, 0x5410U;
	cvt.u32.u16 	%r4148, %rs1531;
	cvt.u32.u16 	%r4149, %rs1532;
	prmt.b32 	%r4150, %r4148, %r4149, 0x3340U;
	cvt.u32.u16 	%r4151, %rs1533;
	cvt.u32.u16 	%r4152, %rs1534;
	prmt.b32 	%r4153, %r4151, %r4152, 0x3340U;
	prmt.b32 	%r4154, %r4150, %r4153, 0x5410U;
	st.local.v2.b32 	[%rd36+8], {%r4147, %r4154};
	cvt.u32.u16 	%r4155, %rs1535;
	cvt.u32.u16 	%r4156, %rs1536;
	prmt.b32 	%r4157, %r4155, %r4156, 0x3340U;
	cvt.u32.u16 	%r4158, %rs1537;
	cvt.u32.u16 	%r4159, %rs1538;
	prmt.b32 	%r4160, %r4158, %r4159, 0x3340U;
	prmt.b32 	%r4161, %r4157, %r4160, 0x5410U;
	cvt.u32.u16 	%r4162, %rs1539;
	cvt.u32.u16 	%r4163, %rs1540;
	prmt.b32 	%r4164, %r4162, %r4163, 0x3340U;
	cvt.u32.u16 	%r4165, %rs1541;
	cvt.u32.u16 	%r4166, %rs1542;
	prmt.b32 	%r4167, %r4165, %r4166, 0x3340U;
	prmt.b32 	%r4168, %r4164, %r4167, 0x5410U;
	st.local.v2.b32 	[%rd36+16], {%r4161, %r4168};
	cvt.u32.u16 	%r4169, %rs1543;
	cvt.u32.u16 	%r4170, %rs1544;
	prmt.b32 	%r4171, %r4169, %r4170, 0x3340U;
	cvt.u32.u16 	%r4172, %rs1545;
	cvt.u32.u16 	%r4173, %rs1546;
	prmt.b32 	%r4174, %r4172, %r4173, 0x3340U;
	prmt.b32 	%r4175, %r4171, %r4174, 0x5410U;
	cvt.u32.u16 	%r4176, %rs1547;
	cvt.u32.u16 	%r4177, %rs1548;
	prmt.b32 	%r4178, %r4176, %r4177, 0x3340U;
	cvt.u32.u16 	%r4179, %rs1549;
	cvt.u32.u16 	%r4180, %rs1550;
	prmt.b32 	%r4181, %r4179, %r4180, 0x3340U;
	prmt.b32 	%r4182, %r4178, %r4181, 0x5410U;
	st.local.v2.b32 	[%rd36+24], {%r4175, %r4182};
	st.local.v2.u8 	[%rd36+32], {%rs1551, %rs1552};
	st.local.u8 	[%rd36+34], %rs1553;
	st.local.u32 	[%rd36+36], %r455;
	st.local.f64 	[%rd36+40], %fd66;
	st.local.u8 	[%rd37+1], %rs1915;
	st.local.v2.u8 	[%rd37+2], {%rs1914, %rs1913};
	cvt.u32.u16 	%r4183, %rs1909;
	cvt.u32.u16 	%r4184, %rs1910;
	prmt.b32 	%r4185, %r4184, %r4183, 0x3340U;
	cvt.u32.u16 	%r4186, %rs1911;
	cvt.u32.u16 	%r4187, %rs1912;
	prmt.b32 	%r4188, %r4187, %r4186, 0x3340U;
	prmt.b32 	%r4189, %r4188, %r4185, 0x5410U;
	st.local.u32 	[%rd37+4], %r4189;
	cvt.u32.u16 	%r4190, %rs1901;
	cvt.u32.u16 	%r4191, %rs1902;
	prmt.b32 	%r4192, %r4191, %r4190, 0x3340U;
	cvt.u32.u16 	%r4193, %rs1903;
	cvt.u32.u16 	%r4194, %rs1904;
	prmt.b32 	%r4195, %r4194, %r4193, 0x3340U;
	prmt.b32 	%r4196, %r4195, %r4192, 0x5410U;
	cvt.u32.u16 	%r4197, %rs1905;
	cvt.u32.u16 	%r4198, %rs1906;
	prmt.b32 	%r4199, %r4198, %r4197, 0x3340U;
	cvt.u32.u16 	%r4200, %rs1907;
	cvt.u32.u16 	%r4201, %rs1908;
	prmt.b32 	%r4202, %r4201, %r4200, 0x3340U;
	prmt.b32 	%r4203, %r4202, %r4199, 0x5410U;
	st.local.v2.b32 	[%rd37+8], {%r4203, %r4196};
	cvt.u32.u16 	%r4204, %rs1893;
	cvt.u32.u16 	%r4205, %rs1894;
	prmt.b32 	%r4206, %r4205, %r4204, 0x3340U;
	cvt.u32.u16 	%r4207, %rs1895;
	cvt.u32.u16 	%r4208, %rs1896;
	prmt.b32 	%r4209, %r4208, %r4207, 0x3340U;
	prmt.b32 	%r4210, %r4209, %r4206, 0x5410U;
	cvt.u32.u16 	%r4211, %rs1897;
	cvt.u32.u16 	%r4212, %rs1898;
	prmt.b32 	%r4213, %r4212, %r4211, 0x3340U;
	cvt.u32.u16 	%r4214, %rs1899;
	cvt.u32.u16 	%r4215, %rs1900;
	prmt.b32 	%r4216, %r4215, %r4214, 0x3340U;
	prmt.b32 	%r4217, %r4216, %r4213, 0x5410U;
	st.local.v2.b32 	[%rd37+16], {%r4217, %r4210};
	cvt.u32.u16 	%r4218, %rs1885;
	cvt.u32.u16 	%r4219, %rs1886;
	prmt.b32 	%r4220, %r4219, %r4218, 0x3340U;
	cvt.u32.u16 	%r4221, %rs1887;
	cvt.u32.u16 	%r4222, %rs1888;
	prmt.b32 	%r4223, %r4222, %r4221, 0x3340U;
	prmt.b32 	%r4224, %r4223, %r4220, 0x5410U;
	cvt.u32.u16 	%r4225, %rs1889;
	cvt.u32.u16 	%r4226, %rs1890;
	prmt.b32 	%r4227, %r4226, %r4225, 0x3340U;
	cvt.u32.u16 	%r4228, %rs1891;
	cvt.u32.u16 	%r4229, %rs1892;
	prmt.b32 	%r4230, %r4229, %r4228, 0x3340U;
	prmt.b32 	%r4231, %r4230, %r4227, 0x5410U;
	st.local.v2.b32 	[%rd37+24], {%r4231, %r4224};
	st.local.v2.u8 	[%rd37+32], {%rs1884, %rs1883};
	st.local.u8 	[%rd37+34], %rs1882;
	st.local.u32 	[%rd37+36], %r4312;
	st.local.f64 	[%rd37+40], %fd108;
	mov.b32 	%r4435, 0;
$L__BB3_187:
	mov.u32 	%r4438, %r4435;
	cvt.u64.u32 	%rd440, %r4438;
	add.s64 	%rd441, %rd36, %rd440;
	ld.local.u8 	%rs1806, [%rd441];
	setp.ne.s16 	%p117, %rs1806, 0;
	add.s32 	%r4435, %r4438, 1;
	@%p117 bra 	$L__BB3_187;
	and.b16  	%rs1807, %rs1916, 255;
	setp.eq.s16 	%p118, %rs1807, 0;
	@%p118 bra 	$L__BB3_191;
	mov.b32 	%r4436, 0;
$L__BB3_190:
	cvt.u64.u32 	%rd442, %r4438;
	add.s64 	%rd443, %rd36, %rd442;
	st.local.u8 	[%rd443], %rs1916;
	add.s32 	%r4438, %r4438, 1;
	add.s32 	%r452, %r4436, 1;
	cvt.u64.u32 	%rd444, %r4436;
	add.s64 	%rd445, %rd37, %rd444;
	ld.local.u8 	%rs1916, [%rd445+1];
	setp.ne.s16 	%p119, %rs1916, 0;
	mov.u32 	%r4436, %r452;
	@%p119 bra 	$L__BB3_190;
$L__BB3_191:
	cvt.u64.u32 	%rd446, %r4438;
	add.s64 	%rd447, %rd36, %rd446;
	mov.b16 	%rs1808, 0;
	st.local.u8 	[%rd447], %rs1808;
	ld.local.u32 	%r4233, [%rd36+36];
	add.s32 	%r4234, %r4233, %r4312;
	ld.local.f64 	%fd104, [%rd36+40];
	add.f64 	%fd105, %fd108, %fd104;
	ld.local.v2.b32 	{%r4235, %r4236}, [%rd36];
	ld.local.v2.b32 	{%r4237, %r4238}, [%rd36+8];
	ld.local.v2.b32 	{%r4239, %r4240}, [%rd36+16];
	ld.local.v2.b32 	{%r4241, %r4242}, [%rd36+24];
	.pragma "used_bytes_mask 7";
	ld.local.u32 	%r4243, [%rd36+32];
	bfe.u32 	%r4244, %r4243, 16, 8;
	st.global.v2.b32 	[%rd1], {%r4235, %r4236};
	st.global.v2.b32 	[%rd1+8], {%r4237, %r4238};
	st.global.v2.b32 	[%rd1+16], {%r4239, %r4240};
	st.global.v2.b32 	[%rd1+24], {%r4241, %r4242};
	bfe.u32 	%r4245, %r4243, 8, 8;
	cvt.u16.u32 	%rs1809, %r4245;
	bfe.u32 	%r4246, %r4243, 0, 8;
	cvt.u16.u32 	%rs1810, %r4246;
	st.global.v2.u8 	[%rd1+32], {%rs1810, %rs1809};
	st.global.u8 	[%rd1+34], %r4244;
	st.global.u32 	[%rd1+36], %r4234;
	st.global.f64 	[%rd1+40], %fd105;
$L__BB3_192:
	ret;

}
	// .globl	_ZN3cub18CUB_300001_SM_10006detail6reduce28DeviceReduceSingleTileKernelINS2_10policy_hubI4Usery13Addition_funcE10Policy1000EN6thrust24THRUST_300001_SM_1000_NS6detail15normal_iteratorINSA_10device_ptrIS5_EEEEPS5_yS6_S5_S5_N4cuda3std3__410__identityEEEvT0_T1_T2_T3_T4_T6_
.visible .entry _ZN3cub18CUB_300001_SM_10006detail6reduce28DeviceReduceSingleTileKernelINS2_10policy_hubI4Usery13Addition_funcE10Policy1000EN6thrust24THRUST_300001_SM_1000_NS6detail15normal_iteratorINSA_10device_ptrIS5_EEEEPS5_yS6_S5_S5_N4cuda3std3__410__identityEEEvT0_T1_T2_T3_T4_T6_(
	.param .align 8 .b8 _ZN3cub18CUB_300001_SM_10006detail6reduce28DeviceReduceSingleTileKernelINS2_10policy_hubI4Usery13Addition_funcE10Policy1000EN6thrust24THRUST_300001_SM_1000_NS6detail15normal_iteratorINSA_10device_ptrIS5_EEEEPS5_yS6_S5_S5_N4cuda3std3__410__identityEEEvT0_T1_T2_T3_T4_T6__param_0[8],
	.param .u64 .ptr .align 1 _ZN3cub18CUB_300001_SM_10006detail6reduce28DeviceReduceSingleTileKernelINS2_10policy_hubI4Usery13Addition_funcE10Policy1000EN6thrust24THRUST_300001_SM_1000_NS6detail15normal_iteratorINSA_10device_ptrIS5_EEEEPS5_yS6_S5_S5_N4cuda3std3__410__identityEEEvT0_T1_T2_T3_T4_T6__param_1,
	.param .u64 _ZN3cub18CUB_300001_SM_10006detail6reduce28DeviceReduceSingleTileKernelINS2_10policy_hubI4Usery13Addition_funcE10Policy1000EN6thrust24THRUST_300001_SM_1000_NS6detail15normal_iteratorINSA_10device_ptrIS5_EEEEPS5_yS6_S5_S5_N4cuda3std3__410__identityEEEvT0_T1_T2_T3_T4_T6__param_2,
	.param .align 1 .b8 _ZN3cub18CUB_300001_SM_10006detail6reduce28DeviceReduceSingleTileKernelINS2_10policy_hubI4Usery13Addition_funcE10Policy1000EN6thrust24THRUST_300001_SM_1000_NS6detail15normal_iteratorINSA_10device_ptrIS5_EEEEPS5_yS6_S5_S5_N4cuda3std3__410__identityEEEvT0_T1_T2_T3_T4_T6__param_3[1],
	.param .align 8 .b8 _ZN3cub18CUB_300001_SM_10006detail6reduce28DeviceReduceSingleTileKernelINS2_10policy_hubI4Usery13Addition_funcE10Policy1000EN6thrust24THRUST_300001_SM_1000_NS6detail15normal_iteratorINSA_10device_ptrIS5_EEEEPS5_yS6_S5_S5_N4cuda3std3__410__identityEEEvT0_T1_T2_T3_T4_T6__param_4[48],
	.param .align 1 .b8 _ZN3cub18CUB_300001_SM_10006detail6reduce28DeviceReduceSingleTileKernelINS2_10policy_hubI4Usery13Addition_funcE10Policy1000EN6thrust24THRUST_300001_SM_1000_NS6detail15normal_iteratorINSA_10device_ptrIS5_EEEEPS5_yS6_S5_S5_N4cuda3std3__410__identityEEEvT0_T1_T2_T3_T4_T6__param_5[1]
)
.maxntid 256
.minnctapersm 1
{
	.local .align 8 .b8 	__local_depot4[96];
	.reg .b64 	%SP;
	.reg .b64 	%SPL;
	.reg .pred 	%p<121>;
	.reg .b16 	%rs<2469>;
	.reg .b32 	%r<4552>;
	.reg .b64 	%rd<335>;
	.reg .b64 	%fd<124>;
	// demoted variable
	.shared .align 8 .b8 _ZZN3cub18CUB_300001_SM_10006detail6reduce28DeviceReduceSingleTileKernelINS2_10policy_hubI4Usery13Addition_funcE10Policy1000EN6thrust24THRUST_300001_SM_1000_NS6detail15normal_iteratorINSA_10device_ptrIS5_EEEEPS5_yS6_S5_S5_N4cuda3std3__410__identityEEEvT0_T1_T2_T3_T4_T6_E12temp_storage[440];
	mov.u64 	%SPL, __local_depot4;
	cvta.local.u64 	%SP, %SPL;
	ld.param.u32 	%r452, [_ZN3cub18CUB_300001_SM_10006detail6reduce28DeviceReduceSingleTileKernelINS2_10policy_hubI4Usery13Addition_funcE10Policy1000EN6thrust24THRUST_300001_SM_1000_NS6detail15normal_iteratorINSA_10device_ptrIS5_EEEEPS5_yS6_S5_S5_N4cuda3std3__410__identityEEEvT0_T1_T2_T3_T4_T6__param_4+28];
	bfe.u32 	%r453, %r452, 24, 8;
	cvt.u16.u32 	%rs1550, %r453;
	bfe.u32 	%r454, %r452, 16, 8;
	cvt.u16.u32 	%rs1549, %r454;
	bfe.u32 	%r455, %r452, 8, 8;
	cvt.u16.u32 	%rs1548, %r455;
	bfe.u32 	%r456, %r452, 0, 8;
	cvt.u16.u32 	%rs1547, %r456;
	ld.param.u32 	%r457, [_ZN3cub18CUB_300001_SM_10006detail6reduce28DeviceReduceSingleTileKernelINS2_10policy_hubI4Usery13Addition_funcE10Policy1000EN6thrust24THRUST_300001_SM_1000_NS6detail15normal_iteratorINSA_10device_ptrIS5_EEEEPS5_yS6_S5_S5_N4cuda3std3__410__identityEEEvT0_T1_T2_T3_T4_T6__param_4+24];
	bfe.u32 	%r458, %r457, 24, 8;
	cvt.u16.u32 	%rs1546, %r458;
	bfe.u32 	%r459, %r457, 16, 8;
	cvt.u16.u32 	%rs1545, %r459;
	bfe.u32 	%r460, %r457, 8, 8;
	cvt.u16.u32 	%rs1544, %r460;
	bfe.u32 	%r461, %r457, 0, 8;
	cvt.u16.u32 	%rs1543, %r461;
	ld.param.u32 	%r462, [_ZN3cub18CUB_300001_SM_10006detail6reduce28DeviceReduceSingleTileKernelINS2_10policy_hubI4Usery13Addition_funcE10Policy1000EN6thrust24THRUST_300001_SM_1000_NS6detail15normal_iteratorINSA_10device_ptrIS5_EEEEPS5_yS6_S5_S5_N4cuda3std3__410__identityEEEvT0_T1_T2_T3_T4_T6__param_4+20];
	bfe.u32 	%r463, %r462, 24, 8;
	cvt.u16.u32 	%rs1542, %r463;
	bfe.u32 	%r464, %r462, 16, 8;
	cvt.u16.u32 	%rs1541, %r464;
	bfe.u32 	%r465, %r462, 8, 8;
	cvt.u16.u32 	%rs1540, %r465;
	bfe.u32 	%r466, %r462, 0, 8;
	cvt.u16.u32 	%rs1539, %r466;
	ld.param.u32 	%r467, [_ZN3cub18CUB_300001_SM_10006detail6reduce28DeviceReduceSingleTileKernelINS2_10policy_hubI4Usery13Addition_funcE10Policy1000EN6thrust24THRUST_300001_SM_1000_NS6detail15normal_iteratorINSA_10device_ptrIS5_EEEEPS5_yS6_S5_S5_N4cuda3std3__410__identityEEEvT0_T1_T2_T3_T4_T6__param_4+16];
	bfe.u32 	%r468, %r467, 24, 8;
	cvt.u16.u32 	%rs1538, %r468;
	bfe.u32 	%r469, %r467, 16, 8;
	cvt.u16.u32 	%rs1537, %r469;
	bfe.u32 	%r470, %r467, 8, 8;
	cvt.u16.u32 	%rs1536, %r470;
	bfe.u32 	%r471, %r467, 0, 8;
	cvt.u16.u32 	%rs1535, %r471;
	ld.param.u32 	%r472, [_ZN3cub18CUB_300001_SM_10006detail6reduce28DeviceReduceSingleTileKernelINS2_10policy_hubI4Usery13Addition_funcE10Policy1000EN6thrust24THRUST_300001_SM_1000_NS6detail15normal_iteratorINSA_10device_ptrIS5_EEEEPS5_yS6_S5_S5_N4cuda3std3__410__identityEEEvT0_T1_T2_T3_T4_T6__param_4+12];
	bfe.u32 	%r473, %r472, 24, 8;
	cvt.u16.u32 	%rs1534, %r473;
	bfe.u32 	%r474, %r472, 16, 8;
	cvt.u16.u32 	%rs1533, %r474;
	bfe.u32 	%r475, %r472, 8, 8;
	cvt.u16.u32 	%rs1532, %r475;
	bfe.u32 	%r476, %r472, 0, 8;
	cvt.u16.u32 	%rs1531, %r476;
	ld.param.u32 	%r477, [_ZN3cub18CUB_300001_SM_10006detail6reduce28DeviceReduceSingleTileKernelINS2_10policy_hubI4Usery13Addition_funcE10Policy1000EN6thrust24THRUST_300001_SM_1000_NS6detail15normal_iteratorINSA_10device_ptrIS5_EEEEPS5_yS6_S5_S5_N4cuda3std3__410__identityEEEvT0_T1_T2_T3_T4_T6__param_4+8];
	bfe.u32 	%r478, %r477, 24, 8;
	cvt.u16.u32 	%rs1530, %r478;
	bfe.u32 	%r479, %r477, 16, 8;
	cvt.u16.u32 	%rs1529, %r479;
	bfe.u32 	%r480, %r477, 8, 8;
	cvt.u16.u32 	%rs1528, %r480;
	bfe.u32 	%r481, %r477, 0, 8;
	cvt.u16.u32 	%rs1527, %r481;
	ld.param.u32 	%r482, [_ZN3cub18CUB_300001_SM_10006detail6reduce28DeviceReduceSingleTileKernelINS2_10policy_hubI4Usery13Addition_funcE10Policy1000EN6thrust24THRUST_300001_SM_1000_NS6detail15normal_iteratorINSA_10device_ptrIS5_EEEEPS5_yS6_S5_S5_N4cuda3std3__410__identityEEEvT0_T1_T2_T3_T4_T6__param_4+4];
	bfe.u32 	%r483, %r482, 24, 8;
	cvt.u16.u32 	%rs1526, %r483;
	bfe.u32 	%r484, %r482, 16, 8;
	cvt.u16.u32 	%rs1525, %r484;
	bfe.u32 	%r485, %r482, 8, 8;
	cvt.u16.u32 	%rs1524, %r485;
	bfe.u32 	%r486, %r482, 0, 8;
	cvt.u16.u32 	%rs1523, %r486;
	ld.param.u32 	%r487, [_ZN3cub18CUB_300001_SM_10006detail6reduce28DeviceReduceSingleTileKernelINS2_10policy_hubI4Usery13Addition_funcE10Policy1000EN6thrust24THRUST_300001_SM_1000_NS6detail15normal_iteratorINSA_10device_ptrIS5_EEEEPS5_yS6_S5_S5_N4cuda3std3__410__identityEEEvT0_T1_T2_T3_T4_T6__param_4];
	bfe.u32 	%r488, %r487, 24, 8;
	cvt.u16.u32 	%rs1522, %r488;
	bfe.u32 	%r489, %r487, 16, 8;
	cvt.u16.u32 	%rs1521, %r489;
	bfe.u32 	%r490, %r487, 8, 8;
	cvt.u16.u32 	%rs1520, %r490;
	bfe.u32 	%r491, %r487, 0, 8;
	cvt.u16.u32 	%rs1519, %r491;
	ld.param.f64 	%fd69, [_ZN3cub18CUB_300001_SM_10006detail6reduce28DeviceReduceSingleTileKernelINS2_10policy_hubI4Usery13Addition_funcE10Policy1000EN6thrust24THRUST_300001_SM_1000_NS6detail15normal_iteratorINSA_10device_ptrIS5_EEEEPS5_yS6_S5_S5_N4cuda3std3__410__identityEEEvT0_T1_T2_T3_T4_T6__param_4+40];
	ld.param.u32 	%r451, [_ZN3cub18CUB_300001_SM_10006detail6reduce28DeviceReduceSingleTileKernelINS2_10policy_hubI4Usery13Addition_funcE10Policy1000EN6thrust24THRUST_300001_SM_1000_NS6detail15normal_iteratorINSA_10device_ptrIS5_EEEEPS5_yS6_S5_S5_N4cuda3std3__410__identityEEEvT0_T1_T2_T3_T4_T6__param_4+36];
	ld.param.u64 	%rd41, [_ZN3cub18CUB_300001_SM_10006detail6reduce28DeviceReduceSingleTileKernelINS2_10policy_hubI4Usery13Addition_funcE10Policy1000EN6thrust24THRUST_300001_SM_1000_NS6detail15normal_iteratorINSA_10device_ptrIS5_EEEEPS5_yS6_S5_S5_N4cuda3std3__410__identityEEEvT0_T1_T2_T3_T4_T6__param_0];
	ld.param.u64 	%rd43, [_ZN3cub18CUB_300001_SM_10006detail6reduce28DeviceReduceSingleTileKernelINS2_10policy_hubI4Usery13Addition_funcE10Policy1000EN6thrust24THRUST_300001_SM_1000_NS6detail15normal_iteratorINSA_10device_ptrIS5_EEEEPS5_yS6_S5_S5_N4cuda3std3__410__identityEEEvT0_T1_T2_T3_T4_T6__param_1];
	ld.param.u64 	%rd42, [_ZN3cub18CUB_300001_SM_10006detail6reduce28DeviceReduceSingleTileKernelINS2_10policy_hubI4Usery13Addition_funcE10Policy1000EN6thrust24THRUST_300001_SM_1000_NS6detail15normal_iteratorINSA_10device_ptrIS5_EEEEPS5_yS6_S5_S5_N4cuda3std3__410__identityEEEvT0_T1_T2_T3_T4_T6__param_2];
	ld.param.u8 	%rs1553, [_ZN3cub18CUB_300001_SM_10006detail6reduce28DeviceReduceSingleTileKernelINS2_10policy_hubI4Usery13Addition_funcE10Policy1000EN6thrust24THRUST_300001_SM_1000_NS6detail15normal_iteratorINSA_10device_ptrIS5_EEEEPS5_yS6_S5_S5_N4cuda3std3__410__identityEEEvT0_T1_T2_T3_T4_T6__param_4+34];
	ld.param.v2.u8 	{%rs1551, %rs1552}, [_ZN3cub18CUB_300001_SM_10006detail6reduce28DeviceReduceSingleTileKernelINS2_10policy_hubI4Usery13Addition_funcE10Policy1000EN6thrust24THRUST_300001_SM_1000_NS6detail15normal_iteratorINSA_10device_ptrIS5_EEEEPS5_yS6_S5_S5_N4cuda3std3__410__identityEEEvT0_T1_T2_T3_T4_T6__param_4+32];
	cvta.to.global.u64 	%rd1, %rd43;
	setp.ne.s64 	%p1, %rd42, 0;
	@%p1 bra 	$L__BB4_3;
	mov.u32 	%r4362, %tid.x;
	setp.ne.s32 	%p120, %r4362, 0;
	@%p120 bra 	$L__BB4_192;
	cvt.u32.u16 	%r4363, %rs1519;
	cvt.u32.u16 	%r4364, %rs1520;
	prmt.b32 	%r4365, %r4363, %r4364, 0x3340U;
	cvt.u32.u16 	%r4366, %rs1521;
	cvt.u32.u16 	%r4367, %rs1522;
	prmt.b32 	%r4368, %r4366, %r4367, 0x3340U;
	prmt.b32 	%r4369, %r4365, %r4368, 0x5410U;
	cvt.u32.u16 	%r4370, %rs1523;
	cvt.u32.u16 	%r4371, %rs1524;
	prmt.b32 	%r4372, %r4370, %r4371, 0x3340U;
	cvt.u32.u16 	%r4373, %rs1525;
	cvt.u32.u16 	%r4374, %rs1526;
	prmt.b32 	%r4375, %r4373, %r4374, 0x3340U;
	prmt.b32 	%r4376, %r4372, %r4375, 0x5410U;
	st.global.v2.b32 	[%rd1], {%r4369, %r4376};
	cvt.u32.u16 	%r4377, %rs1527;
	cvt.u32.u16 	%r4378, %rs1528;
	prmt.b32 	%r4379, %r4377, %r4378, 0x3340U;
	cvt.u32.u16 	%r4380, %rs1529;
	cvt.u32.u16 	%r4381, %rs1530;
	prmt.b32 	%r4382, %r4380, %r4381, 0x3340U;
	prmt.b32 	%r4383, %r4379, %r4382, 0x5410U;
	cvt.u32.u16 	%r4384, %rs1531;
	cvt.u32.u16 	%r4385, %rs1532;
	prmt.b32 	%r4386, %r4384, %r4385, 0x3340U;
	cvt.u32.u16 	%r4387, %rs1533;
	cvt.u32.u16 	%r4388, %rs1534;
	prmt.b32 	%r4389, %r4387, %r4388, 0x3340U;
	prmt.b32 	%r4390, %r4386, %r4389, 0x5410U;
	st.global.v2.b32 	[%rd1+8], {%r4383, %r4390};
	cvt.u32.u16 	%r4391, %rs1535;
	cvt.u32.u16 	%r4392, %rs1536;
	prmt.b32 	%r4393, %r4391, %r4392, 0x3340U;
	cvt.u32.u16 	%r4394, %rs1537;
	cvt.u32.u16 	%r4395, %rs1538;
	prmt.b32 	%r4396, %r4394, %r4395, 0x3340U;
	prmt.b32 	%r4397, %r4393, %r4396, 0x5410U;
	cvt.u32.u16 	%r4398, %rs1539;
	cvt.u32.u16 	%r4399, %rs1540;
	prmt.b32 	%r4400, %r4398, %r4399, 0x3340U;
	cvt.u32.u16 	%r4401, %rs1541;
	cvt.u32.u16 	%r4402, %rs1542;
	prmt.b32 	%r4403, %r4401, %r4402, 0x3340U;
	prmt.b32 	%r4404, %r4400, %r4403, 0x5410U;
	st.global.v2.b32 	[%rd1+16], {%r4397, %r4404};
	cvt.u32.u16 	%r4405, %rs1543;
	cvt.u32.u16 	%r4406, %rs1544;
	prmt.b32 	%r4407, %r4405, %r4406, 0x3340U;
	cvt.u32.u16 	%r4408, %rs1545;
	cvt.u32.u16 	%r4409, %rs1546;
	prmt.b32 	%r4410, %r4408, %r4409, 0x3340U;
	prmt.b32 	%r4411, %r4407, %r4410, 0x5410U;
	cvt.u32.u16 	%r4412, %rs1547;
	cvt.u32.u16 	%r4413, %rs1548;
	prmt.b32 	%r4414, %r4412, %r4413, 0x3340U;
	cvt.u32.u16 	%r4415, %rs1549;
	cvt.u32.u16 	%r4416, %rs1550;
	prmt.b32 	%r4417, %r4415, %r4416, 0x3340U;
	prmt.b32 	%r4418, %r4414, %r4417, 0x5410U;
	st.global.v2.b32 	[%rd1+24], {%r4411, %r4418};
	st.global.v2.u8 	[%rd1+32], {%rs1551, %rs1552};
	st.global.u8 	[%rd1+34], %rs1553;
	st.global.u32 	[%rd1+36], %r451;
	st.global.f64 	[%rd1+40], %fd69;
	bra.uni 	$L__BB4_192;
$L__BB4_3:
	cvta.to.global.u64 	%rd2, %rd41;
	setp.gt.u64 	%p2, %rd42, 255;
	@%p2 bra 	$L__BB4_94;
	cvt.u32.u64 	%r1, %rd42;
	mov.u32 	%r2, %tid.x;
	setp.ge.u32 	%p58, %r2, %r1;
	mov.b16 	%rs1882, 0;
	mov.b32 	%r4427, 0;
	mov.f64 	%fd108, 0d0000000000000000;
	mov.u16 	%rs1883, %rs1882;
	mov.u16 	%rs1884, %rs1882;
	mov.u16 	%rs1885, %rs1882;
	mov.u16 	%rs1886, %rs1882;
	mov.u16 	%rs1887, %rs1882;
	mov.u16 	%rs1888, %rs1882;
	mov.u16 	%rs1889, %rs1882;
	mov.u16 	%rs1890, %rs1882;
	mov.u16 	%rs1891, %rs1882;
	mov.u16 	%rs1892, %rs1882;
	mov.u16 	%rs1893, %rs1882;
	mov.u16 	%rs1894, %rs1882;
	mov.u16 	%rs1895, %rs1882;
	mov.u16 	%rs1896, %rs1882;
	mov.u16 	%rs1897, %rs1882;
	mov.u16 	%rs1898, %rs1882;
	mov.u16 	%rs1899, %rs1882;
	mov.u16 	%rs1900, %rs1882;
	mov.u16 	%rs1901, %rs1882;
	mov.u16 	%rs1902, %rs1882;
	mov.u16 	%rs1903, %rs1882;
	mov.u16 	%rs1904, %rs1882;
	mov.u16 	%rs1905, %rs1882;
	mov.u16 	%rs1906, %rs1882;
	mov.u16 	%rs1907, %rs1882;
	mov.u16 	%rs1908, %rs1882;
	mov.u16 	%rs1909, %rs1882;
	mov.u16 	%rs1910, %rs1882;
	mov.u16 	%rs1911, %rs1882;
	mov.u16 	%rs1912, %rs1882;
	mov.u16 	%rs1913, %rs1882;
	mov.u16 	%rs1914, %rs1882;
	mov.u16 	%rs1915, %rs1882;
	mov.u16 	%rs1916, %rs1882;
	mov.u32 	%r4421, %r2;
	@%p58 bra 	$L__BB4_6;
	mul.wide.u32 	%rd191, %r2, 48;
	add.s64 	%rd192, %rd2, %rd191;
	ld.global.v2.b32 	{%r2318, %r2319}, [%rd192];
	bfe.u32 	%r2320, %r2318, 0, 8;
	cvt.u16.u32 	%rs1916, %r2320;
	bfe.u32 	%r2321, %r2318, 8, 8;
	cvt.u16.u32 	%rs1915, %r2321;
	bfe.u32 	%r2322, %r2318, 16, 8;
	cvt.u16.u32 	%rs1914, %r2322;
	bfe.u32 	%r2323, %r2318, 24, 8;
	cvt.u16.u32 	%rs1913, %r2323;
	bfe.u32 	%r2324, %r2319, 0, 8;
	cvt.u16.u32 	%rs1912, %r2324;
	bfe.u32 	%r2325, %r2319, 8, 8;
	cvt.u16.u32 	%rs1911, %r2325;
	bfe.u32 	%r2326, %r2319, 16, 8;
	cvt.u16.u32 	%rs1910, %r2326;
	bfe.u32 	%r2327, %r2319, 24, 8;
	cvt.u16.u32 	%rs1909, %r2327;
	ld.global.v2.b32 	{%r2328, %r2329}, [%rd192+8];
	bfe.u32 	%r2330, %r2328, 0, 8;
	cvt.u16.u32 	%rs1908, %r2330;
	bfe.u32 	%r2331, %r2328, 8, 8;
	cvt.u16.u32 	%rs1907, %r2331;
	bfe.u32 	%r2332, %r2328, 16, 8;
	cvt.u16.u32 	%rs1906, %r2332;
	bfe.u32 	%r2333, %r2328, 24, 8;
	cvt.u16.u32 	%rs1905, %r2333;
	bfe.u32 	%r2334, %r2329, 0, 8;
	cvt.u16.u32 	%rs1904, %r2334;
	bfe.u32 	%r2335, %r2329, 8, 8;
	cvt.u16.u32 	%rs1903, %r2335;
	bfe.u32 	%r2336, %r2329, 16, 8;
	cvt.u16.u32 	%rs1902, %r2336;
	bfe.u32 	%r2337, %r2329, 24, 8;
	cvt.u16.u32 	%rs1901, %r2337;
	ld.global.v2.b32 	{%r2338, %r2339}, [%rd192+16];
	bfe.u32 	%r2340, %r2338, 0, 8;
	cvt.u16.u32 	%rs1900, %r2340;
	bfe.u32 	%r2341, %r2338, 8, 8;
	cvt.u16.u32 	%rs1899, %r2341;
	bfe.u32 	%r2342, %r2338, 16, 8;
	cvt.u16.u32 	%rs1898, %r2342;
	bfe.u32 	%r2343, %r2338, 24, 8;
	cvt.u16.u32 	%rs1897, %r2343;
	bfe.u32 	%r2344, %r2339, 0, 8;
	cvt.u16.u32 	%rs1896, %r2344;
	bfe.u32 	%r2345, %r2339, 8, 8;
	cvt.u16.u32 	%rs1895, %r2345;
	bfe.u32 	%r2346, %r2339, 16, 8;
	cvt.u16.u32 	%rs1894, %r2346;
	bfe.u32 	%r2347, %r2339, 24, 8;
	cvt.u16.u32 	%rs1893, %r2347;
	ld.global.v2.b32 	{%r2348, %r2349}, [%rd192+24];
	bfe.u32 	%r2350, %r2348, 0, 8;
	cvt.u16.u32 	%rs1892, %r2350;
	bfe.u32 	%r2351, %r2348, 8, 8;
	cvt.u16.u32 	%rs1891, %r2351;
	bfe.u32 	%r2352, %r2348, 16, 8;
	cvt.u16.u32 	%rs1890, %r2352;
	bfe.u32 	%r2353, %r2348, 24, 8;
	cvt.u16.u32 	%rs1889, %r2353;
	bfe.u32 	%r2354, %r2349, 0, 8;
	cvt.u16.u32 	%rs1888, %r2354;
	bfe.u32 	%r2355, %r2349, 8, 8;
	cvt.u16.u32 	%rs1887, %r2355;
	bfe.u32 	%r2356, %r2349, 16, 8;
	cvt.u16.u32 	%rs1886, %r2356;
	bfe.u32 	%r2357, %r2349, 24, 8;
	cvt.u16.u32 	%rs1885, %r2357;
	.pragma "used_bytes_mask 7";
	ld.global.u32 	%r2358, [%rd192+32];
	bfe.u32 	%r2359, %r2358, 0, 8;
	cvt.u16.u32 	%rs1884, %r2359;
	bfe.u32 	%r2360, %r2358, 8, 8;
	cvt.u16.u32 	%rs1883, %r2360;
	bfe.u32 	%r2361, %r2358, 16, 8;
	cvt.u16.u32 	%rs1882, %r2361;
	ld.global.u32 	%r4427, [%rd192+36];
	ld.global.f64 	%fd108, [%rd192+40];
	add.s32 	%r4421, %r2, 256;
$L__BB4_6:
	setp.ge.u32 	%p59, %r4421, %r1;
	@%p59 bra 	$L__BB4_14;
	add.u64 	%rd3, %SPL, 0;
	add.u64 	%rd4, %SPL, 48;
$L__BB4_8:
	mul.wide.u32 	%rd195, %r4421, 48;
	add.s64 	%rd196, %rd2, %rd195;
	ld.global.v2.b32 	{%r2363, %r2364}, [%rd196];
	bfe.u32 	%r2365, %r2363, 0, 8;
	cvt.u16.u32 	%rs1881, %r2365;
	ld.global.v2.b32 	{%r2366, %r2367}, [%rd196+8];
	ld.global.v2.b32 	{%r2368, %r2369}, [%rd196+16];
	ld.global.v2.b32 	{%r2370, %r2371}, [%rd196+24];
	.pragma "used_bytes_mask 7";
	ld.global.u32 	%r2372, [%rd196+32];
	bfe.u32 	%r2373, %r2372, 16, 8;
	ld.global.u32 	%r9, [%rd196+36];
	ld.global.f64 	%fd4, [%rd196+40];
	cvt.u32.u16 	%r2374, %rs1909;
	cvt.u32.u16 	%r2375, %rs1910;
	prmt.b32 	%r2376, %r2375, %r2374, 0x3340U;
	cvt.u32.u16 	%r2377, %rs1911;
	cvt.u32.u16 	%r2378, %rs1912;
	prmt.b32 	%r2379, %r2378, %r2377, 0x3340U;
	prmt.b32 	%r2380, %r2379, %r2376, 0x5410U;
	cvt.u32.u16 	%r2381, %rs1913;
	cvt.u32.u16 	%r2382, %rs1914;
	prmt.b32 	%r2383, %r2382, %r2381, 0x3340U;
	cvt.u32.u16 	%r2384, %rs1915;
	cvt.u32.u16 	%r2385, %rs1916;
	prmt.b32 	%r2386, %r2385, %r2384, 0x3340U;
	prmt.b32 	%r2387, %r2386, %r2383, 0x5410U;
	st.local.v2.b32 	[%rd3], {%r2387, %r2380};
	cvt.u32.u16 	%r2388, %rs1901;
	cvt.u32.u16 	%r2389, %rs1902;
	prmt.b32 	%r2390, %r2389, %r2388, 0x3340U;
	cvt.u32.u16 	%r2391, %rs1903;
	cvt.u32.u16 	%r2392, %rs1904;
	prmt.b32 	%r2393, %r2392, %r2391, 0x3340U;
	prmt.b32 	%r2394, %r2393, %r2390, 0x5410U;
	cvt.u32.u16 	%r2395, %rs1905;
	cvt.u32.u16 	%r2396, %rs1906;
	prmt.b32 	%r2397, %r2396, %r2395, 0x3340U;
	cvt.u32.u16 	%r2398, %rs1907;
	cvt.u32.u16 	%r2399, %rs1908;
	prmt.b32 	%r2400, %r2399, %r2398, 0x3340U;
	prmt.b32 	%r2401, %r2400, %r2397, 0x5410U;
	st.local.v2.b32 	[%rd3+8], {%r2401, %r2394};
	cvt.u32.u16 	%r2402, %rs1893;
	cvt.u32.u16 	%r2403, %rs1894;
	prmt.b32 	%r2404, %r2403, %r2402, 0x3340U;
	cvt.u32.u16 	%r2405, %rs1895;
	cvt.u32.u16 	%r2406, %rs1896;
	prmt.b32 	%r2407, %r2406, %r2405, 0x3340U;
	prmt.b32 	%r2408, %r2407, %r2404, 0x5410U;
	cvt.u32.u16 	%r2409, %rs1897;
	cvt.u32.u16 	%r2410, %rs1898;
	prmt.b32 	%r2411, %r2410, %r2409, 0x3340U;
	cvt.u32.u16 	%r2412, %rs1899;
	cvt.u32.u16 	%r2413, %rs1900;
	prmt.b32 	%r2414, %r2413, %r2412, 0x3340U;
	prmt.b32 	%r2415, %r2414, %r2411, 0x5410U;
	st.local.v2.b32 	[%rd3+16], {%r2415, %r2408};
	cvt.u32.u16 	%r2416, %rs1885;
	cvt.u32.u16 	%r2417, %rs1886;
	prmt.b32 	%r2418, %r2417, %r2416, 0x3340U;
	cvt.u32.u16 	%r2419, %rs1887;
	cvt.u32.u16 	%r2420, %rs1888;
	prmt.b32 	%r2421, %r2420, %r2419, 0x3340U;
	prmt.b32 	%r2422, %r2421, %r2418, 0x5410U;
	cvt.u32.u16 	%r2423, %rs1889;
	cvt.u32.u16 	%r2424, %rs1890;
	prmt.b32 	%r2425, %r2424, %r2423, 0x3340U;
	cvt.u32.u16 	%r2426, %rs1891;
	cvt.u32.u16 	%r2427, %rs1892;
	prmt.b32 	%r2428, %r2427, %r2426, 0x3340U;
	prmt.b32 	%r2429, %r2428, %r2425, 0x5410U;
	st.local.v2.b32 	[%rd3+24], {%r2429, %r2422};
	st.local.v2.u8 	[%rd3+32], {%rs1884, %rs1883};
	st.local.u8 	[%rd3+34], %rs1882;
	st.local.u32 	[%rd3+36], %r4427;
	st.local.f64 	[%rd3+40], %fd108;
	st.local.v2.b32 	[%rd4], {%r2363, %r2364};
	st.local.v2.b32 	[%rd4+8], {%r2366, %r2367};
	st.local.v2.b32 	[%rd4+16], {%r2368, %r2369};
	st.local.v2.b32 	[%rd4+24], {%r2370, %r2371};
	bfe.u32 	%r2430, %r2372, 8, 8;
	cvt.u16.u32 	%rs1684, %r2430;
	bfe.u32 	%r2431, %r2372, 0, 8;
	cvt.u16.u32 	%rs1685, %r2431;
	st.local.v2.u8 	[%rd4+32], {%rs1685, %rs1684};
	st.local.u8 	[%rd4+34], %r2373;
	st.local.u32 	[%rd4+36], %r9;
	st.local.f64 	[%rd4+40], %fd4;
	mov.b32 	%r4423, 0;
$L__BB4_9:
	mov.u32 	%r4426, %r4423;
	cvt.u64.u32 	%rd197, %r4426;
	add.s64 	%rd198, %rd3, %rd197;
	ld.local.u8 	%rs1686, [%rd198];
	setp.ne.s16 	%p60, %rs1686, 0;
	add.s32 	%r4423, %r4426, 1;
	@%p60 bra 	$L__BB4_9;
	and.b16  	%rs1687, %rs1881, 255;
	setp.eq.s16 	%p61, %rs1687, 0;
	@%p61 bra 	$L__BB4_13;
	mov.b32 	%r4424, 0;
$L__BB4_12:
	cvt.u64.u32 	%rd199, %r4426;
	add.s64 	%rd200, %rd3, %rd199;
	st.local.u8 	[%rd200], %rs1881;
	add.s32 	%r4426, %r4426, 1;
	add.s32 	%r15, %r4424, 1;
	cvt.u64.u32 	%rd201, %r4424;
	add.s64 	%rd202, %rd4, %rd201;
	ld.local.u8 	%rs1881, [%rd202+1];
	setp.ne.s16 	%p62, %rs1881, 0;
	mov.u32 	%r4424, %r15;
	@%p62 bra 	$L__BB4_12;
$L__BB4_13:
	cvt.u64.u32 	%rd203, %r4426;
	add.s64 	%rd204, %rd3, %rd203;
	mov.b16 	%rs1688, 0;
	st.local.u8 	[%rd204], %rs1688;
	ld.local.u32 	%r2433, [%rd3+36];
	add.s32 	%r4427, %r2433, %r9;
	ld.local.f64 	%fd91, [%rd3+40];
	add.f64 	%fd108, %fd4, %fd91;
	ld.local.v2.b32 	{%r2434, %r2435}, [%rd3];
	bfe.u32 	%r2436, %r2434, 0, 8;
	cvt.u16.u32 	%rs1916, %r2436;
	bfe.u32 	%r2437, %r2434, 8, 8;
	cvt.u16.u32 	%rs1915, %r2437;
	bfe.u32 	%r2438, %r2434, 16, 8;
	cvt.u16.u32 	%rs1914, %r2438;
	bfe.u32 	%r2439, %r2434, 24, 8;
	cvt.u16.u32 	%rs1913, %r2439;
	bfe.u32 	%r2440, %r2435, 0, 8;
	cvt.u16.u32 	%rs1912, %r2440;
	bfe.u32 	%r2441, %r2435, 8, 8;
	cvt.u16.u32 	%rs1911, %r2441;
	bfe.u32 	%r2442, %r2435, 16, 8;
	cvt.u16.u32 	%rs1910, %r2442;
	bfe.u32 	%r2443, %r2435, 24, 8;
	cvt.u16.u32 	%rs1909, %r2443;
	ld.local.v2.b32 	{%r2444, %r2445}, [%rd3+8];
	bfe.u32 	%r2446, %r2444, 0, 8;
	cvt.u16.u32 	%rs1908, %r2446;
	bfe.u32 	%r2447, %r2444, 8, 8;
	cvt.u16.u32 	%rs1907, %r2447;
	bfe.u32 	%r2448, %r2444, 16, 8;
	cvt.u16.u32 	%rs1906, %r2448;
	bfe.u32 	%r2449, %r2444, 24, 8;
	cvt.u16.u32 	%rs1905, %r2449;
	bfe.u32 	%r2450, %r2445, 0, 8;
	cvt.u16.u32 	%rs1904, %r2450;
	bfe.u32 	%r2451, %r2445, 8, 8;
	cvt.u16.u32 	%rs1903, %r2451;
	bfe.u32 	%r2452, %r2445, 16, 8;
	cvt.u16.u32 	%rs1902, %r2452;
	bfe.u32 	%r2453, %r2445, 24, 8;
	cvt.u16.u32 	%rs1901, %r2453;
	ld.local.v2.b32 	{%r2454, %r2455}, [%rd3+16];
	bfe.u32 	%r2456, %r2454, 0, 8;
	cvt.u16.u32 	%rs1900, %r2456;
	bfe.u32 	%r2457, %r2454, 8, 8;
	cvt.u16.u32 	%rs1899, %r2457;
	bfe.u32 	%r2458, %r2454, 16, 8;
	cvt.u16.u32 	%rs1898, %r2458;
	bfe.u32 	%r2459, %r2454, 24, 8;
	cvt.u16.u32 	%rs1897, %r2459;
	bfe.u32 	%r2460, %r2455, 0, 8;
	cvt.u16.u32 	%rs1896, %r2460;
	bfe.u32 	%r2461, %r2455, 8, 8;
	cvt.u16.u32 	%rs1895, %r2461;
	bfe.u32 	%r2462, %r2455, 16, 8;
	cvt.u16.u32 	%rs1894, %r2462;
	bfe.u32 	%r2463, %r2455, 24, 8;
	cvt.u16.u32 	%rs1893, %r2463;
	ld.local.v2.b32 	{%r2464, %r2465}, [%rd3+24];
	bfe.u32 	%r2466, %r2464, 0, 8;
	cvt.u16.u32 	%rs1892, %r2466;
	bfe.u32 	%r2467, %r2464, 8, 8;
	cvt.u16.u32 	%rs1891, %r2467;
	bfe.u32 	%r2468, %r2464, 16, 8;
	cvt.u16.u32 	%rs1890, %r2468;
	bfe.u32 	%r2469, %r2464, 24, 8;
	cvt.u16.u32 	%rs1889, %r2469;
	bfe.u32 	%r2470, %r2465, 0, 8;
	cvt.u16.u32 	%rs1888, %r2470;
	bfe.u32 	%r2471, %r2465, 8, 8;
	cvt.u16.u32 	%rs1887, %r2471;
	bfe.u32 	%r2472, %r2465, 16, 8;
	cvt.u16.u32 	%rs1886, %r2472;
	bfe.u32 	%r2473, %r2465, 24, 8;
	cvt.u16.u32 	%rs1885, %r2473;
	.pragma "used_bytes_mask 7";
	ld.local.u32 	%r2474, [%rd3+32];
	bfe.u32 	%r2475, %r2474, 0, 8;
	cvt.u16.u32 	%rs1884, %r2475;
	bfe.u32 	%r2476, %r2474, 8, 8;
	cvt.u16.u32 	%rs1883, %r2476;
	bfe.u32 	%r2477, %r2474, 16, 8;
	cvt.u16.u32 	%rs1882, %r2477;
	add.s32 	%r4421, %r4421, 256;
	setp.lt.s32 	%p63, %r4421, %r1;
	@%p63 bra 	$L__BB4_8;
$L__BB4_14:
	// begin inline asm
	mov.u32 %r2478, %laneid;
	// end inline asm
	and.b32  	%r2539, %r2, 992;
	add.s32 	%r2540, %r2539, 32;
	setp.gt.s32 	%p64, %r2540, %r1;
	not.b32 	%r2541, %r2539;
	add.s32 	%r2542, %r1, %r2541;
	selp.b32 	%r2537, %r2542, 31, %p64;
	cvt.u32.u16 	%r2543, %rs1916;
	and.b32  	%r2544, %r2543, 255;
	and.b16  	%rs1689, %rs1915, 255;
	mul.wide.u16 	%r2545, %rs1689, 256;
	or.b32  	%r2546, %r2545, %r2544;
	cvt.u32.u16 	%r2547, %rs1914;
	shl.b32 	%r2548, %r2547, 16;
	and.b32  	%r2549, %r2548, 16711680;
	or.b32  	%r2550, %r2546, %r2549;
	cvt.u32.u16 	%r2551, %rs1913;
	shl.b32 	%r2552, %r2551, 24;
	or.b32  	%r2480, %r2550, %r2552;
	cvt.u32.u16 	%r2553, %rs1912;
	and.b32  	%r2554, %r2553, 255;
	and.b16  	%rs1690, %rs1911, 255;
	mul.wide.u16 	%r2555, %rs1690, 256;
	or.b32  	%r2556, %r2555, %r2554;
	cvt.u32.u16 	%r2557, %rs1910;
	shl.b32 	%r2558, %r2557, 16;
	and.b32  	%r2559, %r2558, 16711680;
	or.b32  	%r2560, %r2556, %r2559;
	cvt.u32.u16 	%r2561, %rs1909;
	shl.b32 	%r2562, %r2561, 24;
	or.b32  	%r2485, %r2560, %r2562;
	cvt.u32.u16 	%r2563, %rs1908;
	and.b32  	%r2564, %r2563, 255;
	and.b16  	%rs1691, %rs1907, 255;
	mul.wide.u16 	%r2565, %rs1691, 256;
	or.b32  	%r2566, %r2565, %r2564;
	cvt.u32.u16 	%r2567, %rs1906;
	shl.b32 	%r2568, %r2567, 16;
	and.b32  	%r2569, %r2568, 16711680;
	or.b32  	%r2570, %r2566, %r2569;
	cvt.u32.u16 	%r2571, %rs1905;
	shl.b32 	%r2572, %r2571, 24;
	or.b32  	%r2490, %r2570, %r2572;
	cvt.u32.u16 	%r2573, %rs1904;
	and.b32  	%r2574, %r2573, 255;
	and.b16  	%rs1692, %rs1903, 255;
	mul.wide.u16 	%r2575, %rs1692, 256;
	or.b32  	%r2576, %r2575, %r2574;
	cvt.u32.u16 	%r2577, %rs1902;
	shl.b32 	%r2578, %r2577, 16;
	and.b32  	%r2579, %r2578, 16711680;
	or.b32  	%r2580, %r2576, %r2579;
	cvt.u32.u16 	%r2581, %rs1901;
	shl.b32 	%r2582, %r2581, 24;
	or.b32  	%r2495, %r2580, %r2582;
	cvt.u32.u16 	%r2583, %rs1900;
	and.b32  	%r2584, %r2583, 255;
	and.b16  	%rs1693, %rs1899, 255;
	mul.wide.u16 	%r2585, %rs1693, 256;
	or.b32  	%r2586, %r2585, %r2584;
	cvt.u32.u16 	%r2587, %rs1898;
	shl.b32 	%r2588, %r2587, 16;
	and.b32  	%r2589, %r2588, 16711680;
	or.b32  	%r2590, %r2586, %r2589;
	cvt.u32.u16 	%r2591, %rs1897;
	shl.b32 	%r2592, %r2591, 24;
	or.b32  	%r2500, %r2590, %r2592;
	cvt.u32.u16 	%r2593, %rs1896;
	and.b32  	%r2594, %r2593, 255;
	and.b16  	%rs1694, %rs1895, 255;
	mul.wide.u16 	%r2595, %rs1694, 256;
	or.b32  	%r2596, %r2595, %r2594;
	cvt.u32.u16 	%r2597, %rs1894;
	shl.b32 	%r2598, %r2597, 16;
	and.b32  	%r2599, %r2598, 16711680;
	or.b32  	%r2600, %r2596, %r2599;
	cvt.u32.u16 	%r2601, %rs1893;
	shl.b32 	%r2602, %r2601, 24;
	or.b32  	%r2505, %r2600, %r2602;
	cvt.u32.u16 	%r2603, %rs1892;
	and.b32  	%r2604, %r2603, 255;
	and.b16  	%rs1695, %rs1891, 255;
	mul.wide.u16 	%r2605, %rs1695, 256;
	or.b32  	%r2606, %r2605, %r2604;
	cvt.u32.u16 	%r2607, %rs1890;
	shl.b32 	%r2608, %r2607, 16;
	and.b32  	%r2609, %r2608, 16711680;
	or.b32  	%r2610, %r2606, %r2609;
	cvt.u32.u16 	%r2611, %rs1889;
	shl.b32 	%r2612, %r2611, 24;
	or.b32  	%r2510, %r2610, %r2612;
	cvt.u32.u16 	%r2613, %rs1888;
	and.b32  	%r2614, %r2613, 255;
	and.b16  	%rs1696, %rs1887, 255;
	mul.wide.u16 	%r2615, %rs1696, 256;
	or.b32  	%r2616, %r2615, %r2614;
	cvt.u32.u16 	%r2617, %rs1886;
	shl.b32 	%r2618, %r2617, 16;
	and.b32  	%r2619, %r2618, 16711680;
	or.b32  	%r2620, %r2616, %r2619;
	cvt.u32.u16 	%r2621, %rs1885;
	shl.b32 	%r2622, %r2621, 24;
	or.b32  	%r2515, %r2620, %r2622;
	cvt.u32.u16 	%r2623, %rs1884;
	and.b32  	%r2624, %r2623, 255;
	and.b16  	%rs1697, %rs1883, 255;
	mul.wide.u16 	%r2625, %rs1697, 256;
	or.b32  	%r2626, %r2625, %r2624;
	cvt.u32.u16 	%r2627, %rs1882;
	shl.b32 	%r2628, %r2627, 16;
	and.b32  	%r2629, %r2628, 16711680;
	or.b32  	%r2520, %r2626, %r2629;
	mov.b32 	%r2536, 1;
	mov.b32 	%r2538, -1;
	// begin inline asm
	shfl.sync.down.b32 %r2479, %r2480, %r2536, %r2537, %r2538;
	// end inline asm
	// begin inline asm
	shfl.sync.down.b32 %r2484, %r2485, %r2536, %r2537, %r2538;
	// end inline asm
	// begin inline asm
	shfl.sync.down.b32 %r2489, %r2490, %r2536, %r2537, %r2538;
	// end inline asm
	// begin inline asm
	shfl.sync.down.b32 %r2494, %r2495, %r2536, %r2537, %r2538;
	// end inline asm
	// begin inline asm
	shfl.sync.down.b32 %r2499, %r2500, %r2536, %r2537, %r2538;
	// end inline asm
	// begin inline asm
	shfl.sync.down.b32 %r2504, %r2505, %r2536, %r2537, %r2538;
	// end inline asm
	// begin inline asm
	shfl.sync.down.b32 %r2509, %r2510, %r2536, %r2537, %r2538;
	// end inline asm
	// begin inline asm
	shfl.sync.down.b32 %r2514, %r2515, %r2536, %r2537, %r2538;
	// end inline asm
	// begin inline asm
	shfl.sync.down.b32 %r2519, %r2520, %r2536, %r2537, %r2538;
	// end inline asm
	// begin inline asm
	shfl.sync.down.b32 %r2524, %r4427, %r2536, %r2537, %r2538;
	// end inline asm
	mov.b64 	%rd205, %fd108;
	mov.b64 	{%r2530, %r2535}, %rd205;
	// begin inline asm
	shfl.sync.down.b32 %r2529, %r2530, %r2536, %r2537, %r2538;
	// end inline asm
	// begin inline asm
	shfl.sync.down.b32 %r2534, %r2535, %r2536, %r2537, %r2538;
	// end inline asm
	setp.ge.s32 	%p65, %r2478, %r2537;
	@%p65 bra 	$L__BB4_21;
	shr.u32 	%r2631, %r2519, 16;
	shr.u32 	%r2632, %r2519, 8;
	cvt.u16.u32 	%rs1698, %r2632;
	cvt.u16.u32 	%rs1699, %r2519;
	cvt.u16.u32 	%rs1917, %r2479;
	mov.b64 	%rd206, {%r2529, %r2534};
	mov.b64 	%fd7, %rd206;
	add.u64 	%rd5, %SPL, 0;
	add.u64 	%rd6, %SPL, 48;
	prmt.b32 	%r2635, %r2557, %r2561, 0x3340U;
	cvt.u32.u16 	%r2636, %rs1911;
	prmt.b32 	%r2638, %r2553, %r2636, 0x3340U;
	prmt.b32 	%r2639, %r2638, %r2635, 0x5410U;
	prmt.b32 	%r2642, %r2547, %r2551, 0x3340U;
	cvt.u32.u16 	%r2643, %rs1915;
	prmt.b32 	%r2645, %r2543, %r2643, 0x3340U;
	prmt.b32 	%r2646, %r2645, %r2642, 0x5410U;
	st.local.v2.b32 	[%rd5], {%r2646, %r2639};
	prmt.b32 	%r2649, %r2577, %r2581, 0x3340U;
	cvt.u32.u16 	%r2650, %rs1903;
	prmt.b32 	%r2652, %r2573, %r2650, 0x3340U;
	prmt.b32 	%r2653, %r2652, %r2649, 0x5410U;
	prmt.b32 	%r2656, %r2567, %r2571, 0x3340U;
	cvt.u32.u16 	%r2657, %rs1907;
	prmt.b32 	%r2659, %r2563, %r2657, 0x3340U;
	prmt.b32 	%r2660, %r2659, %r2656, 0x5410U;
	st.local.v2.b32 	[%rd5+8], {%r2660, %r2653};
	prmt.b32 	%r2663, %r2597, %r2601, 0x3340U;
	cvt.u32.u16 	%r2664, %rs1895;
	prmt.b32 	%r2666, %r2593, %r2664, 0x3340U;
	prmt.b32 	%r2667, %r2666, %r2663, 0x5410U;
	prmt.b32 	%r2670, %r2587, %r2591, 0x3340U;
	cvt.u32.u16 	%r2671, %rs1899;
	prmt.b32 	%r2673, %r2583, %r2671, 0x3340U;
	prmt.b32 	%r2674, %r2673, %r2670, 0x5410U;
	st.local.v2.b32 	[%rd5+16], {%r2674, %r2667};
	prmt.b32 	%r2677, %r2617, %r2621, 0x3340U;
	cvt.u32.u16 	%r2678, %rs1887;
	prmt.b32 	%r2680, %r2613, %r2678, 0x3340U;
	prmt.b32 	%r2681, %r2680, %r2677, 0x5410U;
	prmt.b32 	%r2684, %r2607, %r2611, 0x3340U;
	cvt.u32.u16 	%r2685, %rs1891;
	prmt.b32 	%r2687, %r2603, %r2685, 0x3340U;
	prmt.b32 	%r2688, %r2687, %r2684, 0x5410U;
	st.local.v2.b32 	[%rd5+24], {%r2688, %r2681};
	st.local.v2.u8 	[%rd5+32], {%rs1884, %rs1883};
	st.local.u8 	[%rd5+34], %rs1882;
	st.local.u32 	[%rd5+36], %r4427;
	st.local.f64 	[%rd5+40], %fd108;
	st.local.v2.b32 	[%rd6], {%r2479, %r2484};
	st.local.v2.b32 	[%rd6+8], {%r2489, %r2494};
	st.local.v2.b32 	[%rd6+16], {%r2499, %r2504};
	st.local.v2.b32 	[%rd6+24], {%r2509, %r2514};
	st.local.v2.u8 	[%rd6+32], {%rs1699, %rs1698};
	st.local.u8 	[%rd6+34], %r2631;
	st.local.u32 	[%rd6+36], %r2524;
	st.local.v2.u32 	[%rd6+40], {%r2529, %r2534};
	mov.b32 	%r4428, 0;
$L__BB4_16:
	mov.u32 	%r4431, %r4428;
	cvt.u64.u32 	%rd209, %r4431;
	add.s64 	%rd210, %rd5, %rd209;
	ld.local.u8 	%rs1700, [%rd210];
	setp.ne.s16 	%p66, %rs1700, 0;
	add.s32 	%r4428, %r4431, 1;
	@%p66 bra 	$L__BB4_16;
	and.b16  	%rs1701, %rs1917, 255;
	setp.eq.s16 	%p67, %rs1701, 0;
	@%p67 bra 	$L__BB4_20;
	mov.b32 	%r4429, 0;
$L__BB4_19:
	cvt.u64.u32 	%rd211, %r4431;
	add.s64 	%rd212, %rd5, %rd211;
	st.local.u8 	[%rd212], %rs1917;
	add.s32 	%r4431, %r4431, 1;
	add.s32 	%r39, %r4429, 1;
	cvt.u64.u32 	%rd213, %r4429;
	add.s64 	%rd214, %rd6, %rd213;
	ld.local.u8 	%rs1917, [%rd214+1];
	setp.ne.s16 	%p68, %rs1917, 0;
	mov.u32 	%r4429, %r39;
	@%p68 bra 	$L__BB4_19;
$L__BB4_20:
	cvt.u64.u32 	%rd215, %r4431;
	add.s64 	%rd216, %rd5, %rd215;
	mov.b16 	%rs1702, 0;
	st.local.u8 	[%rd216], %rs1702;
	ld.local.u32 	%r2690, [%rd5+36];
	add.s32 	%r4427, %r2690, %r2524;
	ld.local.f64 	%fd92, [%rd5+40];
	add.f64 	%fd108, %fd92, %fd7;
	ld.local.v2.b32 	{%r2691, %r2692}, [%rd5];
	bfe.u32 	%r2693, %r2691, 0, 8;
	cvt.u16.u32 	%rs1916, %r2693;
	bfe.u32 	%r2694, %r2691, 8, 8;
	cvt.u16.u32 	%rs1915, %r2694;
	bfe.u32 	%r2695, %r2691, 16, 8;
	cvt.u16.u32 	%rs1914, %r2695;
	bfe.u32 	%r2696, %r2691, 24, 8;
	cvt.u16.u32 	%rs1913, %r2696;
	bfe.u32 	%r2697, %r2692, 0, 8;
	cvt.u16.u32 	%rs1912, %r2697;
	bfe.u32 	%r2698, %r2692, 8, 8;
	cvt.u16.u32 	%rs1911, %r2698;
	bfe.u32 	%r2699, %r2692, 16, 8;
	cvt.u16.u32 	%rs1910, %r2699;
	bfe.u32 	%r2700, %r2692, 24, 8;
	cvt.u16.u32 	%rs1909, %r2700;
	ld.local.v2.b32 	{%r2701, %r2702}, [%rd5+8];
	bfe.u32 	%r2703, %r2701, 0, 8;
	cvt.u16.u32 	%rs1908, %r2703;
	bfe.u32 	%r2704, %r2701, 8, 8;
	cvt.u16.u32 	%rs1907, %r2704;
	bfe.u32 	%r2705, %r2701, 16, 8;
	cvt.u16.u32 	%rs1906, %r2705;
	bfe.u32 	%r2706, %r2701, 24, 8;
	cvt.u16.u32 	%rs1905, %r2706;
	bfe.u32 	%r2707, %r2702, 0, 8;
	cvt.u16.u32 	%rs1904, %r2707;
	bfe.u32 	%r2708, %r2702, 8, 8;
	cvt.u16.u32 	%rs1903, %r2708;
	bfe.u32 	%r2709, %r2702, 16, 8;
	cvt.u16.u32 	%rs1902, %r2709;
	bfe.u32 	%r2710, %r2702, 24, 8;
	cvt.u16.u32 	%rs1901, %r2710;
	ld.local.v2.b32 	{%r2711, %r2712}, [%rd5+16];
	bfe.u32 	%r2713, %r2711, 0, 8;
	cvt.u16.u32 	%rs1900, %r2713;
	bfe.u32 	%r2714, %r2711, 8, 8;
	cvt.u16.u32 	%rs1899, %r2714;
	bfe.u32 	%r2715, %r2711, 16, 8;
	cvt.u16.u32 	%rs1898, %r2715;
	bfe.u32 	%r2716, %r2711, 24, 8;
	cvt.u16.u32 	%rs1897, %r2716;
	bfe.u32 	%r2717, %r2712, 0, 8;
	cvt.u16.u32 	%rs1896, %r2717;
	bfe.u32 	%r2718, %r2712, 8, 8;
	cvt.u16.u32 	%rs1895, %r2718;
	bfe.u32 	%r2719, %r2712, 16, 8;
	cvt.u16.u32 	%rs1894, %r2719;
	bfe.u32 	%r2720, %r2712, 24, 8;
	cvt.u16.u32 	%rs1893, %r2720;
	ld.local.v2.b32 	{%r2721, %r2722}, [%rd5+24];
	bfe.u32 	%r2723, %r2721, 0, 8;
	cvt.u16.u32 	%rs1892, %r2723;
	bfe.u32 	%r2724, %r2721, 8, 8;
	cvt.u16.u32 	%rs1891, %r2724;
	bfe.u32 	%r2725, %r2721, 16, 8;
	cvt.u16.u32 	%rs1890, %r2725;
	bfe.u32 	%r2726, %r2721, 24, 8;
	cvt.u16.u32 	%rs1889, %r2726;
	bfe.u32 	%r2727, %r2722, 0, 8;
	cvt.u16.u32 	%rs1888, %r2727;
	bfe.u32 	%r2728, %r2722, 8, 8;
	cvt.u16.u32 	%rs1887, %r2728;
	bfe.u32 	%r2729, %r2722, 16, 8;
	cvt.u16.u32 	%rs1886, %r2729;
	bfe.u32 	%r2730, %r2722, 24, 8;
	cvt.u16.u32 	%rs1885, %r2730;
	.pragma "used_bytes_mask 7";
	ld.local.u32 	%r2731, [%rd5+32];
	bfe.u32 	%r2732, %r2731, 0, 8;
	cvt.u16.u32 	%rs1884, %r2732;
	bfe.u32 	%r2733, %r2731, 8, 8;
	cvt.u16.u32 	%rs1883, %r2733;
	bfe.u32 	%r2734, %r2731, 16, 8;
	cvt.u16.u32 	%rs1882, %r2734;
$L__BB4_21:
	cvt.u32.u16 	%r2795, %rs1916;
	and.b32  	%r2796, %r2795, 255;
	and.b16  	%rs1703, %rs1915, 255;
	mul.wide.u16 	%r2797, %rs1703, 256;
	or.b32  	%r2798, %r2797, %r2796;
	cvt.u32.u16 	%r2799, %rs1914;
	shl.b32 	%r2800, %r2799, 16;
	and.b32  	%r2801, %r2800, 16711680;
	or.b32  	%r2802, %r2798, %r2801;
	cvt.u32.u16 	%r2803, %rs1913;
	shl.b32 	%r2804, %r2803, 24;
	or.b32  	%r2736, %r2802, %r2804;
	cvt.u32.u16 	%r2805, %rs1912;
	and.b32  	%r2806, %r2805, 255;
	and.b16  	%rs1704, %rs1911, 255;
	mul.wide.u16 	%r2807, %rs1704, 256;
	or.b32  	%r2808, %r2807, %r2806;
	cvt.u32.u16 	%r2809, %rs1910;
	shl.b32 	%r2810, %r2809, 16;
	and.b32  	%r2811, %r2810, 16711680;
	or.b32  	%r2812, %r2808, %r2811;
	cvt.u32.u16 	%r2813, %rs1909;
	shl.b32 	%r2814, %r2813, 24;
	or.b32  	%r2741, %r2812, %r2814;
	cvt.u32.u16 	%r2815, %rs1908;
	and.b32  	%r2816, %r2815, 255;
	and.b16  	%rs1705, %rs1907, 255;
	mul.wide.u16 	%r2817, %rs1705, 256;
	or.b32  	%r2818, %r2817, %r2816;
	cvt.u32.u16 	%r2819, %rs1906;
	shl.b32 	%r2820, %r2819, 16;
	and.b32  	%r2821, %r2820, 16711680;
	or.b32  	%r2822, %r2818, %r2821;
	cvt.u32.u16 	%r2823, %rs1905;
	shl.b32 	%r2824, %r2823, 24;
	or.b32  	%r2746, %r2822, %r2824;
	cvt.u32.u16 	%r2825, %rs1904;
	and.b32  	%r2826, %r2825, 255;
	and.b16  	%rs1706, %rs1903, 255;
	mul.wide.u16 	%r2827, %rs1706, 256;
	or.b32  	%r2828, %r2827, %r2826;
	cvt.u32.u16 	%r2829, %rs1902;
	shl.b32 	%r2830, %r2829, 16;
	and.b32  	%r2831, %r2830, 16711680;
	or.b32  	%r2832, %r2828, %r2831;
	cvt.u32.u16 	%r2833, %rs1901;
	shl.b32 	%r2834, %r2833, 24;
	or.b32  	%r2751, %r2832, %r2834;
	cvt.u32.u16 	%r2835, %rs1900;
	and.b32  	%r2836, %r2835, 255;
	and.b16  	%rs1707, %rs1899, 255;
	mul.wide.u16 	%r2837, %rs1707, 256;
	or.b32  	%r2838, %r2837, %r2836;
	cvt.u32.u16 	%r2839, %rs1898;
	shl.b32 	%r2840, %r2839, 16;
	and.b32  	%r2841, %r2840, 16711680;
	or.b32  	%r2842, %r2838, %r2841;
	cvt.u32.u16 	%r2843, %rs1897;
	shl.b32 	%r2844, %r2843, 24;
	or.b32  	%r2756, %r2842, %r2844;
	cvt.u32.u16 	%r2845, %rs1896;
	and.b32  	%r2846, %r2845, 255;
	and.b16  	%rs1708, %rs1895, 255;
	mul.wide.u16 	%r2847, %rs1708, 256;
	or.b32  	%r2848, %r2847, %r2846;
	cvt.u32.u16 	%r2849, %rs1894;
	shl.b32 	%r2850, %r2849, 16;
	and.b32  	%r2851, %r2850, 16711680;
	or.b32  	%r2852, %r2848, %r2851;
	cvt.u32.u16 	%r2853, %rs1893;
	shl.b32 	%r2854, %r2853, 24;
	or.b32  	%r2761, %r2852, %r2854;
	cvt.u32.u16 	%r2855, %rs1892;
	and.b32  	%r2856, %r2855, 255;
	and.b16  	%rs1709, %rs1891, 255;
	mul.wide.u16 	%r2857, %rs1709, 256;
	or.b32  	%r2858, %r2857, %r2856;
	cvt.u32.u16 	%r2859, %rs1890;
	shl.b32 	%r2860, %r2859, 16;
	and.b32  	%r2861, %r2860, 16711680;
	or.b32  	%r2862, %r2858, %r2861;
	cvt.u32.u16 	%r2863, %rs1889;
	shl.b32 	%r2864, %r2863, 24;
	or.b32  	%r2766, %r2862, %r2864;
	cvt.u32.u16 	%r2865, %rs1888;
	and.b32  	%r2866, %r2865, 255;
	and.b16  	%rs1710, %rs1887, 255;
	mul.wide.u16 	%r2867, %rs1710, 256;
	or.b32  	%r2868, %r2867, %r2866;
	cvt.u32.u16 	%r2869, %rs1886;
	shl.b32 	%r2870, %r2869, 16;
	and.b32  	%r2871, %r2870, 16711680;
	or.b32  	%r2872, %r2868, %r2871;
	cvt.u32.u16 	%r2873, %rs1885;
	shl.b32 	%r2874, %r2873, 24;
	or.b32  	%r2771, %r2872, %r2874;
	cvt.u32.u16 	%r2875, %rs1884;
	and.b32  	%r2876, %r2875, 255;
	and.b16  	%rs1711, %rs1883, 255;
	mul.wide.u16 	%r2877, %rs1711, 256;
	or.b32  	%r2878, %r2877, %r2876;
	cvt.u32.u16 	%r2879, %rs1882;
	shl.b32 	%r2880, %r2879, 16;
	and.b32  	%r2881, %r2880, 16711680;
	or.b32  	%r2776, %r2878, %r2881;
	mov.b32 	%r2792, 2;
	mov.b32 	%r2794, -1;
	// begin inline asm
	shfl.sync.down.b32 %r2735, %r2736, %r2792, %r2537, %r2794;
	// end inline asm
	// begin inline asm
	shfl.sync.down.b32 %r2740, %r2741, %r2792, %r2537, %r2794;
	// end inline asm
	// begin inline asm
	shfl.sync.down.b32 %r2745, %r2746, %r2792, %r2537, %r2794;
	// end inline asm
	// begin inline asm
	shfl.sync.down.b32 %r2750, %r2751, %r2792, %r2537, %r2794;
	// end inline asm
	// begin inline asm
	shfl.sync.down.b32 %r2755, %r2756, %r2792, %r2537, %r2794;
	// end inline asm
	// begin inline asm
	shfl.sync.down.b32 %r2760, %r2761, %r2792, %r2537, %r2794;
	// end inline asm
	// begin inline asm
	shfl.sync.down.b32 %r2765, %r2766, %r2792, %r2537, %r2794;
	// end inline asm
	// begin inline asm
	shfl.sync.down.b32 %r2770, %r2771, %r2792, %r2537, %r2794;
	// end inline asm
	// begin inline asm
	shfl.sync.down.b32 %r2775, %r2776, %r2792, %r2537, %r2794;
	// end inline asm
	// begin inline asm
	shfl.sync.down.b32 %r2780, %r4427, %r2792, %r2537, %r2794;
	// end inline asm
	mov.b64 	%rd217, %fd108;
	mov.b64 	{%r2786, %r2791}, %rd217;
	// begin inline asm
	shfl.sync.down.b32 %r2785, %r2786, %r2792, %r2537, %r2794;
	// end inline asm
	// begin inline asm
	shfl.sync.down.b32 %r2790, %r2791, %r2792, %r2537, %r2794;
	// end inline asm
	add.s32 	%r2882, %r2478, 2;
	setp.gt.s32 	%p69, %r2882, %r2537;
	@%p69 bra 	$L__BB4_28;
	shr.u32 	%r2884, %r2775, 16;
	shr.u32 	%r2885, %r2775, 8;
	cvt.u16.u32 	%rs1712, %r2885;
	cvt.u16.u32 	%rs1713, %r2775;
	cvt.u16.u32 	%rs1953, %r2735;
	mov.b64 	%rd218, {%r2785, %r2790};
	mov.b64 	%fd10, %rd218;
	add.u64 	%rd7, %SPL, 0;
	add.u64 	%rd8, %SPL, 48;
	prmt.b32 	%r2888, %r2809, %r2813, 0x3340U;
	cvt.u32.u16 	%r2889, %rs1911;
	prmt.b32 	%r2891, %r2805, %r2889, 0x3340U;
	prmt.b32 	%r2892, %r2891, %r2888, 0x5410U;
	prmt.b32 	%r2895, %r2799, %r2803, 0x3340U;
	cvt.u32.u16 	%r2896, %rs1915;
	prmt.b32 	%r2898, %r2795, %r2896, 0x3340U;
	prmt.b32 	%r2899, %r2898, %r2895, 0x5410U;
	st.local.v2.b32 	[%rd7], {%r2899, %r2892};
	prmt.b32 	%r2902, %r2829, %r2833, 0x3340U;
	cvt.u32.u16 	%r2903, %rs1903;
	prmt.b32 	%r2905, %r2825, %r2903, 0x3340U;
	prmt.b32 	%r2906, %r2905, %r2902, 0x5410U;
	prmt.b32 	%r2909, %r2819, %r2823, 0x3340U;
	cvt.u32.u16 	%r2910, %rs1907;
	prmt.b32 	%r2912, %r2815, %r2910, 0x3340U;
	prmt.b32 	%r2913, %r2912, %r2909, 0x5410U;
	st.local.v2.b32 	[%rd7+8], {%r2913, %r2906};
	prmt.b32 	%r2916, %r2849, %r2853, 0x3340U;
	cvt.u32.u16 	%r2917, %rs1895;
	prmt.b32 	%r2919, %r2845, %r2917, 0x3340U;
	prmt.b32 	%r2920, %r2919, %r2916, 0x5410U;
	prmt.b32 	%r2923, %r2839, %r2843, 0x3340U;
	cvt.u32.u16 	%r2924, %rs1899;
	prmt.b32 	%r2926, %r2835, %r2924, 0x3340U;
	prmt.b32 	%r2927, %r2926, %r2923, 0x5410U;
	st.local.v2.b32 	[%rd7+16], {%r2927, %r2920};
	prmt.b32 	%r2930, %r2869, %r2873, 0x3340U;
	cvt.u32.u16 	%r2931, %rs1887;
	prmt.b32 	%r2933, %r2865, %r2931, 0x3340U;
	prmt.b32 	%r2934, %r2933, %r2930, 0x5410U;
	prmt.b32 	%r2937, %r2859, %r2863, 0x3340U;
	cvt.u32.u16 	%r2938, %rs1891;
	prmt.b32 	%r2940, %r2855, %r2938, 0x3340U;
	prmt.b32 	%r2941, %r2940, %r2937, 0x5410U;
	st.local.v2.b32 	[%rd7+24], {%r2941, %r2934};
	st.local.v2.u8 	[%rd7+32], {%rs1884, %rs1883};
	st.local.u8 	[%rd7+34], %rs1882;
	st.local.u32 	[%rd7+36], %r4427;
	st.local.f64 	[%rd7+40], %fd108;
	st.local.v2.b32 	[%rd8], {%r2735, %r2740};
	st.local.v2.b32 	[%rd8+8], {%r2745, %r2750};
	st.local.v2.b32 	[%rd8+16], {%r2755, %r2760};
	st.local.v2.b32 	[%rd8+24], {%r2765, %r2770};
	st.local.v2.u8 	[%rd8+32], {%rs1713, %rs1712};
	st.local.u8 	[%rd8+34], %r2884;
	st.local.u32 	[%rd8+36], %r2780;
	st.local.v2.u32 	[%rd8+40], {%r2785, %r2790};
	mov.b32 	%r4433, 0;
$L__BB4_23:
	mov.u32 	%r4436, %r4433;
	cvt.u64.u32 	%rd221, %r4436;
	add.s64 	%rd222, %rd7, %rd221;
	ld.local.u8 	%rs1714, [%rd222];
	setp.ne.s16 	%p70, %rs1714, 0;
	add.s32 	%r4433, %r4436, 1;
	@%p70 bra 	$L__BB4_23;
	and.b16  	%rs1715, %rs1953, 255;
	setp.eq.s16 	%p71, %rs1715, 0;
	@%p71 bra 	$L__BB4_27;
	mov.b32 	%r4434, 0;
$L__BB4_26:
	cvt.u64.u32 	%rd223, %r4436;
	add.s64 	%rd224, %rd7, %rd223;
	st.local.u8 	[%rd224], %rs1953;
	add.s32 	%r4436, %r4436, 1;
	add.s32 	%r60, %r4434, 1;
	cvt.u64.u32 	%rd225, %r4434;
	add.s64 	%rd226, %rd8, %rd225;
	ld.local.u8 	%rs1953, [%rd226+1];
	setp.ne.s16 	%p72, %rs1953, 0;
	mov.u32 	%r4434, %r60;
	@%p72 bra 	$L__BB4_26;
$L__BB4_27:
	cvt.u64.u32 	%rd227, %r4436;
	add.s64 	%rd228, %rd7, %rd227;
	mov.b16 	%rs1716, 0;
	st.local.u8 	[%rd228], %rs1716;
	ld.local.u32 	%r2943, [%rd7+36];
	add.s32 	%r4427, %r2943, %r2780;
	ld.local.f64 	%fd93, [%rd7+40];
	add.f64 	%fd108, %fd93, %fd10;
	ld.local.v2.b32 	{%r2944, %r2945}, [%rd7];
	bfe.u32 	%r2946, %r2944, 0, 8;
	cvt.u16.u32 	%rs1916, %r2946;
	bfe.u32 	%r2947, %r2944, 8, 8;
	cvt.u16.u32 	%rs1915, %r2947;
	bfe.u32 	%r2948, %r2944, 16, 8;
	cvt.u16.u32 	%rs1914, %r2948;
	bfe.u32 	%r2949, %r2944, 24, 8;
	cvt.u16.u32 	%rs1913, %r2949;
	bfe.u32 	%r2950, %r2945, 0, 8;
	cvt.u16.u32 	%rs1912, %r2950;
	bfe.u32 	%r2951, %r2945, 8, 8;
	cvt.u16.u32 	%rs1911, %r2951;
	bfe.u32 	%r2952, %r2945, 16, 8;
	cvt.u16.u32 	%rs1910, %r2952;
	bfe.u32 	%r2953, %r2945, 24, 8;
	cvt.u16.u32 	%rs1909, %r2953;
	ld.local.v2.b32 	{%r2954, %r2955}, [%rd7+8];
	bfe.u32 	%r2956, %r2954, 0, 8;
	cvt.u16.u32 	%rs1908, %r2956;
	bfe.u32 	%r2957, %r2954, 8, 8;
	cvt.u16.u32 	%rs1907, %r2957;
	bfe.u32 	%r2958, %r2954, 16, 8;
	cvt.u16.u32 	%rs1906, %r2958;
	bfe.u32 	%r2959, %r2954, 24, 8;
	cvt.u16.u32 	%rs1905, %r2959;
	bfe.u32 	%r2960, %r2955, 0, 8;
	cvt.u16.u32 	%rs1904, %r2960;
	bfe.u32 	%r2961, %r2955, 8, 8;
	cvt.u16.u32 	%rs1903, %r2961;
	bfe.u32 	%r2962, %r2955, 16, 8;
	cvt.u16.u32 	%rs1902, %r2962;
	bfe.u32 	%r2963, %r2955, 24, 8;
	cvt.u16.u32 	%rs1901, %r2963;
	ld.local.v2.b32 	{%r2964, %r2965}, [%rd7+16];
	bfe.u32 	%r2966, %r2964, 0, 8;
	cvt.u16.u32 	%rs1900, %r2966;
	bfe.u32 	%r2967, %r2964, 8, 8;
	cvt.u16.u32 	%rs1899, %r2967;
	bfe.u32 	%r2968, %r2964, 16, 8;
	cvt.u16.u32 	%rs1898, %r2968;
	bfe.u32 	%r2969, %r2964, 24, 8;
	cvt.u16.u32 	%rs1897, %r2969;
	bfe.u32 	%r2970, %r2965, 0, 8;
	cvt.u16.u32 	%rs1896, %r2970;
	bfe.u32 	%r2971, %r2965, 8, 8;
	cvt.u16.u32 	%rs1895, %r2971;
	bfe.u32 	%r2972, %r2965, 16, 8;
	cvt.u16.u32 	%rs1894, %r2972;
	bfe.u32 	%r2973, %r2965, 24, 8;
	cvt.u16.u32 	%rs1893, %r2973;
	ld.local.v2.b32 	{%r2974, %r2975}, [%rd7+24];
	bfe.u32 	%r2976, %r2974, 0, 8;
	cvt.u16.u32 	%rs1892, %r2976;
	bfe.u32 	%r2977, %r2974, 8, 8;
	cvt.u16.u32 	%rs1891, %r2977;
	bfe.u32 	%r2978, %r2974, 16, 8;
	cvt.u16.u32 	%rs1890, %r2978;
	bfe.u32 	%r2979, %r2974, 24, 8;
	cvt.u16.u32 	%rs1889, %r2979;
	bfe.u32 	%r2980, %r2975, 0, 8;
	cvt.u16.u32 	%rs1888, %r2980;
	bfe.u32 	%r2981, %r2975, 8, 8;
	cvt.u16.u32 	%rs1887, %r2981;
	bfe.u32 	%r2982, %r2975, 16, 8;
	cvt.u16.u32 	%rs1886, %r2982;
	bfe.u32 	%r2983, %r2975, 24, 8;
	cvt.u16.u32 	%rs1885, %r2983;
	.pragma "used_bytes_mask 7";
	ld.local.u32 	%r2984, [%rd7+32];
	bfe.u32 	%r2985, %r2984, 0, 8;
	cvt.u16.u32 	%rs1884, %r2985;
	bfe.u32 	%r2986, %r2984, 8, 8;
	cvt.u16.u32 	%rs1883, %r2986;
	bfe.u32 	%r2987, %r2984, 16, 8;
	cvt.u16.u32 	%rs1882, %r2987;
$L__BB4_28:
	cvt.u32.u16 	%r3048, %rs1916;
	and.b32  	%r3049, %r3048, 255;
	and.b16  	%rs1717, %rs1915, 255;
	mul.wide.u16 	%r3050, %rs1717, 256;
	or.b32  	%r3051, %r3050, %r3049;
	cvt.u32.u16 	%r3052, %rs1914;
	shl.b32 	%r3053, %r3052, 16;
	and.b32  	%r3054, %r3053, 16711680;
	or.b32  	%r3055, %r3051, %r3054;
	cvt.u32.u16 	%r3056, %rs1913;
	shl.b32 	%r3057, %r3056, 24;
	or.b32  	%r2989, %r3055, %r3057;
	cvt.u32.u16 	%r3058, %rs1912;
	and.b32  	%r3059, %r3058, 255;
	and.b16  	%rs1718, %rs1911, 255;
	mul.wide.u16 	%r3060, %rs1718, 256;
	or.b32  	%r3061, %r3060, %r3059;
	cvt.u32.u16 	%r3062, %rs1910;
	shl.b32 	%r3063, %r3062, 16;
	and.b32  	%r3064, %r3063, 16711680;
	or.b32  	%r3065, %r3061, %r3064;
	cvt.u32.u16 	%r3066, %rs1909;
	shl.b32 	%r3067, %r3066, 24;
	or.b32  	%r2994, %r3065, %r3067;
	cvt.u32.u16 	%r3068, %rs1908;
	and.b32  	%r3069, %r3068, 255;
	and.b16  	%rs1719, %rs1907, 255;
	mul.wide.u16 	%r3070, %rs1719, 256;
	or.b32  	%r3071, %r3070, %r3069;
	cvt.u32.u16 	%r3072, %rs1906;
	shl.b32 	%r3073, %r3072, 16;
	and.b32  	%r3074, %r3073, 16711680;
	or.b32  	%r3075, %r3071, %r3074;
	cvt.u32.u16 	%r3076, %rs1905;
	shl.b32 	%r3077, %r3076, 24;
	or.b32  	%r2999, %r3075, %r3077;
	cvt.u32.u16 	%r3078, %rs1904;
	and.b32  	%r3079, %r3078, 255;
	and.b16  	%rs1720, %rs1903, 255;
	mul.wide.u16 	%r3080, %rs1720, 256;
	or.b32  	%r3081, %r3080, %r3079;
	cvt.u32.u16 	%r3082, %rs1902;
	shl.b32 	%r3083, %r3082, 16;
	and.b32  	%r3084, %r3083, 16711680;
	or.b32  	%r3085, %r3081, %r3084;
	cvt.u32.u16 	%r3086, %rs1901;
	shl.b32 	%r3087, %r3086, 24;
	or.b32  	%r3004, %r3085, %r3087;
	cvt.u32.u16 	%r3088, %rs1900;
	and.b32  	%r3089, %r3088, 255;
	and.b16  	%rs1721, %rs1899, 255;
	mul.wide.u16 	%r3090, %rs1721, 256;
	or.b32  	%r3091, %r3090, %r3089;
	cvt.u32.u16 	%r3092, %rs1898;
	shl.b32 	%r3093, %r3092, 16;
	and.b32  	%r3094, %r3093, 16711680;
	or.b32  	%r3095, %r3091, %r3094;
	cvt.u32.u16 	%r3096, %rs1897;
	shl.b32 	%r3097, %r3096, 24;
	or.b32  	%r3009, %r3095, %r3097;
	cvt.u32.u16 	%r3098, %rs1896;
	and.b32  	%r3099, %r3098, 255;
	and.b16  	%rs1722, %rs1895, 255;
	mul.wide.u16 	%r3100, %rs1722, 256;
	or.b32  	%r3101, %r3100, %r3099;
	cvt.u32.u16 	%r3102, %rs1894;
	shl.b32 	%r3103, %r3102, 16;
	and.b32  	%r3104, %r3103, 16711680;
	or.b32  	%r3105, %r3101, %r3104;
	cvt.u32.u16 	%r3106, %rs1893;
	shl.b32 	%r3107, %r3106, 24;
	or.b32  	%r3014, %r3105, %r3107;
	cvt.u32.u16 	%r3108, %rs1892;
	and.b32  	%r3109, %r3108, 255;
	and.b16  	%rs1723, %rs1891, 255;
	mul.wide.u16 	%r3110, %rs1723, 256;
	or.b32  	%r3111, %r3110, %r3109;
	cvt.u32.u16 	%r3112, %rs1890;
	shl.b32 	%r3113, %r3112, 16;
	and.b32  	%r3114, %r3113, 16711680;
	or.b32  	%r3115, %r3111, %r3114;
	cvt.u32.u16 	%r3116, %rs1889;
	shl.b32 	%r3117, %r3116, 24;
	or.b32  	%r3019, %r3115, %r3117;
	cvt.u32.u16 	%r3118, %rs1888;
	and.b32  	%r3119, %r3118, 255;
	and.b16  	%rs1724, %rs1887, 255;
	mul.wide.u16 	%r3120, %rs1724, 256;
	or.b32  	%r3121, %r3120, %r3119;
	cvt.u32.u16 	%r3122, %rs1886;
	shl.b32 	%r3123, %r3122, 16;
	and.b32  	%r3124, %r3123, 16711680;
	or.b32  	%r3125, %r3121, %r3124;
	cvt.u32.u16 	%r3126, %rs1885;
	shl.b32 	%r3127, %r3126, 24;
	or.b32  	%r3024, %r3125, %r3127;
	cvt.u32.u16 	%r3128, %rs1884;
	and.b32  	%r3129, %r3128, 255;
	and.b16  	%rs1725, %rs1883, 255;
	mul.wide.u16 	%r3130, %rs1725, 256;
	or.b32  	%r3131, %r3130, %r3129;
	cvt.u32.u16 	%r3132, %rs1882;
	shl.b32 	%r3133, %r3132, 16;
	and.b32  	%r3134, %r3133, 16711680;
	or.b32  	%r3029, %r3131, %r3134;
	mov.b32 	%r3045, 4;
	mov.b32 	%r3047, -1;
	// begin inline asm
	shfl.sync.down.b32 %r2988, %r2989, %r3045, %r2537, %r3047;
	// end inline asm
	// begin inline asm
	shfl.sync.down.b32 %r2993, %r2994, %r3045, %r2537, %r3047;
	// end inline asm
	// begin inline asm
	shfl.sync.down.b32 %r2998, %r2999, %r3045, %r2537, %r3047;
	// end inline asm
	// begin inline asm
	shfl.sync.down.b32 %r3003, %r3004, %r3045, %r2537, %r3047;
	// end inline asm
	// begin inline asm
	shfl.sync.down.b32 %r3008, %r3009, %r3045, %r2537, %r3047;
	// end inline asm
	// begin inline asm
	shfl.sync.down.b32 %r3013, %r3014, %r3045, %r2537, %r3047;
	// end inline asm
	// begin inline asm
	shfl.sync.down.b32 %r3018, %r3019, %r3045, %r2537, %r3047;
	// end inline asm
	// begin inline asm
	shfl.sync.down.b32 %r3023, %r3024, %r3045, %r2537, %r3047;
	// end inline asm
	// begin inline asm
	shfl.sync.down.b32 %r3028, %r3029, %r3045, %r2537, %r3047;
	// end inline asm
	// begin inline asm
	shfl.sync.down.b32 %r3033, %r4427, %r3045, %r2537, %r3047;
	// end inline asm
	mov.b64 	%rd229, %fd108;
	mov.b64 	{%r3039, %r3044}, %rd229;
	// begin inline asm
	shfl.sync.down.b32 %r3038, %r3039, %r3045, %r2537, %r3047;
	// end inline asm
	// begin inline asm
	shfl.sync.down.b32 %r3043, %r3044, %r3045, %r2537, %r3047;
	// end inline asm
	add.s32 	%r3135, %r2478, 4;
	setp.gt.s32 	%p73, %r3135, %r2537;
	@%p73 bra 	$L__BB4_35;
	shr.u32 	%r3137, %r3028, 16;
	shr.u32 	%r3138, %r3028, 8;
	cvt.u16.u32 	%rs1726, %r3138;
	cvt.u16.u32 	%rs1727, %r3028;
	cvt.u16.u32 	%rs1989, %r2988;
	mov.b64 	%rd230, {%r3038, %r3043};
	mov.b64 	%fd13, %rd230;
	add.u64 	%rd9, %SPL, 0;
	add.u64 	%rd10, %SPL, 48;
	prmt.b32 	%r3141, %r3062, %r3066, 0x3340U;
	cvt.u32.u16 	%r3142, %rs1911;
	prmt.b32 	%r3144, %r3058, %r3142, 0x3340U;
	prmt.b32 	%r3145, %r3144, %r3141, 0x5410U;
	prmt.b32 	%r3148, %r3052, %r3056, 0x3340U;
	cvt.u32.u16 	%r3149, %rs1915;
	prmt.b32 	%r3151, %r3048, %r3149, 0x3340U;
	prmt.b32 	%r3152, %r3151, %r3148, 0x5410U;
	st.local.v2.b32 	[%rd9], {%r3152, %r3145};
	prmt.b32 	%r3155, %r3082, %r3086, 0x3340U;
	cvt.u32.u16 	%r3156, %rs1903;
	prmt.b32 	%r3158, %r3078, %r3156, 0x3340U;
	prmt.b32 	%r3159, %r3158, %r3155, 0x5410U;
	prmt.b32 	%r3162, %r3072, %r3076, 0x3340U;
	cvt.u32.u16 	%r3163, %rs1907;
	prmt.b32 	%r3165, %r3068, %r3163, 0x3340U;
	prmt.b32 	%r3166, %r3165, %r3162, 0x5410U;
	st.local.v2.b32 	[%rd9+8], {%r3166, %r3159};
	prmt.b32 	%r3169, %r3102, %r3106, 0x3340U;
	cvt.u32.u16 	%r3170, %rs1895;
	prmt.b32 	%r3172, %r3098, %r3170, 0x3340U;
	prmt.b32 	%r3173, %r3172, %r3169, 0x5410U;
	prmt.b32 	%r3176, %r3092, %r3096, 0x3340U;
	cvt.u32.u16 	%r3177, %rs1899;
	prmt.b32 	%r3179, %r3088, %r3177, 0x3340U;
	prmt.b32 	%r3180, %r3179, %r3176, 0x5410U;
	st.local.v2.b32 	[%rd9+16], {%r3180, %r3173};
	prmt.b32 	%r3183, %r3122, %r3126, 0x3340U;
	cvt.u32.u16 	%r3184, %rs1887;
	prmt.b32 	%r3186, %r3118, %r3184, 0x3340U;
	prmt.b32 	%r3187, %r3186, %r3183, 0x5410U;
	prmt.b32 	%r3190, %r3112, %r3116, 0x3340U;
	cvt.u32.u16 	%r3191, %rs1891;
	prmt.b32 	%r3193, %r3108, %r3191, 0x3340U;
	prmt.b32 	%r3194, %r3193, %r3190, 0x5410U;
	st.local.v2.b32 	[%rd9+24], {%r3194, %r3187};
	st.local.v2.u8 	[%rd9+32], {%rs1884, %rs1883};
	st.local.u8 	[%rd9+34], %rs1882;
	st.local.u32 	[%rd9+36], %r4427;
	st.local.f64 	[%rd9+40], %fd108;
	st.local.v2.b32 	[%rd10], {%r2988, %r2993};
	st.local.v2.b32 	[%rd10+8], {%r2998, %r3003};
	st.local.v2.b32 	[%rd10+16], {%r3008, %r3013};
	st.local.v2.b32 	[%rd10+24], {%r3018, %r3023};
	st.local.v2.u8 	[%rd10+32], {%rs1727, %rs1726};
	st.local.u8 	[%rd10+34], %r3137;
	st.local.u32 	[%rd10+36], %r3033;
	st.local.v2.u32 	[%rd10+40], {%r3038, %r3043};
	mov.b32 	%r4438, 0;
$L__BB4_30:
	mov.u32 	%r4441, %r4438;
	cvt.u64.u32 	%rd233, %r4441;
	add.s64 	%rd234, %rd9, %rd233;
	ld.local.u8 	%rs1728, [%rd234];
	setp.ne.s16 	%p74, %rs1728, 0;
	add.s32 	%r4438, %r4441, 1;
	@%p74 bra 	$L__BB4_30;
	and.b16  	%rs1729, %rs1989, 255;
	setp.eq.s16 	%p75, %rs1729, 0;
	@%p75 bra 	$L__BB4_34;
	mov.b32 	%r4439, 0;
$L__BB4_33:
	cvt.u64.u32 	%rd235, %r4441;
	add.s64 	%rd236, %rd9, %rd235;
	st.local.u8 	[%rd236], %rs1989;
	add.s32 	%r4441, %r4441, 1;
	add.s32 	%r81, %r4439, 1;
	cvt.u64.u32 	%rd237, %r4439;
	add.s64 	%rd238, %rd10, %rd237;
	ld.local.u8 	%rs1989, [%rd238+1];
	setp.ne.s16 	%p76, %rs1989, 0;
	mov.u32 	%r4439, %r81;
	@%p76 bra 	$L__BB4_33;
$L__BB4_34:
	cvt.u64.u32 	%rd239, %r4441;
	add.s64 	%rd240, %rd9, %rd239;
	mov.b16 	%rs1730, 0;
	st.local.u8 	[%rd240], %rs1730;
	ld.local.u32 	%r3196, [%rd9+36];
	add.s32 	%r4427, %r3196, %r3033;
	ld.local.f64 	%fd94, [%rd9+40];
	add.f64 	%fd108, %fd94, %fd13;
	ld.local.v2.b32 	{%r3197, %r3198}, [%rd9];
	bfe.u32 	%r3199, %r3197, 0, 8;
	cvt.u16.u32 	%rs1916, %r3199;
	bfe.u32 	%r3200, %r3197, 8, 8;
	cvt.u16.u32 	%rs1915, %r3200;
	bfe.u32 	%r3201, %r3197, 16, 8;
	cvt.u16.u32 	%rs1914, %r3201;
	bfe.u32 	%r3202, %r3197, 24, 8;
	cvt.u16.u32 	%rs1913, %r3202;
	bfe.u32 	%r3203, %r3198, 0, 8;
	cvt.u16.u32 	%rs1912, %r3203;
	bfe.u32 	%r3204, %r3198, 8, 8;
	cvt.u16.u32 	%rs1911, %r3204;
	bfe.u32 	%r3205, %r3198, 16, 8;
	cvt.u16.u32 	%rs1910, %r3205;
	bfe.u32 	%r3206, %r3198, 24, 8;
	cvt.u16.u32 	%rs1909, %r3206;
	ld.local.v2.b32 	{%r3207, %r3208}, [%rd9+8];
	bfe.u32 	%r3209, %r3207, 0, 8;
	cvt.u16.u32 	%rs1908, %r3209;
	bfe.u32 	%r3210, %r3207, 8, 8;
	cvt.u16.u32 	%rs1907, %r3210;
	bfe.u32 	%r3211, %r3207, 16, 8;
	cvt.u16.u32 	%rs1906, %r3211;
	bfe.u32 	%r3212, %r3207, 24, 8;
	cvt.u16.u32 	%rs1905, %r3212;
	bfe.u32 	%r3213, %r3208, 0, 8;
	cvt.u16.u32 	%rs1904, %r3213;
	bfe.u32 	%r3214, %r3208, 8, 8;
	cvt.u16.u32 	%rs1903, %r3214;
	bfe.u32 	%r3215, %r3208, 16, 8;
	cvt.u16.u32 	%rs1902, %r3215;
	bfe.u32 	%r3216, %r3208, 24, 8;
	cvt.u16.u32 	%rs1901, %r3216;
	ld.local.v2.b32 	{%r3217, %r3218}, [%rd9+16];
	bfe.u32 	%r3219, %r3217, 0, 8;
	cvt.u16.u32 	%rs1900, %r3219;
	bfe.u32 	%r3220, %r3217, 8, 8;
	cvt.u16.u32 	%rs1899, %r3220;
	bfe.u32 	%r3221, %r3217, 16, 8;
	cvt.u16.u32 	%rs1898, %r3221;
	bfe.u32 	%r3222, %r3217, 24, 8;
	cvt.u16.u32 	%rs1897, %r3222;
	bfe.u32 	%r3223, %r3218, 0, 8;
	cvt.u16.u32 	%rs1896, %r3223;
	bfe.u32 	%r3224, %r3218, 8, 8;
	cvt.u16.u32 	%rs1895, %r3224;
	bfe.u32 	%r3225, %r3218, 16, 8;
	cvt.u16.u32 	%rs1894, %r3225;
	bfe.u32 	%r3226, %r3218, 24, 8;
	cvt.u16.u32 	%rs1893, %r3226;
	ld.local.v2.b32 	{%r3227, %r3228}, [%rd9+24];
	bfe.u32 	%r3229, %r3227, 0, 8;
	cvt.u16.u32 	%rs1892, %r3229;
	bfe.u32 	%r3230, %r3227, 8, 8;
	cvt.u16.u32 	%rs1891, %r3230;
	bfe.u32 	%r3231, %r3227, 16, 8;
	cvt.u16.u32 	%rs1890, %r3231;
	bfe.u32 	%r3232, %r3227, 24, 8;
	cvt.u16.u32 	%rs1889, %r3232;
	bfe.u32 	%r3233, %r3228, 0, 8;
	cvt.u16.u32 	%rs1888, %r3233;
	bfe.u32 	%r3234, %r3228, 8, 8;
	cvt.u16.u32 	%rs1887, %r3234;
	bfe.u32 	%r3235, %r3228, 16, 8;
	cvt.u16.u32 	%rs1886, %r3235;
	bfe.u32 	%r3236, %r3228, 24, 8;
	cvt.u16.u32 	%rs1885, %r3236;
	.pragma "used_bytes_mask 7";
	ld.local.u32 	%r3237, [%rd9+32];
	bfe.u32 	%r3238, %r3237, 0, 8;
	cvt.u16.u32 	%rs1884, %r3238;
	bfe.u32 	%r3239, %r3237, 8, 8;
	cvt.u16.u32 	%rs1883, %r3239;
	bfe.u32 	%r3240, %r3237, 16, 8;
	cvt.u16.u32 	%rs1882, %r3240;
$L__BB4_35:
	cvt.u32.u16 	%r3301, %rs1916;
	and.b32  	%r3302, %r3301, 255;
	and.b16  	%rs1731, %rs1915, 255;
	mul.wide.u16 	%r3303, %rs1731, 256;
	or.b32  	%r3304, %r3303, %r3302;
	cvt.u32.u16 	%r3305, %rs1914;
	shl.b32 	%r3306, %r3305, 16;
	and.b32  	%r3307, %r3306, 16711680;
	or.b32  	%r3308, %r3304, %r3307;
	cvt.u32.u16 	%r3309, %rs1913;
	shl.b32 	%r3310, %r3309, 24;
	or.b32  	%r3242, %r3308, %r3310;
	cvt.u32.u16 	%r3311, %rs1912;
	and.b32  	%r3312, %r3311, 255;
	and.b16  	%rs1732, %rs1911, 255;
	mul.wide.u16 	%r3313, %rs1732, 256;
	or.b32  	%r3314, %r3313, %r3312;
	cvt.u32.u16 	%r3315, %rs1910;
	shl.b32 	%r3316, %r3315, 16;
	and.b32  	%r3317, %r3316, 16711680;
	or.b32  	%r3318, %r3314, %r3317;
	cvt.u32.u16 	%r3319, %rs1909;
	shl.b32 	%r3320, %r3319, 24;
	or.b32  	%r3247, %r3318, %r3320;
	cvt.u32.u16 	%r3321, %rs1908;
	and.b32  	%r3322, %r3321, 255;
	and.b16  	%rs1733, %rs1907, 255;
	mul.wide.u16 	%r3323, %rs1733, 256;
	or.b32  	%r3324, %r3323, %r3322;
	cvt.u32.u16 	%r3325, %rs1906;
	shl.b32 	%r3326, %r3325, 16;
	and.b32  	%r3327, %r3326, 16711680;
	or.b32  	%r3328, %r3324, %r3327;
	cvt.u32.u16 	%r3329, %rs1905;
	shl.b32 	%r3330, %r3329, 24;
	or.b32  	%r3252, %r3328, %r3330;
	cvt.u32.u16 	%r3331, %rs1904;
	and.b32  	%r3332, %r3331, 255;
	and.b16  	%rs1734, %rs1903, 255;
	mul.wide.u16 	%r3333, %rs1734, 256;
	or.b32  	%r3334, %r3333, %r3332;
	cvt.u32.u16 	%r3335, %rs1902;
	shl.b32 	%r3336, %r3335, 16;
	and.b32  	%r3337, %r3336, 16711680;
	or.b32  	%r3338, %r3334, %r3337;
	cvt.u32.u16 	%r3339, %rs1901;
	shl.b32 	%r3340, %r3339, 24;
	or.b32  	%r3257, %r3338, %r3340;
	cvt.u32.u16 	%r3341, %rs1900;
	and.b32  	%r3342, %r3341, 255;
	and.b16  	%rs1735, %rs1899, 255;
	mul.wide.u16 	%r3343, %rs1735, 256;
	or.b32  	%r3344, %r3343, %r3342;
	cvt.u32.u16 	%r3345, %rs1898;
	shl.b32 	%r3346, %r3345, 16;
	and.b32  	%r3347, %r3346, 16711680;
	or.b32  	%r3348, %r3344, %r3347;
	cvt.u32.u16 	%r3349, %rs1897;
	shl.b32 	%r3350, %r3349, 24;
	or.b32  	%r3262, %r3348, %r3350;
	cvt.u32.u16 	%r3351, %rs1896;
	and.b32  	%r3352, %r3351, 255;
	and.b16  	%rs1736, %rs1895, 255;
	mul.wide.u16 	%r3353, %rs1736, 256;
	or.b32  	%r3354, %r3353, %r3352;
	cvt.u32.u16 	%r3355, %rs1894;
	shl.b32 	%r3356, %r3355, 16;
	and.b32  	%r3357, %r3356, 16711680;
	or.b32  	%r3358, %r3354, %r3357;
	cvt.u32.u16 	%r3359, %rs1893;
	shl.b32 	%r3360, %r3359, 24;
	or.b32  	%r3267, %r3358, %r3360;
	cvt.u32.u16 	%r3361, %rs1892;
	and.b32  	%r3362, %r3361, 255;
	and.b16  	%rs1737, %rs1891, 255;
	mul.wide.u16 	%r3363, %rs1737, 256;
	or.b32  	%r3364, %r3363, %r3362;
	cvt.u32.u16 	%r3365, %rs1890;
	shl.b32 	%r3366, %r3365, 16;
	and.b32  	%r3367, %r3366, 16711680;
	or.b32  	%r3368, %r3364, %r3367;
	cvt.u32.u16 	%r3369, %rs1889;
	shl.b32 	%r3370, %r3369, 24;
	or.b32  	%r3272, %r3368, %r3370;
	cvt.u32.u16 	%r3371, %rs1888;
	and.b32  	%r3372, %r3371, 255;
	and.b16  	%rs1738, %rs1887, 255;
	mul.wide.u16 	%r3373, %rs1738, 256;
	or.b32  	%r3374, %r3373, %r3372;
	cvt.u32.u16 	%r3375, %rs1886;
	shl.b32 	%r3376, %r3375, 16;
	and.b32  	%r3377, %r3376, 16711680;
	or.b32  	%r3378, %r3374, %r3377;
	cvt.u32.u16 	%r3379, %rs1885;
	shl.b32 	%r3380, %r3379, 24;
	or.b32  	%r3277, %r3378, %r3380;
	cvt.u32.u16 	%r3381, %rs1884;
	and.b32  	%r3382, %r3381, 255;
	and.b16  	%rs1739, %rs1883, 255;
	mul.wide.u16 	%r3383, %rs1739, 256;
	or.b32  	%r3384, %r3383, %r3382;
	cvt.u32.u16 	%r3385, %rs1882;
	shl.b32 	%r3386, %r3385, 16;
	and.b32  	%r3387, %r3386, 16711680;
	or.b32  	%r3282, %r3384, %r3387;
	mov.b32 	%r3298, 8;
	mov.b32 	%r3300, -1;
	// begin inline asm
	shfl.sync.down.b32 %r3241, %r3242, %r3298, %r2537, %r3300;
	// end inline asm
	// begin inline asm
	shfl.sync.down.b32 %r3246, %r3247, %r3298, %r2537, %r3300;
	// end inline asm
	// begin inline asm
	shfl.sync.down.b32 %r3251, %r3252, %r3298, %r2537, %r3300;
	// end inline asm
	// begin inline asm
	shfl.sync.down.b32 %r3256, %r3257, %r3298, %r2537, %r3300;
	// end inline asm
	// begin inline asm
	shfl.sync.down.b32 %r3261, %r3262, %r3298, %r2537, %r3300;
	// end inline asm
	// begin inline asm
	shfl.sync.down.b32 %r3266, %r3267, %r3298, %r2537, %r3300;
	// end inline asm
	// begin inline asm
	shfl.sync.down.b32 %r3271, %r3272, %r3298, %r2537, %r3300;
	// end inline asm
	// begin inline asm
	shfl.sync.down.b32 %r3276, %r3277, %r3298, %r2537, %r3300;
	// end inline asm
	// begin inline asm
	shfl.sync.down.b32 %r3281, %r3282, %r3298, %r2537, %r3300;
	// end inline asm
	// begin inline asm
	shfl.sync.down.b32 %r3286, %r4427, %r3298, %r2537, %r3300;
	// end inline asm
	mov.b64 	%rd241, %fd108;
	mov.b64 	{%r3292, %r3297}, %rd241;
	// begin inline asm
	shfl.sync.down.b32 %r3291, %r3292, %r3298, %r2537, %r3300;
	// end inline asm
	// begin inline asm
	shfl.sync.down.b32 %r3296, %r3297, %r3298, %r2537, %r3300;
	// end inline asm
	add.s32 	%r3388, %r2478, 8;
	setp.gt.s32 	%p77, %r3388, %r2537;
	@%p77 bra 	$L__BB4_42;
	shr.u32 	%r3390, %r3281, 16;
	shr.u32 	%r3391, %r3281, 8;
	cvt.u16.u32 	%rs1740, %r3391;
	cvt.u16.u32 	%rs1741, %r3281;
	cvt.u16.u32 	%rs2025, %r3241;
	mov.b64 	%rd242, {%r3291, %r3296};
	mov.b64 	%fd16, %rd242;
	add.u64 	%rd11, %SPL, 0;
	add.u64 	%rd12, %SPL, 48;
	prmt.b32 	%r3394, %r3315, %r3319, 0x3340U;
	cvt.u32.u16 	%r3395, %rs1911;
	prmt.b32 	%r3397, %r3311, %r3395, 0x3340U;
	prmt.b32 	%r3398, %r3397, %r3394, 0x5410U;
	prmt.b32 	%r3401, %r3305, %r3309, 0x3340U;
	cvt.u32.u16 	%r3402, %rs1915;
	prmt.b32 	%r3404, %r3301, %r3402, 0x3340U;
	prmt.b32 	%r3405, %r3404, %r3401, 0x5410U;
	st.local.v2.b32 	[%rd11], {%r3405, %r3398};
	prmt.b32 	%r3408, %r3335, %r3339, 0x3340U;
	cvt.u32.u16 	%r3409, %rs1903;
	prmt.b32 	%r3411, %r3331, %r3409, 0x3340U;
	prmt.b32 	%r3412, %r3411, %r3408, 0x5410U;
	prmt.b32 	%r3415, %r3325, %r3329, 0x3340U;
	cvt.u32.u16 	%r3416, %rs1907;
	prmt.b32 	%r3418, %r3321, %r3416, 0x3340U;
	prmt.b32 	%r3419, %r3418, %r3415, 0x5410U;
	st.local.v2.b32 	[%rd11+8], {%r3419, %r3412};
	prmt.b32 	%r3422, %r3355, %r3359, 0x3340U;
	cvt.u32.u16 	%r3423, %rs1895;
	prmt.b32 	%r3425, %r3351, %r3423, 0x3340U;
	prmt.b32 	%r3426, %r3425, %r3422, 0x5410U;
	prmt.b32 	%r3429, %r3345, %r3349, 0x3340U;
	cvt.u32.u16 	%r3430, %rs1899;
	prmt.b32 	%r3432, %r3341, %r3430, 0x3340U;
	prmt.b32 	%r3433, %r3432, %r3429, 0x5410U;
	st.local.v2.b32 	[%rd11+16], {%r3433, %r3426};
	prmt.b32 	%r3436, %r3375, %r3379, 0x3340U;
	cvt.u32.u16 	%r3437, %rs1887;
	prmt.b32 	%r3439, %r3371, %r3437, 0x3340U;
	prmt.b32 	%r3440, %r3439, %r3436, 0x5410U;
	prmt.b32 	%r3443, %r3365, %r3369, 0x3340U;
	cvt.u32.u16 	%r3444, %rs1891;
	prmt.b32 	%r3446, %r3361, %r3444, 0x3340U;
	prmt.b32 	%r3447, %r3446, %r3443, 0x5410U;
	st.local.v2.b32 	[%rd11+24], {%r3447, %r3440};
	st.local.v2.u8 	[%rd11+32], {%rs1884, %rs1883};
	st.local.u8 	[%rd11+34], %rs1882;
	st.local.u32 	[%rd11+36], %r4427;
	st.local.f64 	[%rd11+40], %fd108;
	st.local.v2.b32 	[%rd12], {%r3241, %r3246};
	st.local.v2.b32 	[%rd12+8], {%r3251, %r3256};
	st.local.v2.b32 	[%rd12+16], {%r3261, %r3266};
	st.local.v2.b32 	[%rd12+24], {%r3271, %r3276};
	st.local.v2.u8 	[%rd12+32], {%rs1741, %rs1740};
	st.local.u8 	[%rd12+34], %r3390;
	st.local.u32 	[%rd12+36], %r3286;
	st.local.v2.u32 	[%rd12+40], {%r3291, %r3296};
	mov.b32 	%r4443, 0;
$L__BB4_37:
	mov.u32 	%r4446, %r4443;
	cvt.u64.u32 	%rd245, %r4446;
	add.s64 	%rd246, %rd11, %rd245;
	ld.local.u8 	%rs1742, [%rd246];
	setp.ne.s16 	%p78, %rs1742, 0;
	add.s32 	%r4443, %r4446, 1;
	@%p78 bra 	$L__BB4_37;
	and.b16  	%rs1743, %rs2025, 255;
	setp.eq.s16 	%p79, %rs1743, 0;
	@%p79 bra 	$L__BB4_41;
	mov.b32 	%r4444, 0;
$L__BB4_40:
	cvt.u64.u32 	%rd247, %r4446;
	add.s64 	%rd248, %rd11, %rd247;
	st.local.u8 	[%rd248], %rs2025;
	add.s32 	%r4446, %r4446, 1;
	add.s32 	%r102, %r4444, 1;
	cvt.u64.u32 	%rd249, %r4444;
	add.s64 	%rd250, %rd12, %rd249;
	ld.local.u8 	%rs2025, [%rd250+1];
	setp.ne.s16 	%p80, %rs2025, 0;
	mov.u32 	%r4444, %r102;
	@%p80 bra 	$L__BB4_40;
$L__BB4_41:
	cvt.u64.u32 	%rd251, %r4446;
	add.s64 	%rd252, %rd11, %rd251;
	mov.b16 	%rs1744, 0;
	st.local.u8 	[%rd252], %rs1744;
	ld.local.u32 	%r3449, [%rd11+36];
	add.s32 	%r4427, %r3449, %r3286;
	ld.local.f64 	%fd95, [%rd11+40];
	add.f64 	%fd108, %fd95, %fd16;
	ld.local.v2.b32 	{%r3450, %r3451}, [%rd11];
	bfe.u32 	%r3452, %r3450, 0, 8;
	cvt.u16.u32 	%rs1916, %r3452;
	bfe.u32 	%r3453, %r3450, 8, 8;
	cvt.u16.u32 	%rs1915, %r3453;
	bfe.u32 	%r3454, %r3450, 16, 8;
	cvt.u16.u32 	%rs1914, %r3454;
	bfe.u32 	%r3455, %r3450, 24, 8;
	cvt.u16.u32 	%rs1913, %r3455;
	bfe.u32 	%r3456, %r3451, 0, 8;
	cvt.u16.u32 	%rs1912, %r3456;
	bfe.u32 	%r3457, %r3451, 8, 8;
	cvt.u16.u32 	%rs1911, %r3457;
	bfe.u32 	%r3458, %r3451, 16, 8;
	cvt.u16.u32 	%rs1910, %r3458;
	bfe.u32 	%r3459, %r3451, 24, 8;
	cvt.u16.u32 	%rs1909, %r3459;
	ld.local.v2.b32 	{%r3460, %r3461}, [%rd11+8];
	bfe.u32 	%r3462, %r3460, 0, 8;
	cvt.u16.u32 	%rs1908, %r3462;
	bfe.u32 	%r3463, %r3460, 8, 8;
	cvt.u16.u32 	%rs1907, %r3463;
	bfe.u32 	%r3464, %r3460, 16, 8;
	cvt.u16.u32 	%rs1906, %r3464;
	bfe.u32 	%r3465, %r3460, 24, 8;
	cvt.u16.u32 	%rs1905, %r3465;
	bfe.u32 	%r3466, %r3461, 0, 8;
	cvt.u16.u32 	%rs1904, %r3466;
	bfe.u32 	%r3467, %r3461, 8, 8;
	cvt.u16.u32 	%rs1903, %r3467;
	bfe.u32 	%r3468, %r3461, 16, 8;
	cvt.u16.u32 	%rs1902, %r3468;
	bfe.u32 	%r3469, %r3461, 24, 8;
	cvt.u16.u32 	%rs1901, %r3469;
	ld.local.v2.b32 	{%r3470, %r3471}, [%rd11+16];
	bfe.u32 	%r3472, %r3470, 0, 8;
	cvt.u16.u32 	%rs1900, %r3472;
	bfe.u32 	%r3473, %r3470, 8, 8;
	cvt.u16.u32 	%rs1899, %r3473;
	bfe.u32 	%r3474, %r3470, 16, 8;
	cvt.u16.u32 	%rs1898, %r3474;
	bfe.u32 	%r3475, %r3470, 24, 8;
	cvt.u16.u32 	%rs1897, %r3475;
	bfe.u32 	%r3476, %r3471, 0, 8;
	cvt.u16.u32 	%rs1896, %r3476;
	bfe.u32 	%r3477, %r3471, 8, 8;
	cvt.u16.u32 	%rs1895, %r3477;
	bfe.u32 	%r3478, %r3471, 16, 8;
	cvt.u16.u32 	%rs1894, %r3478;
	bfe.u32 	%r3479, %r3471, 24, 8;
	cvt.u16.u32 	%rs1893, %r3479;
	ld.local.v2.b32 	{%r3480, %r3481}, [%rd11+24];
	bfe.u32 	%r3482, %r3480, 0, 8;
	cvt.u16.u32 	%rs1892, %r3482;
	bfe.u32 	%r3483, %r3480, 8, 8;
	cvt.u16.u32 	%rs1891, %r3483;
	bfe.u32 	%r3484, %r3480, 16, 8;
	cvt.u16.u32 	%rs1890, %r3484;
	bfe.u32 	%r3485, %r3480, 24, 8;
	cvt.u16.u32 	%rs1889, %r3485;
	bfe.u32 	%r3486, %r3481, 0, 8;
	cvt.u16.u32 	%rs1888, %r3486;
	bfe.u32 	%r3487, %r3481, 8, 8;
	cvt.u16.u32 	%rs1887, %r3487;
	bfe.u32 	%r3488, %r3481, 16, 8;
	cvt.u16.u32 	%rs1886, %r3488;
	bfe.u32 	%r3489, %r3481, 24, 8;
	cvt.u16.u32 	%rs1885, %r3489;
	.pragma "used_bytes_mask 7";
	ld.local.u32 	%r3490, [%rd11+32];
	bfe.u32 	%r3491, %r3490, 0, 8;
	cvt.u16.u32 	%rs1884, %r3491;
	bfe.u32 	%r3492, %r3490, 8, 8;
	cvt.u16.u32 	%rs1883, %r3492;
	bfe.u32 	%r3493, %r3490, 16, 8;
	cvt.u16.u32 	%rs1882, %r3493;
$L__BB4_42:
	cvt.u32.u16 	%r3554, %rs1916;
	and.b32  	%r3555, %r3554, 255;
	and.b16  	%rs1745, %rs1915, 255;
	mul.wide.u16 	%r3556, %rs1745, 256;
	or.b32  	%r3557, %r3556, %r3555;
	cvt.u32.u16 	%r3558, %rs1914;
	shl.b32 	%r3559, %r3558, 16;
	and.b32  	%r3560, %r3559, 16711680;
	or.b32  	%r3561, %r3557, %r3560;
	cvt.u32.u16 	%r3562, %rs1913;
	shl.b32 	%r3563, %r3562, 24;
	or.b32  	%r3495, %r3561, %r3563;
	cvt.u32.u16 	%r3564, %rs1912;
	and.b32  	%r3565, %r3564, 255;
	and.b16  	%rs1746, %rs1911, 255;
	mul.wide.u16 	%r3566, %rs1746, 256;
	or.b32  	%r3567, %r3566, %r3565;
	cvt.u32.u16 	%r3568, %rs1910;
	shl.b32 	%r3569, %r3568, 16;
	and.b32  	%r3570, %r3569, 16711680;
	or.b32  	%r3571, %r3567, %r3570;
	cvt.u32.u16 	%r3572, %rs1909;
	shl.b32 	%r3573, %r3572, 24;
	or.b32  	%r3500, %r3571, %r3573;
	cvt.u32.u16 	%r3574, %rs1908;
	and.b32  	%r3575, %r3574, 255;
	and.b16  	%rs1747, %rs1907, 255;
	mul.wide.u16 	%r3576, %rs1747, 256;
	or.b32  	%r3577, %r3576, %r3575;
	cvt.u32.u16 	%r3578, %rs1906;
	shl.b32 	%r3579, %r3578, 16;
	and.b32  	%r3580, %r3579, 16711680;
	or.b32  	%r3581, %r3577, %r3580;
	cvt.u32.u16 	%r3582, %rs1905;
	shl.b32 	%r3583, %r3582, 24;
	or.b32  	%r3505, %r3581, %r3583;
	cvt.u32.u16 	%r3584, %rs1904;
	and.b32  	%r3585, %r3584, 255;
	and.b16  	%rs1748, %rs1903, 255;
	mul.wide.u16 	%r3586, %rs1748, 256;
	or.b32  	%r3587, %r3586, %r3585;
	cvt.u32.u16 	%r3588, %rs1902;
	shl.b32 	%r3589, %r3588, 16;
	and.b32  	%r3590, %r3589, 16711680;
	or.b32  	%r3591, %r3587, %r3590;
	cvt.u32.u16 	%r3592, %rs1901;
	shl.b32 	%r3593, %r3592, 24;
	or.b32  	%r3510, %r3591, %r3593;
	cvt.u32.u16 	%r3594, %rs1900;
	and.b32  	%r3595, %r3594, 255;
	and.b16  	%rs1749, %rs1899, 255;
	mul.wide.u16 	%r3596, %rs1749, 256;
	or.b32  	%r3597, %r3596, %r3595;
	cvt.u32.u16 	%r3598, %rs1898;
	shl.b32 	%r3599, %r3598, 16;
	and.b32  	%r3600, %r3599, 16711680;
	or.b32  	%r3601, %r3597, %r3600;
	cvt.u32.u16 	%r3602, %rs1897;
	shl.b32 	%r3603, %r3602, 24;
	or.b32  	%r3515, %r3601, %r3603;
	cvt.u32.u16 	%r3604, %rs1896;
	and.b32  	%r3605, %r3604, 255;
	and.b16  	%rs1750, %rs1895, 255;
	mul.wide.u16 	%r3606, %rs1750, 256;
	or.b32  	%r3607, %r3606, %r3605;
	cvt.u32.u16 	%r3608, %rs1894;
	shl.b32 	%r3609, %r3608, 16;
	and.b32  	%r3610, %r3609, 16711680;
	or.b32  	%r3611, %r3607, %r3610;
	cvt.u32.u16 	%r3612, %rs1893;
	shl.b32 	%r3613, %r3612, 24;
	or.b32  	%r3520, %r3611, %r3613;
	cvt.u32.u16 	%r3614, %rs1892;
	and.b32  	%r3615, %r3614, 255;
	and.b16  	%rs1751, %rs1891, 255;
	mul.wide.u16 	%r3616, %rs1751, 256;
	or.b32  	%r3617, %r3616, %r3615;
	cvt.u32.u16 	%r3618, %rs1890;
	shl.b32 	%r3619, %r3618, 16;
	and.b32  	%r3620, %r3619, 16711680;
	or.b32  	%r3621, %r3617, %r3620;
	cvt.u32.u16 	%r3622, %rs1889;
	shl.b32 	%r3623, %r3622, 24;
	or.b32  	%r3525, %r3621, %r3623;
	cvt.u32.u16 	%r3624, %rs1888;
	and.b32  	%r3625, %r3624, 255;
	and.b16  	%rs1752, %rs1887, 255;
	mul.wide.u16 	%r3626, %rs1752, 256;
	or.b32  	%r3627, %r3626, %r3625;
	cvt.u32.u16 	%r3628, %rs1886;
	shl.b32 	%r3629, %r3628, 16;
	and.b32  	%r3630, %r3629, 16711680;
	or.b32  	%r3631, %r3627, %r3630;
	cvt.u32.u16 	%r3632, %rs1885;
	shl.b32 	%r3633, %r3632, 24;
	or.b32  	%r3530, %r3631, %r3633;
	cvt.u32.u16 	%r3634, %rs1884;
	and.b32  	%r3635, %r3634, 255;
	and.b16  	%rs1753, %rs1883, 255;
	mul.wide.u16 	%r3636, %rs1753, 256;
	or.b32  	%r3637, %r3636, %r3635;
	cvt.u32.u16 	%r3638, %rs1882;
	shl.b32 	%r3639, %r3638, 16;
	and.b32  	%r3640, %r3639, 16711680;
	or.b32  	%r3535, %r3637, %r3640;
	mov.b32 	%r3551, 16;
	mov.b32 	%r3553, -1;
	// begin inline asm
	shfl.sync.down.b32 %r3494, %r3495, %r3551, %r2537, %r3553;
	// end inline asm
	// begin inline asm
	shfl.sync.down.b32 %r3499, %r3500, %r3551, %r2537, %r3553;
	// end inline asm
	// begin inline asm
	shfl.sync.down.b32 %r3504, %r3505, %r3551, %r2537, %r3553;
	// end inline asm
	// begin inline asm
	shfl.sync.down.b32 %r3509, %r3510, %r3551, %r2537, %r3553;
	// end inline asm
	// begin inline asm
	shfl.sync.down.b32 %r3514, %r3515, %r3551, %r2537, %r3553;
	// end inline asm
	// begin inline asm
	shfl.sync.down.b32 %r3519, %r3520, %r3551, %r2537, %r3553;
	// end inline asm
	// begin inline asm
	shfl.sync.down.b32 %r3524, %r3525, %r3551, %r2537, %r3553;
	// end inline asm
	// begin inline asm
	shfl.sync.down.b32 %r3529, %r3530, %r3551, %r2537, %r3553;
	// end inline asm
	// begin inline asm
	shfl.sync.down.b32 %r3534, %r3535, %r3551, %r2537, %r3553;
	// end inline asm
	// begin inline asm
	shfl.sync.down.b32 %r3539, %r4427, %r3551, %r2537, %r3553;
	// end inline asm
	mov.b64 	%rd253, %fd108;
	mov.b64 	{%r3545, %r3550}, %rd253;
	// begin inline asm
	shfl.sync.down.b32 %r3544, %r3545, %r3551, %r2537, %r3553;
	// end inline asm
	// begin inline asm
	shfl.sync.down.b32 %r3549, %r3550, %r3551, %r2537, %r3553;
	// end inline asm
	add.s32 	%r3641, %r2478, 16;
	setp.gt.s32 	%p81, %r3641, %r2537;
	@%p81 bra 	$L__BB4_49;
	shr.u32 	%r3643, %r3534, 16;
	shr.u32 	%r3644, %r3534, 8;
	cvt.u16.u32 	%rs1754, %r3644;
	cvt.u16.u32 	%rs1755, %r3534;
	cvt.u16.u32 	%rs2061, %r3494;
	mov.b64 	%rd254, {%r3544, %r3549};
	mov.b64 	%fd19, %rd254;
	add.u64 	%rd13, %SPL, 0;
	add.u64 	%rd14, %SPL, 48;
	prmt.b32 	%r3647, %r3568, %r3572, 0x3340U;
	cvt.u32.u16 	%r3648, %rs1911;
	prmt.b32 	%r3650, %r3564, %r3648, 0x3340U;
	prmt.b32 	%r3651, %r3650, %r3647, 0x5410U;
	prmt.b32 	%r3654, %r3558, %r3562, 0x3340U;
	cvt.u32.u16 	%r3655, %rs1915;
	prmt.b32 	%r3657, %r3554, %r3655, 0x3340U;
	prmt.b32 	%r3658, %r3657, %r3654, 0x5410U;
	st.local.v2.b32 	[%rd13], {%r3658, %r3651};
	prmt.b32 	%r3661, %r3588, %r3592, 0x3340U;
	cvt.u32.u16 	%r3662, %rs1903;
	prmt.b32 	%r3664, %r3584, %r3662, 0x3340U;
	prmt.b32 	%r3665, %r3664, %r3661, 0x5410U;
	prmt.b32 	%r3668, %r3578, %r3582, 0x3340U;
	cvt.u32.u16 	%r3669, %rs1907;
	prmt.b32 	%r3671, %r3574, %r3669, 0x3340U;
	prmt.b32 	%r3672, %r3671, %r3668, 0x5410U;
	st.local.v2.b32 	[%rd13+8], {%r3672, %r3665};
	prmt.b32 	%r3675, %r3608, %r3612, 0x3340U;
	cvt.u32.u16 	%r3676, %rs1895;
	prmt.b32 	%r3678, %r3604, %r3676, 0x3340U;
	prmt.b32 	%r3679, %r3678, %r3675, 0x5410U;
	prmt.b32 	%r3682, %r3598, %r3602, 0x3340U;
	cvt.u32.u16 	%r3683, %rs1899;
	prmt.b32 	%r3685, %r3594, %r3683, 0x3340U;
	prmt.b32 	%r3686, %r3685, %r3682, 0x5410U;
	st.local.v2.b32 	[%rd13+16], {%r3686, %r3679};
	prmt.b32 	%r3689, %r3628, %r3632, 0x3340U;
	cvt.u32.u16 	%r3690, %rs1887;
	prmt.b32 	%r3692, %r3624, %r3690, 0x3340U;
	prmt.b32 	%r3693, %r3692, %r3689, 0x5410U;
	prmt.b32 	%r3696, %r3618, %r3622, 0x3340U;
	cvt.u32.u16 	%r3697, %rs1891;
	prmt.b32 	%r3699, %r3614, %r3697, 0x3340U;
	prmt.b32 	%r3700, %r3699, %r3696, 0x5410U;
	st.local.v2.b32 	[%rd13+24], {%r3700, %r3693};
	st.local.v2.u8 	[%rd13+32], {%rs1884, %rs1883};
	st.local.u8 	[%rd13+34], %rs1882;
	st.local.u32 	[%rd13+36], %r4427;
	st.local.f64 	[%rd13+40], %fd108;
	st.local.v2.b32 	[%rd14], {%r3494, %r3499};
	st.local.v2.b32 	[%rd14+8], {%r3504, %r3509};
	st.local.v2.b32 	[%rd14+16], {%r3514, %r3519};
	st.local.v2.b32 	[%rd14+24], {%r3524, %r3529};
	st.local.v2.u8 	[%rd14+32], {%rs1755, %rs1754};
	st.local.u8 	[%rd14+34], %r3643;
	st.local.u32 	[%rd14+36], %r3539;
	st.local.v2.u32 	[%rd14+40], {%r3544, %r3549};
	mov.b32 	%r4448, 0;
$L__BB4_44:
	mov.u32 	%r4451, %r4448;
	cvt.u64.u32 	%rd257, %r4451;
	add.s64 	%rd258, %rd13, %rd257;
	ld.local.u8 	%rs1756, [%rd258];
	setp.ne.s16 	%p82, %rs1756, 0;
	add.s32 	%r4448, %r4451, 1;
	@%p82 bra 	$L__BB4_44;
	and.b16  	%rs1757, %rs2061, 255;
	setp.eq.s16 	%p83, %rs1757, 0;
	@%p83 bra 	$L__BB4_48;
	mov.b32 	%r4449, 0;
$L__BB4_47:
	cvt.u64.u32 	%rd259, %r4451;
	add.s64 	%rd260, %rd13, %rd259;
	st.local.u8 	[%rd260], %rs2061;
	add.s32 	%r4451, %r4451, 1;
	add.s32 	%r123, %r4449, 1;
	cvt.u64.u32 	%rd261, %r4449;
	add.s64 	%rd262, %rd14, %rd261;
	ld.local.u8 	%rs2061, [%rd262+1];
	setp.ne.s16 	%p84, %rs2061, 0;
	mov.u32 	%r4449, %r123;
	@%p84 bra 	$L__BB4_47;
$L__BB4_48:
	cvt.u64.u32 	%rd263, %r4451;
	add.s64 	%rd264, %rd13, %rd263;
	mov.b16 	%rs1758, 0;
	st.local.u8 	[%rd264], %rs1758;
	ld.local.u32 	%r3702, [%rd13+36];
	add.s32 	%r4427, %r3702, %r3539;
	ld.local.f64 	%fd96, [%rd13+40];
	add.f64 	%fd108, %fd96, %fd19;
	ld.local.v2.b32 	{%r3703, %r3704}, [%rd13];
	bfe.u32 	%r3705, %r3703, 0, 8;
	cvt.u16.u32 	%rs1916, %r3705;
	bfe.u32 	%r3706, %r3703, 8, 8;
	cvt.u16.u32 	%rs1915, %r3706;
	bfe.u32 	%r3707, %r3703, 16, 8;
	cvt.u16.u32 	%rs1914, %r3707;
	bfe.u32 	%r3708, %r3703, 24, 8;
	cvt.u16.u32 	%rs1913, %r3708;
	bfe.u32 	%r3709, %r3704, 0, 8;
	cvt.u16.u32 	%rs1912, %r3709;
	bfe.u32 	%r3710, %r3704, 8, 8;
	cvt.u16.u32 	%rs1911, %r3710;
	bfe.u32 	%r3711, %r3704, 16, 8;
	cvt.u16.u32 	%rs1910, %r3711;
	bfe.u32 	%r3712, %r3704, 24, 8;
	cvt.u16.u32 	%rs1909, %r3712;
	ld.local.v2.b32 	{%r3713, %r3714}, [%rd13+8];
	bfe.u32 	%r3715, %r3713, 0, 8;
	cvt.u16.u32 	%rs1908, %r3715;
	bfe.u32 	%r3716, %r3713, 8, 8;
	cvt.u16.u32 	%rs1907, %r3716;
	bfe.u32 	%r3717, %r3713, 16, 8;
	cvt.u16.u32 	%rs1906, %r3717;
	bfe.u32 	%r3718, %r3713, 24, 8;
	cvt.u16.u32 	%rs1905, %r3718;
	bfe.u32 	%r3719, %r3714, 0, 8;
	cvt.u16.u32 	%rs1904, %r3719;
	bfe.u32 	%r3720, %r3714, 8, 8;
	cvt.u16.u32 	%rs1903, %r3720;
	bfe.u32 	%r3721, %r3714, 16, 8;
	cvt.u16.u32 	%rs1902, %r3721;
	bfe.u32 	%r3722, %r3714, 24, 8;
	cvt.u16.u32 	%rs1901, %r3722;
	ld.local.v2.b32 	{%r3723, %r3724}, [%rd13+16];
	bfe.u32 	%r3725, %r3723, 0, 8;
	cvt.u16.u32 	%rs1900, %r3725;
	bfe.u32 	%r3726, %r3723, 8, 8;
	cvt.u16.u32 	%rs1899, %r3726;
	bfe.u32 	%r3727, %r3723, 16, 8;
	cvt.u16.u32 	%rs1898, %r3727;
	bfe.u32 	%r3728, %r3723, 24, 8;
	cvt.u16.u32 	%rs1897, %r3728;
	bfe.u32 	%r3729, %r3724, 0, 8;
	cvt.u16.u32 	%rs1896, %r3729;
	bfe.u32 	%r3730, %r3724, 8, 8;
	cvt.u16.u32 	%rs1895, %r3730;
	bfe.u32 	%r3731, %r3724, 16, 8;
	cvt.u16.u32 	%rs1894, %r3731;
	bfe.u32 	%r3732, %r3724, 24, 8;
	cvt.u16.u32 	%rs1893, %r3732;
	ld.local.v2.b32 	{%r3733, %r3734}, [%rd13+24];
	bfe.u32 	%r3735, %r3733, 0, 8;
	cvt.u16.u32 	%rs1892, %r3735;
	bfe.u32 	%r3736, %r3733, 8, 8;
	cvt.u16.u32 	%rs1891, %r3736;
	bfe.u32 	%r3737, %r3733, 16, 8;
	cvt.u16.u32 	%rs1890, %r3737;
	bfe.u32 	%r3738, %r3733, 24, 8;
	cvt.u16.u32 	%rs1889, %r3738;
	bfe.u32 	%r3739, %r3734, 0, 8;
	cvt.u16.u32 	%rs1888, %r3739;
	bfe.u32 	%r3740, %r3734, 8, 8;
	cvt.u16.u32 	%rs1887, %r3740;
	bfe.u32 	%r3741, %r3734, 16, 8;
	cvt.u16.u32 	%rs1886, %r3741;
	bfe.u32 	%r3742, %r3734, 24, 8;
	cvt.u16.u32 	%rs1885, %r3742;
	.pragma "used_bytes_mask 7";
	ld.local.u32 	%r3743, [%rd13+32];
	bfe.u32 	%r3744, %r3743, 0, 8;
	cvt.u16.u32 	%rs1884, %r3744;
	bfe.u32 	%r3745, %r3743, 8, 8;
	cvt.u16.u32 	%rs1883, %r3745;
	bfe.u32 	%r3746, %r3743, 16, 8;
	cvt.u16.u32 	%rs1882, %r3746;
$L__BB4_49:
	setp.ne.s32 	%p85, %r2478, 0;
	@%p85 bra 	$L__BB4_51;
	shr.u32 	%r3747, %r2, 5;
	mov.u32 	%r3748, _ZZN3cub18CUB_300001_SM_10006detail6reduce28DeviceReduceSingleTileKernelINS2_10policy_hubI4Usery13Addition_funcE10Policy1000EN6thrust24THRUST_300001_SM_1000_NS6detail15normal_iteratorINSA_10device_ptrIS5_EEEEPS5_yS6_S5_S5_N4cuda3std3__410__identityEEEvT0_T1_T2_T3_T4_T6_E12temp_storage;
	mad.lo.s32 	%r3749, %r3747, 48, %r3748;
	cvt.u32.u16 	%r3750, %rs1909;
	cvt.u32.u16 	%r3751, %rs1910;
	prmt.b32 	%r3752, %r3751, %r3750, 0x3340U;
	cvt.u32.u16 	%r3753, %rs1911;
	cvt.u32.u16 	%r3754, %rs1912;
	prmt.b32 	%r3755, %r3754, %r3753, 0x3340U;
	prmt.b32 	%r3756, %r3755, %r3752, 0x5410U;
	cvt.u32.u16 	%r3757, %rs1913;
	cvt.u32.u16 	%r3758, %rs1914;
	prmt.b32 	%r3759, %r3758, %r3757, 0x3340U;
	cvt.u32.u16 	%r3760, %rs1915;
	cvt.u32.u16 	%r3761, %rs1916;
	prmt.b32 	%r3762, %r3761, %r3760, 0x3340U;
	prmt.b32 	%r3763, %r3762, %r3759, 0x5410U;
	st.shared.v2.b32 	[%r3749+8], {%r3763, %r3756};
	cvt.u32.u16 	%r3764, %rs1901;
	cvt.u32.u16 	%r3765, %rs1902;
	prmt.b32 	%r3766, %r3765, %r3764, 0x3340U;
	cvt.u32.u16 	%r3767, %rs1903;
	cvt.u32.u16 	%r3768, %rs1904;
	prmt.b32 	%r3769, %r3768, %r3767, 0x3340U;
	prmt.b32 	%r3770, %r3769, %r3766, 0x5410U;
	cvt.u32.u16 	%r3771, %rs1905;
	cvt.u32.u16 	%r3772, %rs1906;
	prmt.b32 	%r3773, %r3772, %r3771, 0x3340U;
	cvt.u32.u16 	%r3774, %rs1907;
	cvt.u32.u16 	%r3775, %rs1908;
	prmt.b32 	%r3776, %r3775, %r3774, 0x3340U;
	prmt.b32 	%r3777, %r3776, %r3773, 0x5410U;
	st.shared.v2.b32 	[%r3749+16], {%r3777, %r3770};
	cvt.u32.u16 	%r3778, %rs1893;
	cvt.u32.u16 	%r3779, %rs1894;
	prmt.b32 	%r3780, %r3779, %r3778, 0x3340U;
	cvt.u32.u16 	%r3781, %rs1895;
	cvt.u32.u16 	%r3782, %rs1896;
	prmt.b32 	%r3783, %r3782, %r3781, 0x3340U;
	prmt.b32 	%r3784, %r3783, %r3780, 0x5410U;
	cvt.u32.u16 	%r3785, %rs1897;
	cvt.u32.u16 	%r3786, %rs1898;
	prmt.b32 	%r3787, %r3786, %r3785, 0x3340U;
	cvt.u32.u16 	%r3788, %rs1899;
	cvt.u32.u16 	%r3789, %rs1900;
	prmt.b32 	%r3790, %r3789, %r3788, 0x3340U;
	prmt.b32 	%r3791, %r3790, %r3787, 0x5410U;
	st.shared.v2.b32 	[%r3749+24], {%r3791, %r3784};
	cvt.u32.u16 	%r3792, %rs1885;
	cvt.u32.u16 	%r3793, %rs1886;
	prmt.b32 	%r3794, %r3793, %r3792, 0x3340U;
	cvt.u32.u16 	%r3795, %rs1887;
	cvt.u32.u16 	%r3796, %rs1888;
	prmt.b32 	%r3797, %r3796, %r3795, 0x3340U;
	prmt.b32 	%r3798, %r3797, %r3794, 0x5410U;
	cvt.u32.u16 	%r3799, %rs1889;
	cvt.u32.u16 	%r3800, %rs1890;
	prmt.b32 	%r3801, %r3800, %r3799, 0x3340U;
	cvt.u32.u16 	%r3802, %rs1891;
	cvt.u32.u16 	%r3803, %rs1892;
	prmt.b32 	%r3804, %r3803, %r3802, 0x3340U;
	prmt.b32 	%r3805, %r3804, %r3801, 0x5410U;
	st.shared.v2.b32 	[%r3749+32], {%r3805, %r3798};
	st.shared.v2.u8 	[%r3749+40], {%rs1884, %rs1883};
	st.shared.u8 	[%r3749+42], %rs1882;
	st.shared.u32 	[%r3749+44], %r4427;
	st.shared.f64 	[%r3749+48], %fd108;
$L__BB4_51:
	bar.sync 	0;
	setp.ne.s32 	%p86, %r2, 0;
	setp.lt.s64 	%p87, %rd42, 33;
	or.pred  	%p88, %p86, %p87;
	@%p88 bra 	$L__BB4_185;
	ld.shared.v2.b32 	{%r3807, %r3808}, [_ZZN3cub18CUB_300001_SM_10006detail6reduce28DeviceReduceSingleTileKernelINS2_10policy_hubI4Usery13Addition_funcE10Policy1000EN6thrust24THRUST_300001_SM_1000_NS6detail15normal_iteratorINSA_10device_ptrIS5_EEEEPS5_yS6_S5_S5_N4cuda3std3__410__identityEEEvT0_T1_T2_T3_T4_T6_E12temp_storage+56];
	bfe.u32 	%r3809, %r3807, 0, 8;
	cvt.u16.u32 	%rs2097, %r3809;
	ld.shared.v2.b32 	{%r3810, %r3811}, [_ZZN3cub18CUB_300001_SM_10006detail6reduce28DeviceReduceSingleTileKernelINS2_10policy_hubI4Usery13Addition_funcE10Policy1000EN6thrust24THRUST_300001_SM_1000_NS6detail15normal_iteratorINSA_10device_ptrIS5_EEEEPS5_yS6_S5_S5_N4cuda3std3__410__identityEEEvT0_T1_T2_T3_T4_T6_E12temp_storage+64];
	ld.shared.v2.b32 	{%r3812, %r3813}, [_ZZN3cub18CUB_300001_SM_10006detail6reduce28DeviceReduceSingleTileKernelINS2_10policy_hubI4Usery13Addition_funcE10Policy1000EN6thrust24THRUST_300001_SM_1000_NS6detail15normal_iteratorINSA_10device_ptrIS5_EEEEPS5_yS6_S5_S5_N4cuda3std3__410__identityEEEvT0_T1_T2_T3_T4_T6_E12temp_storage+72];
	ld.shared.v2.b32 	{%r3814, %r3815}, [_ZZN3cub18CUB_300001_SM_10006detail6reduce28DeviceReduceSingleTileKernelINS2_10policy_hubI4Usery13Addition_funcE10Policy1000EN6thrust24THRUST_300001_SM_1000_NS6detail15normal_iteratorINSA_10device_ptrIS5_EEEEPS5_yS6_S5_S5_N4cuda3std3__410__identityEEEvT0_T1_T2_T3_T4_T6_E12temp_storage+80];
	.pragma "used_bytes_mask 7";
	ld.shared.u32 	%r3816, [_ZZN3cub18CUB_300001_SM_10006detail6reduce28DeviceReduceSingleTileKernelINS2_10policy_hubI4Usery13Addition_funcE10Policy1000EN6thrust24THRUST_300001_SM_1000_NS6detail15normal_iteratorINSA_10device_ptrIS5_EEEEPS5_yS6_S5_S5_N4cuda3std3__410__identityEEEvT0_T1_T2_T3_T4_T6_E12temp_storage+88];
	bfe.u32 	%r3817, %r3816, 16, 8;
	ld.shared.u32 	%r127, [_ZZN3cub18CUB_300001_SM_10006detail6reduce28DeviceReduceSingleTileKernelINS2_10policy_hubI4Usery13Addition_funcE10Policy1000EN6thrust24THRUST_300001_SM_1000_NS6detail15normal_iteratorINSA_10device_ptrIS5_EEEEPS5_yS6_S5_S5_N4cuda3std3__410__identityEEEvT0_T1_T2_T3_T4_T6_E12temp_storage+92];
	ld.shared.f64 	%fd22, [_ZZN3cub18CUB_300001_SM_10006detail6reduce28DeviceReduceSingleTileKernelINS2_10policy_hubI4Usery13Addition_funcE10Policy1000EN6thrust24THRUST_300001_SM_1000_NS6detail15normal_iteratorINSA_10device_ptrIS5_EEEEPS5_yS6_S5_S5_N4cuda3std3__410__identityEEEvT0_T1_T2_T3_T4_T6_E12temp_storage+96];
	add.u64 	%rd15, %SPL, 0;
	add.u64 	%rd16, %SPL, 48;
	cvt.u32.u16 	%r3818, %rs1909;
	cvt.u32.u16 	%r3819, %rs1910;
	prmt.b32 	%r3820, %r3819, %r3818, 0x3340U;
	cvt.u32.u16 	%r3821, %rs1911;
	cvt.u32.u16 	%r3822, %rs1912;
	prmt.b32 	%r3823, %r3822, %r3821, 0x3340U;
	prmt.b32 	%r3824, %r3823, %r3820, 0x5410U;
	cvt.u32.u16 	%r3825, %rs1913;
	cvt.u32.u16 	%r3826, %rs1914;
	prmt.b32 	%r3827, %r3826, %r3825, 0x3340U;
	cvt.u32.u16 	%r3828, %rs1915;
	cvt.u32.u16 	%r3829, %rs1916;
	prmt.b32 	%r3830, %r3829, %r3828, 0x3340U;
	prmt.b32 	%r3831, %r3830, %r3827, 0x5410U;
	st.local.v2.b32 	[%rd15], {%r3831, %r3824};
	cvt.u32.u16 	%r3832, %rs1901;
	cvt.u32.u16 	%r3833, %rs1902;
	prmt.b32 	%r3834, %r3833, %r3832, 0x3340U;
	cvt.u32.u16 	%r3835, %rs1903;
	cvt.u32.u16 	%r3836, %rs1904;
	prmt.b32 	%r3837, %r3836, %r3835, 0x3340U;
	prmt.b32 	%r3838, %r3837, %r3834, 0x5410U;
	cvt.u32.u16 	%r3839, %rs1905;
	cvt.u32.u16 	%r3840, %rs1906;
	prmt.b32 	%r3841, %r3840, %r3839, 0x3340U;
	cvt.u32.u16 	%r3842, %rs1907;
	cvt.u32.u16 	%r3843, %rs1908;
	prmt.b32 	%r3844, %r3843, %r3842, 0x3340U;
	prmt.b32 	%r3845, %r3844, %r3841, 0x5410U;
	st.local.v2.b32 	[%rd15+8], {%r3845, %r3838};
	cvt.u32.u16 	%r3846, %rs1893;
	cvt.u32.u16 	%r3847, %rs1894;
	prmt.b32 	%r3848, %r3847, %r3846, 0x3340U;
	cvt.u32.u16 	%r3849, %rs1895;
	cvt.u32.u16 	%r3850, %rs1896;
	prmt.b32 	%r3851, %r3850, %r3849, 0x3340U;
	prmt.b32 	%r3852, %r3851, %r3848, 0x5410U;
	cvt.u32.u16 	%r3853, %rs1897;
	cvt.u32.u16 	%r3854, %rs1898;
	prmt.b32 	%r3855, %r3854, %r3853, 0x3340U;
	cvt.u32.u16 	%r3856, %rs1899;
	cvt.u32.u16 	%r3857, %rs1900;
	prmt.b32 	%r3858, %r3857, %r3856, 0x3340U;
	prmt.b32 	%r3859, %r3858, %r3855, 0x5410U;
	st.local.v2.b32 	[%rd15+16], {%r3859, %r3852};
	cvt.u32.u16 	%r3860, %rs1885;
	cvt.u32.u16 	%r3861, %rs1886;
	prmt.b32 	%r3862, %r3861, %r3860, 0x3340U;
	cvt.u32.u16 	%r3863, %rs1887;
	cvt.u32.u16 	%r3864, %rs1888;
	prmt.b32 	%r3865, %r3864, %r3863, 0x3340U;
	prmt.b32 	%r3866, %r3865, %r3862, 0x5410U;
	cvt.u32.u16 	%r3867, %rs1889;
	cvt.u32.u16 	%r3868, %rs1890;
	prmt.b32 	%r3869, %r3868, %r3867, 0x3340U;
	cvt.u32.u16 	%r3870, %rs1891;
	cvt.u32.u16 	%r3871, %rs1892;
	prmt.b32 	%r3872, %r3871, %r3870, 0x3340U;
	prmt.b32 	%r3873, %r3872, %r3869, 0x5410U;
	st.local.v2.b32 	[%rd15+24], {%r3873, %r3866};
	st.local.v2.u8 	[%rd15+32], {%rs1884, %rs1883};
	st.local.u8 	[%rd15+34], %rs1882;
	st.local.u32 	[%rd15+36], %r4427;
	st.local.f64 	[%rd15+40], %fd108;
	st.local.v2.b32 	[%rd16], {%r3807, %r3808};
	st.local.v2.b32 	[%rd16+8], {%r3810, %r3811};
	st.local.v2.b32 	[%rd16+16], {%r3812, %r3813};
	st.local.v2.b32 	[%rd16+24], {%r3814, %r3815};
	bfe.u32 	%r3874, %r3816, 8, 8;
	cvt.u16.u32 	%rs1759, %r3874;
	bfe.u32 	%r3875, %r3816, 0, 8;
	cvt.u16.u32 	%rs1760, %r3875;
	st.local.v2.u8 	[%rd16+32], {%rs1760, %rs1759};
	st.local.u8 	[%rd16+34], %r3817;
	st.local.u32 	[%rd16+36], %r127;
	st.local.f64 	[%rd16+40], %fd22;
	mov.b32 	%r4453, 0;
$L__BB4_53:
	mov.u32 	%r4456, %r4453;
	cvt.u64.u32 	%rd267, %r4456;
	add.s64 	%rd268, %rd15, %rd267;
	ld.local.u8 	%rs1761, [%rd268];
	setp.ne.s16 	%p89, %rs1761, 0;
	add.s32 	%r4453, %r4456, 1;
	@%p89 bra 	$L__BB4_53;
	and.b16  	%rs1762, %rs2097, 255;
	setp.eq.s16 	%p90, %rs1762, 0;
	@%p90 bra 	$L__BB4_57;
	mov.b32 	%r4454, 0;
$L__BB4_56:
	cvt.u64.u32 	%rd269, %r4456;
	add.s64 	%rd270, %rd15, %rd269;
	st.local.u8 	[%rd270], %rs2097;
	add.s32 	%r4456, %r4456, 1;
	add.s32 	%r133, %r4454, 1;
	cvt.u64.u32 	%rd271, %r4454;
	add.s64 	%rd272, %rd16, %rd271;
	ld.local.u8 	%rs2097, [%rd272+1];
	setp.ne.s16 	%p91, %rs2097, 0;
	mov.u32 	%r4454, %r133;
	@%p91 bra 	$L__BB4_56;
$L__BB4_57:
	cvt.u64.u32 	%rd273, %r4456;
	add.s64 	%rd274, %rd15, %rd273;
	mov.b16 	%rs1763, 0;
	st.local.u8 	[%rd274], %rs1763;
	ld.local.u32 	%r3877, [%rd15+36];
	add.s32 	%r4427, %r3877, %r127;
	ld.local.f64 	%fd97, [%rd15+40];
	add.f64 	%fd108, %fd22, %fd97;
	ld.local.v2.b32 	{%r136, %r137}, [%rd15];
	bfe.u32 	%r3878, %r136, 0, 8;
	cvt.u16.u32 	%rs1916, %r3878;
	bfe.u32 	%r3879, %r136, 8, 8;
	cvt.u16.u32 	%rs1915, %r3879;
	bfe.u32 	%r3880, %r136, 16, 8;
	cvt.u16.u32 	%rs1914, %r3880;
	bfe.u32 	%r3881, %r136, 24, 8;
	cvt.u16.u32 	%rs1913, %r3881;
	bfe.u32 	%r3882, %r137, 0, 8;
	cvt.u16.u32 	%rs1912, %r3882;
	bfe.u32 	%r3883, %r137, 8, 8;
	cvt.u16.u32 	%rs1911, %r3883;
	bfe.u32 	%r3884, %r137, 16, 8;
	cvt.u16.u32 	%rs1910, %r3884;
	bfe.u32 	%r3885, %r137, 24, 8;
	cvt.u16.u32 	%rs1909, %r3885;
	ld.local.v2.b32 	{%r138, %r139}, [%rd15+8];
	bfe.u32 	%r3886, %r138, 0, 8;
	cvt.u16.u32 	%rs1908, %r3886;
	bfe.u32 	%r3887, %r138, 8, 8;
	cvt.u16.u32 	%rs1907, %r3887;
	bfe.u32 	%r3888, %r138, 16, 8;
	cvt.u16.u32 	%rs1906, %r3888;
	bfe.u32 	%r3889, %r138, 24, 8;
	cvt.u16.u32 	%rs1905, %r3889;
	bfe.u32 	%r3890, %r139, 0, 8;
	cvt.u16.u32 	%rs1904, %r3890;
	bfe.u32 	%r3891, %r139, 8, 8;
	cvt.u16.u32 	%rs1903, %r3891;
	bfe.u32 	%r3892, %r139, 16, 8;
	cvt.u16.u32 	%rs1902, %r3892;
	bfe.u32 	%r3893, %r139, 24, 8;
	cvt.u16.u32 	%rs1901, %r3893;
	ld.local.v2.b32 	{%r140, %r141}, [%rd15+16];
	bfe.u32 	%r3894, %r140, 0, 8;
	cvt.u16.u32 	%rs1900, %r3894;
	bfe.u32 	%r3895, %r140, 8, 8;
	cvt.u16.u32 	%rs1899, %r3895;
	bfe.u32 	%r3896, %r140, 16, 8;
	cvt.u16.u32 	%rs1898, %r3896;
	bfe.u32 	%r3897, %r140, 24, 8;
	cvt.u16.u32 	%rs1897, %r3897;
	bfe.u32 	%r3898, %r141, 0, 8;
	cvt.u16.u32 	%rs1896, %r3898;
	bfe.u32 	%r3899, %r141, 8, 8;
	cvt.u16.u32 	%rs1895, %r3899;
	bfe.u32 	%r3900, %r141, 16, 8;
	cvt.u16.u32 	%rs1894, %r3900;
	bfe.u32 	%r3901, %r141, 24, 8;
	cvt.u16.u32 	%rs1893, %r3901;
	ld.local.v2.b32 	{%r142, %r143}, [%rd15+24];
	bfe.u32 	%r3902, %r142, 0, 8;
	cvt.u16.u32 	%rs1892, %r3902;
	bfe.u32 	%r3903, %r142, 8, 8;
	cvt.u16.u32 	%rs1891, %r3903;
	bfe.u32 	%r3904, %r142, 16, 8;
	cvt.u16.u32 	%rs1890, %r3904;
	bfe.u32 	%r3905, %r142, 24, 8;
	cvt.u16.u32 	%rs1889, %r3905;
	bfe.u32 	%r3906, %r143, 0, 8;
	cvt.u16.u32 	%rs1888, %r3906;
	bfe.u32 	%r3907, %r143, 8, 8;
	cvt.u16.u32 	%rs1887, %r3907;
	bfe.u32 	%r3908, %r143, 16, 8;
	cvt.u16.u32 	%rs1886, %r3908;
	bfe.u32 	%r3909, %r143, 24, 8;
	cvt.u16.u32 	%rs1885, %r3909;
	.pragma "used_bytes_mask 7";
	ld.local.u32 	%r144, [%rd15+32];
	bfe.u32 	%r3910, %r144, 0, 8;
	cvt.u16.u32 	%rs1884, %r3910;
	bfe.u32 	%r3911, %r144, 8, 8;
	cvt.u16.u32 	%rs1883, %r3911;
	bfe.u32 	%r3912, %r144, 16, 8;
	cvt.u16.u32 	%rs1882, %r3912;
	setp.lt.u64 	%p92, %rd42, 65;
	@%p92 bra 	$L__BB4_185;
	ld.shared.v2.b32 	{%r3914, %r3915}, [_ZZN3cub18CUB_300001_SM_10006detail6reduce28DeviceReduceSingleTileKernelINS2_10policy_hubI4Usery13Addition_funcE10Policy1000EN6thrust24THRUST_300001_SM_1000_NS6detail15normal_iteratorINSA_10device_ptrIS5_EEEEPS5_yS6_S5_S5_N4cuda3std3__410__identityEEEvT0_T1_T2_T3_T4_T6_E12temp_storage+104];
	bfe.u32 	%r3916, %r3914, 0, 8;
	cvt.u16.u32 	%rs2098, %r3916;
	ld.shared.v2.b32 	{%r3917, %r3918}, [_ZZN3cub18CUB_300001_SM_10006detail6reduce28DeviceReduceSingleTileKernelINS2_10policy_hubI4Usery13Addition_funcE10Policy1000EN6thrust24THRUST_300001_SM_1000_NS6detail15normal_iteratorINSA_10device_ptrIS5_EEEEPS5_yS6_S5_S5_N4cuda3std3__410__identityEEEvT0_T1_T2_T3_T4_T6_E12temp_storage+112];
	ld.shared.v2.b32 	{%r3919, %r3920}, [_ZZN3cub18CUB_300001_SM_10006detail6reduce28DeviceReduceSingleTileKernelINS2_10policy_hubI4Usery13Addition_funcE10Policy1000EN6thrust24THRUST_300001_SM_1000_NS6detail15normal_iteratorINSA_10device_ptrIS5_EEEEPS5_yS6_S5_S5_N4cuda3std3__410__identityEEEvT0_T1_T2_T3_T4_T6_E12temp_storage+120];
	ld.shared.v2.b32 	{%r3921, %r3922}, [_ZZN3cub18CUB_300001_SM_10006detail6reduce28DeviceReduceSingleTileKernelINS2_10policy_hubI4Usery13Addition_funcE10Policy1000EN6thrust24THRUST_300001_SM_1000_NS6detail15normal_iteratorINSA_10device_ptrIS5_EEEEPS5_yS6_S5_S5_N4cuda3std3__410__identityEEEvT0_T1_T2_T3_T4_T6_E12temp_storage+128];
	.pragma "used_bytes_mask 7";
	ld.shared.u32 	%r3923, [_ZZN3cub18CUB_300001_SM_10006detail6reduce28DeviceReduceSingleTileKernelINS2_10policy_hubI4Usery13Addition_funcE10Policy1000EN6thrust24THRUST_300001_SM_1000_NS6detail15normal_iteratorINSA_10device_ptrIS5_EEEEPS5_yS6_S5_S5_N4cuda3std3__410__identityEEEvT0_T1_T2_T3_T4_T6_E12temp_storage+136];
	bfe.u32 	%r3924, %r3923, 16, 8;
	ld.shared.u32 	%r145, [_ZZN3cub18CUB_300001_SM_10006detail6reduce28DeviceReduceSingleTileKernelINS2_10policy_hubI4Usery13Addition_funcE10Policy1000EN6thrust24THRUST_300001_SM_1000_NS6detail15normal_iteratorINSA_10device_ptrIS5_EEEEPS5_yS6_S5_S5_N4cuda3std3__410__identityEEEvT0_T1_T2_T3_T4_T6_E12temp_storage+140];
	ld.shared.f64 	%fd24, [_ZZN3cub18CUB_300001_SM_10006detail6reduce28DeviceReduceSingleTileKernelINS2_10policy_hubI4Usery13Addition_funcE10Policy1000EN6thrust24THRUST_300001_SM_1000_NS6detail15normal_iteratorINSA_10device_ptrIS5_EEEEPS5_yS6_S5_S5_N4cuda3std3__410__identityEEEvT0_T1_T2_T3_T4_T6_E12temp_storage+144];
	st.local.v2.b32 	[%rd15], {%r136, %r137};
	st.local.v2.b32 	[%rd15+8], {%r138, %r139};
	st.local.v2.b32 	[%rd15+16], {%r140, %r141};
	st.local.v2.b32 	[%rd15+24], {%r142, %r143};
	cvt.u16.u32 	%rs1764, %r3911;
	cvt.u16.u32 	%rs1765, %r3910;
	st.local.v2.u8 	[%rd15+32], {%rs1765, %rs1764};
	st.local.u8 	[%rd15+34], %rs1882;
	st.local.u32 	[%rd15+36], %r4427;
	st.local.f64 	[%rd15+40], %fd108;
	st.local.v2.b32 	[%rd16], {%r3914, %r3915};
	st.local.v2.b32 	[%rd16+8], {%r3917, %r3918};
	st.local.v2.b32 	[%rd16+16], {%r3919, %r3920};
	st.local.v2.b32 	[%rd16+24], {%r3921, %r3922};
	bfe.u32 	%r3927, %r3923, 8, 8;
	cvt.u16.u32 	%rs1766, %r3927;
	bfe.u32 	%r3928, %r3923, 0, 8;
	cvt.u16.u32 	%rs1767, %r3928;
	st.local.v2.u8 	[%rd16+32], {%rs1767, %rs1766};
	st.local.u8 	[%rd16+34], %r3924;
	st.local.u32 	[%rd16+36], %r145;
	st.local.f64 	[%rd16+40], %fd24;
	mov.b32 	%r4457, 0;
$L__BB4_59:
	mov.u32 	%r4460, %r4457;
	cvt.u64.u32 	%rd275, %r4460;
	add.s64 	%rd276, %rd15, %rd275;
	ld.local.u8 	%rs1768, [%rd276];
	setp.ne.s16 	%p93, %rs1768, 0;
	add.s32 	%r4457, %r4460, 1;
	@%p93 bra 	$L__BB4_59;
	and.b16  	%rs1769, %rs2098, 255;
	setp.eq.s16 	%p94, %rs1769, 0;
	@%p94 bra 	$L__BB4_63;
	mov.b32 	%r4458, 0;
$L__BB4_62:
	cvt.u64.u32 	%rd277, %r4460;
	add.s64 	%rd278, %rd15, %rd277;
	st.local.u8 	[%rd278], %rs2098;
	add.s32 	%r4460, %r4460, 1;
	add.s32 	%r151, %r4458, 1;
	cvt.u64.u32 	%rd279, %r4458;
	add.s64 	%rd280, %rd16, %rd279;
	ld.local.u8 	%rs2098, [%rd280+1];
	setp.ne.s16 	%p95, %rs2098, 0;
	mov.u32 	%r4458, %r151;
	@%p95 bra 	$L__BB4_62;
$L__BB4_63:
	cvt.u64.u32 	%rd281, %r4460;
	add.s64 	%rd282, %rd15, %rd281;
	mov.b16 	%rs1770, 0;
	st.local.u8 	[%rd282], %rs1770;
	ld.local.u32 	%r3930, [%rd15+36];
	add.s32 	%r4427, %r3930, %r145;
	ld.local.f64 	%fd98, [%rd15+40];
	add.f64 	%fd108, %fd24, %fd98;
	ld.local.v2.b32 	{%r154, %r155}, [%rd15];
	bfe.u32 	%r3931, %r154, 0, 8;
	cvt.u16.u32 	%rs1916, %r3931;
	bfe.u32 	%r3932, %r154, 8, 8;
	cvt.u16.u32 	%rs1915, %r3932;
	bfe.u32 	%r3933, %r154, 16, 8;
	cvt.u16.u32 	%rs1914, %r3933;
	bfe.u32 	%r3934, %r154, 24, 8;
	cvt.u16.u32 	%rs1913, %r3934;
	bfe.u32 	%r3935, %r155, 0, 8;
	cvt.u16.u32 	%rs1912, %r3935;
	bfe.u32 	%r3936, %r155, 8, 8;
	cvt.u16.u32 	%rs1911, %r3936;
	bfe.u32 	%r3937, %r155, 16, 8;
	cvt.u16.u32 	%rs1910, %r3937;
	bfe.u32 	%r3938, %r155, 24, 8;
	cvt.u16.u32 	%rs1909, %r3938;
	ld.local.v2.b32 	{%r156, %r157}, [%rd15+8];
	bfe.u32 	%r3939, %r156, 0, 8;
	cvt.u16.u32 	%rs1908, %r3939;
	bfe.u32 	%r3940, %r156, 8, 8;
	cvt.u16.u32 	%rs1907, %r3940;
	bfe.u32 	%r3941, %r156, 16, 8;
	cvt.u16.u32 	%rs1906, %r3941;
	bfe.u32 	%r3942, %r156, 24, 8;
	cvt.u16.u32 	%rs1905, %r3942;
	bfe.u32 	%r3943, %r157, 0, 8;
	cvt.u16.u32 	%rs1904, %r3943;
	bfe.u32 	%r3944, %r157, 8, 8;
	cvt.u16.u32 	%rs1903, %r3944;
	bfe.u32 	%r3945, %r157, 16, 8;
	cvt.u16.u32 	%rs1902, %r3945;
	bfe.u32 	%r3946, %r157, 24, 8;
	cvt.u16.u32 	%rs1901, %r3946;
	ld.local.v2.b32 	{%r158, %r159}, [%rd15+16];
	bfe.u32 	%r3947, %r158, 0, 8;
	cvt.u16.u32 	%rs1900, %r3947;
	bfe.u32 	%r3948, %r158, 8, 8;
	cvt.u16.u32 	%rs1899, %r3948;
	bfe.u32 	%r3949, %r158, 16, 8;
	cvt.u16.u32 	%rs1898, %r3949;
	bfe.u32 	%r3950, %r158, 24, 8;
	cvt.u16.u32 	%rs1897, %r3950;
	bfe.u32 	%r3951, %r159, 0, 8;
	cvt.u16.u32 	%rs1896, %r3951;
	bfe.u32 	%r3952, %r159, 8, 8;
	cvt.u16.u32 	%rs1895, %r3952;
	bfe.u32 	%r3953, %r159, 16, 8;
	cvt.u16.u32 	%rs1894, %r3953;
	bfe.u32 	%r3954, %r159, 24, 8;
	cvt.u16.u32 	%rs1893, %r3954;
	ld.local.v2.b32 	{%r160, %r161}, [%rd15+24];
	bfe.u32 	%r3955, %r160, 0, 8;
	cvt.u16.u32 	%rs1892, %r3955;
	bfe.u32 	%r3956, %r160, 8, 8;
	cvt.u16.u32 	%rs1891, %r3956;
	bfe.u32 	%r3957, %r160, 16, 8;
	cvt.u16.u32 	%rs1890, %r3957;
	bfe.u32 	%r3958, %r160, 24, 8;
	cvt.u16.u32 	%rs1889, %r3958;
	bfe.u32 	%r3959, %r161, 0, 8;
	cvt.u16.u32 	%rs1888, %r3959;
	bfe.u32 	%r3960, %r161, 8, 8;
	cvt.u16.u32 	%rs1887, %r3960;
	bfe.u32 	%r3961, %r161, 16, 8;
	cvt.u16.u32 	%rs1886, %r3961;
	bfe.u32 	%r3962, %r161, 24, 8;
	cvt.u16.u32 	%rs1885, %r3962;
	.pragma "used_bytes_mask 7";
	ld.local.u32 	%r162, [%rd15+32];
	bfe.u32 	%r3963, %r162, 0, 8;
	cvt.u16.u32 	%rs1884, %r3963;
	bfe.u32 	%r3964, %r162, 8, 8;
	cvt.u16.u32 	%rs1883, %r3964;
	bfe.u32 	%r3965, %r162, 16, 8;
	cvt.u16.u32 	%rs1882, %r3965;
	setp.lt.u64 	%p96, %rd42, 97;
	@%p96 bra 	$L__BB4_185;
	ld.shared.v2.b32 	{%r3967, %r3968}, [_ZZN3cub18CUB_300001_SM_10006detail6reduce28DeviceReduceSingleTileKernelINS2_10policy_hubI4Usery13Addition_funcE10Policy1000EN6thrust24THRUST_300001_SM_1000_NS6detail15normal_iteratorINSA_10device_ptrIS5_EEEEPS5_yS6_S5_S5_N4cuda3std3__410__identityEEEvT0_T1_T2_T3_T4_T6_E12temp_storage+152];
	bfe.u32 	%r3969, %r3967, 0, 8;
	cvt.u16.u32 	%rs2099, %r3969;
	ld.shared.v2.b32 	{%r3970, %r3971}, [_ZZN3cub18CUB_300001_SM_10006detail6reduce28DeviceReduceSingleTileKernelINS2_10policy_hubI4Usery13Addition_funcE10Policy1000EN6thrust24THRUST_300001_SM_1000_NS6detail15normal_iteratorINSA_10device_ptrIS5_EEEEPS5_yS6_S5_S5_N4cuda3std3__410__identityEEEvT0_T1_T2_T3_T4_T6_E12temp_storage+160];
	ld.shared.v2.b32 	{%r3972, %r3973}, [_ZZN3cub18CUB_300001_SM_10006detail6reduce28DeviceReduceSingleTileKernelINS2_10policy_hubI4Usery13Addition_funcE10Policy1000EN6thrust24THRUST_300001_SM_1000_NS6detail15normal_iteratorINSA_10device_ptrIS5_EEEEPS5_yS6_S5_S5_N4cuda3std3__410__identityEEEvT0_T1_T2_T3_T4_T6_E12temp_storage+168];
	ld.shared.v2.b32 	{%r3974, %r3975}, [_ZZN3cub18CUB_300001_SM_10006detail6reduce28DeviceReduceSingleTileKernelINS2_10policy_hubI4Usery13Addition_funcE10Policy1000EN6thrust24THRUST_300001_SM_1000_NS6detail15normal_iteratorINSA_10device_ptrIS5_EEEEPS5_yS6_S5_S5_N4cuda3std3__410__identityEEEvT0_T1_T2_T3_T4_T6_E12temp_storage+176];
	.pragma "used_bytes_mask 7";
	ld.shared.u32 	%r3976, [_ZZN3cub18CUB_300001_SM_10006detail6reduce28DeviceReduceSingleTileKernelINS2_10policy_hubI4Usery13Addition_funcE10Policy1000EN6thrust24THRUST_300001_SM_1000_NS6detail15normal_iteratorINSA_10device_ptrIS5_EEEEPS5_yS6_S5_S5_N4cuda3std3__410__identityEEEvT0_T1_T2_T3_T4_T6_E12temp_storage+184];
	bfe.u32 	%r3977, %r3976, 16, 8;
	ld.shared.u32 	%r163, [_ZZN3cub18CUB_300001_SM_10006detail6reduce28DeviceReduceSingleTileKernelINS2_10policy_hubI4Usery13Addition_funcE10Policy1000EN6thrust24THRUST_300001_SM_1000_NS6detail15normal_iteratorINSA_10device_ptrIS5_EEEEPS5_yS6_S5_S5_N4cuda3std3__410__identityEEEvT0_T1_T2_T3_T4_T6_E12temp_storage+188];
	ld.shared.f64 	%fd26, [_ZZN3cub18CUB_300001_SM_10006detail6reduce28DeviceReduceSingleTileKernelINS2_10policy_hubI4Usery13Addition_funcE10Policy1000EN6thrust24THRUST_300001_SM_1000_NS6detail15normal_iteratorINSA_10device_ptrIS5_EEEEPS5_yS6_S5_S5_N4cuda3std3__410__identityEEEvT0_T1_T2_T3_T4_T6_E12temp_storage+192];
	st.local.v2.b32 	[%rd15], {%r154, %r155};
	st.local.v2.b32 	[%rd15+8], {%r156, %r157};
	st.local.v2.b32 	[%rd15+16], {%r158, %r159};
	st.local.v2.b32 	[%rd15+24], {%r160, %r161};
	cvt.u16.u32 	%rs1771, %r3964;
	cvt.u16.u32 	%rs1772, %r3963;
	st.local.v2.u8 	[%rd15+32], {%rs1772, %rs1771};
	st.local.u8 	[%rd15+34], %rs1882;
	st.local.u32 	[%rd15+36], %r4427;
	st.local.f64 	[%rd15+40], %fd108;
	st.local.v2.b32 	[%rd16], {%r3967, %r3968};
	st.local.v2.b32 	[%rd16+8], {%r3970, %r3971};
	st.local.v2.b32 	[%rd16+16], {%r3972, %r3973};
	st.local.v2.b32 	[%rd16+24], {%r3974, %r3975};
	bfe.u32 	%r3980, %r3976, 8, 8;
	cvt.u16.u32 	%rs1773, %r3980;
	bfe.u32 	%r3981, %r3976, 0, 8;
	cvt.u16.u32 	%rs1774, %r3981;
	st.local.v2.u8 	[%rd16+32], {%rs1774, %rs1773};
	st.local.u8 	[%rd16+34], %r3977;
	st.local.u32 	[%rd16+36], %r163;
	st.local.f64 	[%rd16+40], %fd26;
	mov.b32 	%r4461, 0;
$L__BB4_65:
	mov.u32 	%r4464, %r4461;
	cvt.u64.u32 	%rd283, %r4464;
	add.s64 	%rd284, %rd15, %rd283;
	ld.local.u8 	%rs1775, [%rd284];
	setp.ne.s16 	%p97, %rs1775, 0;
	add.s32 	%r4461, %r4464, 1;
	@%p97 bra 	$L__BB4_65;
	and.b16  	%rs1776, %rs2099, 255;
	setp.eq.s16 	%p98, %rs1776, 0;
	@%p98 bra 	$L__BB4_69;
	mov.b32 	%r4462, 0;
$L__BB4_68:
	cvt.u64.u32 	%rd285, %r4464;
	add.s64 	%rd286, %rd15, %rd285;
	st.local.u8 	[%rd286], %rs2099;
	add.s32 	%r4464, %r4464, 1;
	add.s32 	%r169, %r4462, 1;
	cvt.u64.u32 	%rd287, %r4462;
	add.s64 	%rd288, %rd16, %rd287;
	ld.local.u8 	%rs2099, [%rd288+1];
	setp.ne.s16 	%p99, %rs2099, 0;
	mov.u32 	%r4462, %r169;
	@%p99 bra 	$L__BB4_68;
$L__BB4_69:
	cvt.u64.u32 	%rd289, %r4464;
	add.s64 	%rd290, %rd15, %rd289;
	mov.b16 	%rs1777, 0;
	st.local.u8 	[%rd290], %rs1777;
	ld.local.u32 	%r3983, [%rd15+36];
	add.s32 	%r4427, %r3983, %r163;
	ld.local.f64 	%fd99, [%rd15+40];
	add.f64 	%fd108, %fd26, %fd99;
	ld.local.v2.b32 	{%r172, %r173}, [%rd15];
	bfe.u32 	%r3984, %r172, 0, 8;
	cvt.u16.u32 	%rs1916, %r3984;
	bfe.u32 	%r3985, %r172, 8, 8;
	cvt.u16.u32 	%rs1915, %r3985;
	bfe.u32 	%r3986, %r172, 16, 8;
	cvt.u16.u32 	%rs1914, %r3986;
	bfe.u32 	%r3987, %r172, 24, 8;
	cvt.u16.u32 	%rs1913, %r3987;
	bfe.u32 	%r3988, %r173, 0, 8;
	cvt.u16.u32 	%rs1912, %r3988;
	bfe.u32 	%r3989, %r173, 8, 8;
	cvt.u16.u32 	%rs1911, %r3989;
	bfe.u32 	%r3990, %r173, 16, 8;
	cvt.u16.u32 	%rs1910, %r3990;
	bfe.u32 	%r3991, %r173, 24, 8;
	cvt.u16.u32 	%rs1909, %r3991;
	ld.local.v2.b32 	{%r174, %r175}, [%rd15+8];
	bfe.u32 	%r3992, %r174, 0, 8;
	cvt.u16.u32 	%rs1908, %r3992;
	bfe.u32 	%r3993, %r174, 8, 8;
	cvt.u16.u32 	%rs1907, %r3993;
	bfe.u32 	%r3994, %r174, 16, 8;
	cvt.u16.u32 	%rs1906, %r3994;
	bfe.u32 	%r3995, %r174, 24, 8;
	cvt.u16.u32 	%rs1905, %r3995;
	bfe.u32 	%r3996, %r175, 0, 8;
	cvt.u16.u32 	%rs1904, %r3996;
	bfe.u32 	%r3997, %r175, 8, 8;
	cvt.u16.u32 	%rs1903, %r3997;
	bfe.u32 	%r3998, %r175, 16, 8;
	cvt.u16.u32 	%rs1902, %r3998;
	bfe.u32 	%r3999, %r175, 24, 8;
	cvt.u16.u32 	%rs1901, %r3999;
	ld.local.v2.b32 	{%r176, %r177}, [%rd15+16];
	bfe.u32 	%r4000, %r176, 0, 8;
	cvt.u16.u32 	%rs1900, %r4000;
	bfe.u32 	%r4001, %r176, 8, 8;
	cvt.u16.u32 	%rs1899, %r4001;
	bfe.u32 	%r4002, %r176, 16, 8;
	cvt.u16.u32 	%rs1898, %r4002;
	bfe.u32 	%r4003, %r176, 24, 8;
	cvt.u16.u32 	%rs1897, %r4003;
	bfe.u32 	%r4004, %r177, 0, 8;
	cvt.u16.u32 	%rs1896, %r4004;
	bfe.u32 	%r4005, %r177, 8, 8;
	cvt.u16.u32 	%rs1895, %r4005;
	bfe.u32 	%r4006, %r177, 16, 8;
	cvt.u16.u32 	%rs1894, %r4006;
	bfe.u32 	%r4007, %r177, 24, 8;
	cvt.u16.u32 	%rs1893, %r4007;
	ld.local.v2.b32 	{%r178, %r179}, [%rd15+24];
	bfe.u32 	%r4008, %r178, 0, 8;
	cvt.u16.u32 	%rs1892, %r4008;
	bfe.u32 	%r4009, %r178, 8, 8;
	cvt.u16.u32 	%rs1891, %r4009;
	bfe.u32 	%r4010, %r178, 16, 8;
	cvt.u16.u32 	%rs1890, %r4010;
	bfe.u32 	%r4011, %r178, 24, 8;
	cvt.u16.u32 	%rs1889, %r4011;
	bfe.u32 	%r4012, %r179, 0, 8;
	cvt.u16.u32 	%rs1888, %r4012;
	bfe.u32 	%r4013, %r179, 8, 8;
	cvt.u16.u32 	%rs1887, %r4013;
	bfe.u32 	%r4014, %r179, 16, 8;
	cvt.u16.u32 	%rs1886, %r4014;
	bfe.u32 	%r4015, %r179, 24, 8;
	cvt.u16.u32 	%rs1885, %r4015;
	.pragma "used_bytes_mask 7";
	ld.local.u32 	%r180, [%rd15+32];
	bfe.u32 	%r4016, %r180, 0, 8;
	cvt.u16.u32 	%rs1884, %r4016;
	bfe.u32 	%r4017, %r180, 8, 8;
	cvt.u16.u32 	%rs1883, %r4017;
	bfe.u32 	%r4018, %r180, 16, 8;
	cvt.u16.u32 	%rs1882, %r4018;
	setp.lt.u64 	%p100, %rd42, 129;
	@%p100 bra 	$L__BB4_185;
	ld.shared.v2.b32 	{%r4020, %r4021}, [_ZZN3cub18CUB_300001_SM_10006detail6reduce28DeviceReduceSingleTileKernelINS2_10policy_hubI4Usery13Addition_funcE10Policy1000EN6thrust24THRUST_300001_SM_1000_NS6detail15normal_iteratorINSA_10device_ptrIS5_EEEEPS5_yS6_S5_S5_N4cuda3std3__410__identityEEEvT0_T1_T2_T3_T4_T6_E12temp_storage+200];
	bfe.u32 	%r4022, %r4020, 0, 8;
	cvt.u16.u32 	%rs2100, %r4022;
	ld.shared.v2.b32 	{%r4023, %r4024}, [_ZZN3cub18CUB_300001_SM_10006detail6reduce28DeviceReduceSingleTileKernelINS2_10policy_hubI4Usery13Addition_funcE10Policy1000EN6thrust24THRUST_300001_SM_1000_NS6detail15normal_iteratorINSA_10device_ptrIS5_EEEEPS5_yS6_S5_S5_N4cuda3std3__410__identityEEEvT0_T1_T2_T3_T4_T6_E12temp_storage+208];
	ld.shared.v2.b32 	{%r4025, %r4026}, [_ZZN3cub18CUB_300001_SM_10006detail6reduce28DeviceReduceSingleTileKernelINS2_10policy_hubI4Usery13Addition_funcE10Policy1000EN6thrust24THRUST_300001_SM_1000_NS6detail15normal_iteratorINSA_10device_ptrIS5_EEEEPS5_yS6_S5_S5_N4cuda3std3__410__identityEEEvT0_T1_T2_T3_T4_T6_E12temp_storage+216];
	ld.shared.v2.b32 	{%r4027, %r4028}, [_ZZN3cub18CUB_300001_SM_10006detail6reduce28DeviceReduceSingleTileKernelINS2_10policy_hubI4Usery13Addition_funcE10Policy1000EN6thrust24THRUST_300001_SM_1000_NS6detail15normal_iteratorINSA_10device_ptrIS5_EEEEPS5_yS6_S5_S5_N4cuda3std3__410__identityEEEvT0_T1_T2_T3_T4_T6_E12temp_storage+224];
	.pragma "used_bytes_mask 7";
	ld.shared.u32 	%r4029, [_ZZN3cub18CUB_300001_SM_10006detail6reduce28DeviceReduceSingleTileKernelINS2_10policy_hubI4Usery13Addition_funcE10Policy1000EN6thrust24THRUST_300001_SM_1000_NS6detail15normal_iteratorINSA_10device_ptrIS5_EEEEPS5_yS6_S5_S5_N4cuda3std3__410__identityEEEvT0_T1_T2_T3_T4_T6_E12temp_storage+232];
	bfe.u32 	%r4030, %r4029, 16, 8;
	ld.shared.u32 	%r181, [_ZZN3cub18CUB_300001_SM_10006detail6reduce28DeviceReduceSingleTileKernelINS2_10policy_hubI4Usery13Addition_funcE10Policy1000EN6thrust24THRUST_300001_SM_1000_NS6detail15normal_iteratorINSA_10device_ptrIS5_EEEEPS5_yS6_S5_S5_N4cuda3std3__410__identityEEEvT0_T1_T2_T3_T4_T6_E12temp_storage+236];
	ld.shared.f64 	%fd28, [_ZZN3cub18CUB_300001_SM_10006detail6reduce28DeviceReduceSingleTileKernelINS2_10policy_hubI4Usery13Addition_funcE10Policy1000EN6thrust24THRUST_300001_SM_1000_NS6detail15normal_iteratorINSA_10device_ptrIS5_EEEEPS5_yS6_S5_S5_N4cuda3std3__410__identityEEEvT0_T1_T2_T3_T4_T6_E12temp_storage+240];
	st.local.v2.b32 	[%rd15], {%r172, %r173};
	st.local.v2.b32 	[%rd15+8], {%r174, %r175};
	st.local.v2.b32 	[%rd15+16], {%r176, %r177};
	st.local.v2.b32 	[%rd15+24], {%r178, %r179};
	cvt.u16.u32 	%rs1778, %r4017;
	cvt.u16.u32 	%rs1779, %r4016;
	st.local.v2.u8 	[%rd15+32], {%rs1779, %rs1778};
	st.local.u8 	[%rd15+34], %rs1882;
	st.local.u32 	[%rd15+36], %r4427;
	st.local.f64 	[%rd15+40], %fd108;
	st.local.v2.b32 	[%rd16], {%r4020, %r4021};
	st.local.v2.b32 	[%rd16+8], {%r4023, %r4024};
	st.local.v2.b32 	[%rd16+16], {%r4025, %r4026};
	st.local.v2.b32 	[%rd16+24], {%r4027, %r4028};
	bfe.u32 	%r4033, %r4029, 8, 8;
	cvt.u16.u32 	%rs1780, %r4033;
	bfe.u32 	%r4034, %r4029, 0, 8;
	cvt.u16.u32 	%rs1781, %r4034;
	st.local.v2.u8 	[%rd16+32], {%rs1781, %rs1780};
	st.local.u8 	[%rd16+34], %r4030;
	st.local.u32 	[%rd16+36], %r181;
	st.local.f64 	[%rd16+40], %fd28;
	mov.b32 	%r4465, 0;
$L__BB4_71:
	mov.u32 	%r4468, %r4465;
	cvt.u64.u32 	%rd291, %r4468;
	add.s64 	%rd292, %rd15, %rd291;
	ld.local.u8 	%rs1782, [%rd292];
	setp.ne.s16 	%p101, %rs1782, 0;
	add.s32 	%r4465, %r4468, 1;
	@%p101 bra 	$L__BB4_71;
	and.b16  	%rs1783, %rs2100, 255;
	setp.eq.s16 	%p102, %rs1783, 0;
	@%p102 bra 	$L__BB4_75;
	mov.b32 	%r4466, 0;
$L__BB4_74:
	cvt.u64.u32 	%rd293, %r4468;
	add.s64 	%rd294, %rd15, %rd293;
	st.local.u8 	[%rd294], %rs2100;
	add.s32 	%r4468, %r4468, 1;
	add.s32 	%r187, %r4466, 1;
	cvt.u64.u32 	%rd295, %r4466;
	add.s64 	%rd296, %rd16, %rd295;
	ld.local.u8 	%rs2100, [%rd296+1];
	setp.ne.s16 	%p103, %rs2100, 0;
	mov.u32 	%r4466, %r187;
	@%p103 bra 	$L__BB4_74;
$L__BB4_75:
	cvt.u64.u32 	%rd297, %r4468;
	add.s64 	%rd298, %rd15, %rd297;
	mov.b16 	%rs1784, 0;
	st.local.u8 	[%rd298], %rs1784;
	ld.local.u32 	%r4036, [%rd15+36];
	add.s32 	%r4427, %r4036, %r181;
	ld.local.f64 	%fd100, [%rd15+40];
	add.f64 	%fd108, %fd28, %fd100;
	ld.local.v2.b32 	{%r190, %r191}, [%rd15];
	bfe.u32 	%r4037, %r190, 0, 8;
	cvt.u16.u32 	%rs1916, %r4037;
	bfe.u32 	%r4038, %r190, 8, 8;
	cvt.u16.u32 	%rs1915, %r4038;
	bfe.u32 	%r4039, %r190, 16, 8;
	cvt.u16.u32 	%rs1914, %r4039;
	bfe.u32 	%r4040, %r190, 24, 8;
	cvt.u16.u32 	%rs1913, %r4040;
	bfe.u32 	%r4041, %r191, 0, 8;
	cvt.u16.u32 	%rs1912, %r4041;
	bfe.u32 	%r4042, %r191, 8, 8;
	cvt.u16.u32 	%rs1911, %r4042;
	bfe.u32 	%r4043, %r191, 16, 8;
	cvt.u16.u32 	%rs1910, %r4043;
	bfe.u32 	%r4044, %r191, 24, 8;
	cvt.u16.u32 	%rs1909, %r4044;
	ld.local.v2.b32 	{%r192, %r193}, [%rd15+8];
	bfe.u32 	%r4045, %r192, 0, 8;
	cvt.u16.u32 	%rs1908, %r4045;
	bfe.u32 	%r4046, %r192, 8, 8;
	cvt.u16.u32 	%rs1907, %r4046;
	bfe.u32 	%r4047, %r192, 16, 8;
	cvt.u16.u32 	%rs1906, %r4047;
	bfe.u32 	%r4048, %r192, 24, 8;
	cvt.u16.u32 	%rs1905, %r4048;
	bfe.u32 	%r4049, %r193, 0, 8;
	cvt.u16.u32 	%rs1904, %r4049;
	bfe.u32 	%r4050, %r193, 8, 8;
	cvt.u16.u32 	%rs1903, %r4050;
	bfe.u32 	%r4051, %r193, 16, 8;
	cvt.u16.u32 	%rs1902, %r4051;
	bfe.u32 	%r4052, %r193, 24, 8;
	cvt.u16.u32 	%rs1901, %r4052;
	ld.local.v2.b32 	{%r194, %r195}, [%rd15+16];
	bfe.u32 	%r4053, %r194, 0, 8;
	cvt.u16.u32 	%rs1900, %r4053;
	bfe.u32 	%r4054, %r194, 8, 8;
	cvt.u16.u32 	%rs1899, %r4054;
	bfe.u32 	%r4055, %r194, 16, 8;
	cvt.u16.u32 	%rs1898, %r4055;
	bfe.u32 	%r4056, %r194, 24, 8;
	cvt.u16.u32 	%rs1897, %r4056;
	bfe.u32 	%r4057, %r195, 0, 8;
	cvt.u16.u32 	%rs1896, %r4057;
	bfe.u32 	%r4058, %r195, 8, 8;
	cvt.u16.u32 	%rs1895, %r4058;
	bfe.u32 	%r4059, %r195, 16, 8;
	cvt.u16.u32 	%rs1894, %r4059;
	bfe.u32 	%r4060, %r195, 24, 8;
	cvt.u16.u32 	%rs1893, %r4060;
	ld.local.v2.b32 	{%r196, %r197}, [%rd15+24];
	bfe.u32 	%r4061, %r196, 0, 8;
	cvt.u16.u32 	%rs1892, %r4061;
	bfe.u32 	%r4062, %r196, 8, 8;
	cvt.u16.u32 	%rs1891, %r4062;
	bfe.u32 	%r4063, %r196, 16, 8;
	cvt.u16.u32 	%rs1890, %r4063;
	bfe.u32 	%r4064, %r196, 24, 8;
	cvt.u16.u32 	%rs1889, %r4064;
	bfe.u32 	%r4065, %r197, 0, 8;
	cvt.u16.u32 	%rs1888, %r4065;
	bfe.u32 	%r4066, %r197, 8, 8;
	cvt.u16.u32 	%rs1887, %r4066;
	bfe.u32 	%r4067, %r197, 16, 8;
	cvt.u16.u32 	%rs1886, %r4067;
	bfe.u32 	%r4068, %r197, 24, 8;
	cvt.u16.u32 	%rs1885, %r4068;
	.pragma "used_bytes_mask 7";
	ld.local.u32 	%r198, [%rd15+32];
	bfe.u32 	%r4069, %r198, 0, 8;
	cvt.u16.u32 	%rs1884, %r4069;
	bfe.u32 	%r4070, %r198, 8, 8;
	cvt.u16.u32 	%rs1883, %r4070;
	bfe.u32 	%r4071, %r198, 16, 8;
	cvt.u16.u32 	%rs1882, %r4071;
	setp.lt.u64 	%p104, %rd42, 161;
	@%p104 bra 	$L__BB4_185;
	ld.shared.v2.b32 	{%r4073, %r4074}, [_ZZN3cub18CUB_300001_SM_10006detail6reduce28DeviceReduceSingleTileKernelINS2_10policy_hubI4Usery13Addition_funcE10Policy1000EN6thrust24THRUST_300001_SM_1000_NS6detail15normal_iteratorINSA_10device_ptrIS5_EEEEPS5_yS6_S5_S5_N4cuda3std3__410__identityEEEvT0_T1_T2_T3_T4_T6_E12temp_storage+248];
	bfe.u32 	%r4075, %r4073, 0, 8;
	cvt.u16.u32 	%rs2101, %r4075;
	ld.shared.v2.b32 	{%r4076, %r4077}, [_ZZN3cub18CUB_300001_SM_10006detail6reduce28DeviceReduceSingleTileKernelINS2_10policy_hubI4Usery13Addition_funcE10Policy1000EN6thrust24THRUST_300001_SM_1000_NS6detail15normal_iteratorINSA_10device_ptrIS5_EEEEPS5_yS6_S5_S5_N4cuda3std3__410__identityEEEvT0_T1_T2_T3_T4_T6_E12temp_storage+256];
	ld.shared.v2.b32 	{%r4078, %r4079}, [_ZZN3cub18CUB_300001_SM_10006detail6reduce28DeviceReduceSingleTileKernelINS2_10policy_hubI4Usery13Addition_funcE10Policy1000EN6thrust24THRUST_300001_SM_1000_NS6detail15normal_iteratorINSA_10device_ptrIS5_EEEEPS5_yS6_S5_S5_N4cuda3std3__410__identityEEEvT0_T1_T2_T3_T4_T6_E12temp_storage+264];
	ld.shared.v2.b32 	{%r4080, %r4081}, [_ZZN3cub18CUB_300001_SM_10006detail6reduce28DeviceReduceSingleTileKernelINS2_10policy_hubI4Usery13Addition_funcE10Policy1000EN6thrust24THRUST_300001_SM_1000_NS6detail15normal_iteratorINSA_10device_ptrIS5_EEEEPS5_yS6_S5_S5_N4cuda3std3__410__identityEEEvT0_T1_T2_T3_T4_T6_E12temp_storage+272];
	.pragma "used_bytes_mask 7";
	ld.shared.u32 	%r4082, [_ZZN3cub18CUB_300001_SM_10006detail6reduce28DeviceReduceSingleTileKernelINS2_10policy_hubI4Usery13Addition_funcE10Policy1000EN6thrust24THRUST_300001_SM_1000_NS6detail15normal_iteratorINSA_10device_ptrIS5_EEEEPS5_yS6_S5_S5_N4cuda3std3__410__identityEEEvT0_T1_T2_T3_T4_T6_E12temp_storage+280];
	bfe.u32 	%r4083, %r4082, 16, 8;
	ld.shared.u32 	%r199, [_ZZN3cub18CUB_300001_SM_10006detail6reduce28DeviceReduceSingleTileKernelINS2_10policy_hubI4Usery13Addition_funcE10Policy1000EN6thrust24THRUST_300001_SM_1000_NS6detail15normal_iteratorINSA_10device_ptrIS5_EEEEPS5_yS6_S5_S5_N4cuda3std3__410__identityEEEvT0_T1_T2_T3_T4_T6_E12temp_storage+284];
	ld.shared.f64 	%fd30, [_ZZN3cub18CUB_300001_SM_10006detail6reduce28DeviceReduceSingleTileKernelINS2_10policy_hubI4Usery13Addition_funcE10Policy1000EN6thrust24THRUST_300001_SM_1000_NS6detail15normal_iteratorINSA_10device_ptrIS5_EEEEPS5_yS6_S5_S5_N4cuda3std3__410__identityEEEvT0_T1_T2_T3_T4_T6_E12temp_storage+288];
	st.local.v2.b32 	[%rd15], {%r190, %r191};
	st.local.v2.b32 	[%rd15+8], {%r192, %r193};
	st.local.v2.b32 	[%rd15+16], {%r194, %r195};
	st.local.v2.b32 	[%rd15+24], {%r196, %r197};
	cvt.u16.u32 	%rs1785, %r4070;
	cvt.u16.u32 	%rs1786, %r4069;
	st.local.v2.u8 	[%rd15+32], {%rs1786, %rs1785};
	st.local.u8 	[%rd15+34], %rs1882;
	st.local.u32 	[%rd15+36], %r4427;
	st.local.f64 	[%rd15+40], %fd108;
	st.local.v2.b32 	[%rd16], {%r4073, %r4074};
	st.local.v2.b32 	[%rd16+8], {%r4076, %r4077};
	st.local.v2.b32 	[%rd16+16], {%r4078, %r4079};
	st.local.v2.b32 	[%rd16+24], {%r4080, %r4081};
	bfe.u32 	%r4086, %r4082, 8, 8;
	cvt.u16.u32 	%rs1787, %r4086;
	bfe.u32 	%r4087, %r4082, 0, 8;
	cvt.u16.u32 	%rs1788, %r4087;
	st.local.v2.u8 	[%rd16+32], {%rs1788, %rs1787};
	st.local.u8 	[%rd16+34], %r4083;
	st.local.u32 	[%rd16+36], %r199;
	st.local.f64 	[%rd16+40], %fd30;
	mov.b32 	%r4469, 0;
$L__BB4_77:
	mov.u32 	%r4472, %r4469;
	cvt.u64.u32 	%rd299, %r4472;
	add.s64 	%rd300, %rd15, %rd299;
	ld.local.u8 	%rs1789, [%rd300];
	setp.ne.s16 	%p105, %rs1789, 0;
	add.s32 	%r4469, %r4472, 1;
	@%p105 bra 	$L__BB4_77;
	and.b16  	%rs1790, %rs2101, 255;
	setp.eq.s16 	%p106, %rs1790, 0;
	@%p106 bra 	$L__BB4_81;
	mov.b32 	%r4470, 0;
$L__BB4_80:
	cvt.u64.u32 	%rd301, %r4472;
	add.s64 	%rd302, %rd15, %rd301;
	st.local.u8 	[%rd302], %rs2101;
	add.s32 	%r4472, %r4472, 1;
	add.s32 	%r205, %r4470, 1;
	cvt.u64.u32 	%rd303, %r4470;
	add.s64 	%rd304, %rd16, %rd303;
	ld.local.u8 	%rs2101, [%rd304+1];
	setp.ne.s16 	%p107, %rs2101, 0;
	mov.u32 	%r4470, %r205;
	@%p107 bra 	$L__BB4_80;
$L__BB4_81:
	cvt.u64.u32 	%rd305, %r4472;
	add.s64 	%rd306, %rd15, %rd305;
	mov.b16 	%rs1791, 0;
	st.local.u8 	[%rd306], %rs1791;
	ld.local.u32 	%r4089, [%rd15+36];
	add.s32 	%r4427, %r4089, %r199;
	ld.local.f64 	%fd101, [%rd15+40];
	add.f64 	%fd108, %fd30, %fd101;
	ld.local.v2.b32 	{%r208, %r209}, [%rd15];
	bfe.u32 	%r4090, %r208, 0, 8;
	cvt.u16.u32 	%rs1916, %r4090;
	bfe.u32 	%r4091, %r208, 8, 8;
	cvt.u16.u32 	%rs1915, %r4091;
	bfe.u32 	%r4092, %r208, 16, 8;
	cvt.u16.u32 	%rs1914, %r4092;
	bfe.u32 	%r4093, %r208, 24, 8;
	cvt.u16.u32 	%rs1913, %r4093;
	bfe.u32 	%r4094, %r209, 0, 8;
	cvt.u16.u32 	%rs1912, %r4094;
	bfe.u32 	%r4095, %r209, 8, 8;
	cvt.u16.u32 	%rs1911, %r4095;
	bfe.u32 	%r4096, %r209, 16, 8;
	cvt.u16.u32 	%rs1910, %r4096;
	bfe.u32 	%r4097, %r209, 24, 8;
	cvt.u16.u32 	%rs1909, %r4097;
	ld.local.v2.b32 	{%r210, %r211}, [%rd15+8];
	bfe.u32 	%r4098, %r210, 0, 8;
	cvt.u16.u32 	%rs1908, %r4098;
	bfe.u32 	%r4099, %r210, 8, 8;
	cvt.u16.u32 	%rs1907, %r4099;
	bfe.u32 	%r4100, %r210, 16, 8;
	cvt.u16.u32 	%rs1906, %r4100;
	bfe.u32 	%r4101, %r210, 24, 8;
	cvt.u16.u32 	%rs1905, %r4101;
	bfe.u32 	%r4102, %r211, 0, 8;
	cvt.u16.u32 	%rs1904, %r4102;
	bfe.u32 	%r4103, %r211, 8, 8;
	cvt.u16.u32 	%rs1903, %r4103;
	bfe.u32 	%r4104, %r211, 16, 8;
	cvt.u16.u32 	%rs1902, %r4104;
	bfe.u32 	%r4105, %r211, 24, 8;
	cvt.u16.u32 	%rs1901, %r4105;
	ld.local.v2.b32 	{%r212, %r213}, [%rd15+16];
	bfe.u32 	%r4106, %r212, 0, 8;
	cvt.u16.u32 	%rs1900, %r4106;
	bfe.u32 	%r4107, %r212, 8, 8;
	cvt.u16.u32 	%rs1899, %r4107;
	bfe.u32 	%r4108, %r212, 16, 8;
	cvt.u16.u32 	%rs1898, %r4108;
	bfe.u32 	%r4109, %r212, 24, 8;
	cvt.u16.u32 	%rs1897, %r4109;
	bfe.u32 	%r4110, %r213, 0, 8;
	cvt.u16.u32 	%rs1896, %r4110;
	bfe.u32 	%r4111, %r213, 8, 8;
	cvt.u16.u32 	%rs1895, %r4111;
	bfe.u32 	%r4112, %r213, 16, 8;
	cvt.u16.u32 	%rs1894, %r4112;
	bfe.u32 	%r4113, %r213, 24, 8;
	cvt.u16.u32 	%rs1893, %r4113;
	ld.local.v2.b32 	{%r214, %r215}, [%rd15+24];
	bfe.u32 	%r4114, %r214, 0, 8;
	cvt.u16.u32 	%rs1892, %r4114;
	bfe.u32 	%r4115, %r214, 8, 8;
	cvt.u16.u32 	%rs1891, %r4115;
	bfe.u32 	%r4116, %r214, 16, 8;
	cvt.u16.u32 	%rs1890, %r4116;
	bfe.u32 	%r4117, %r214, 24, 8;
	cvt.u16.u32 	%rs1889, %r4117;
	bfe.u32 	%r4118, %r215, 0, 8;
	cvt.u16.u32 	%rs1888, %r4118;
	bfe.u32 	%r4119, %r215, 8, 8;
	cvt.u16.u32 	%rs1887, %r4119;
	bfe.u32 	%r4120, %r215, 16, 8;
	cvt.u16.u32 	%rs1886, %r4120;
	bfe.u32 	%r4121, %r215, 24, 8;
	cvt.u16.u32 	%rs1885, %r4121;
	.pragma "used_bytes_mask 7";
	ld.local.u32 	%r216, [%rd15+32];
	bfe.u32 	%r4122, %r216, 0, 8;
	cvt.u16.u32 	%rs1884, %r4122;
	bfe.u32 	%r4123, %r216, 8, 8;
	cvt.u16.u32 	%rs1883, %r4123;
	bfe.u32 	%r4124, %r216, 16, 8;
	cvt.u16.u32 	%rs1882, %r4124;
	setp.lt.u64 	%p108, %rd42, 193;
	@%p108 bra 	$L__BB4_185;
	ld.shared.v2.b32 	{%r4126, %r4127}, [_ZZN3cub18CUB_300001_SM_10006detail6reduce28DeviceReduceSingleTileKernelINS2_10policy_hubI4Usery13Addition_funcE10Policy1000EN6thrust24THRUST_300001_SM_1000_NS6detail15normal_iteratorINSA_10device_ptrIS5_EEEEPS5_yS6_S5_S5_N4cuda3std3__410__identityEEEvT0_T1_T2_T3_T4_T6_E12temp_storage+296];
	bfe.u32 	%r4128, %r4126, 0, 8;
	cvt.u16.u32 	%rs2102, %r4128;
	ld.shared.v2.b32 	{%r4129, %r4130}, [_ZZN3cub18CUB_300001_SM_10006detail6reduce28DeviceReduceSingleTileKernelINS2_10policy_hubI4Usery13Addition_funcE10Policy1000EN6thrust24THRUST_300001_SM_1000_NS6detail15normal_iteratorINSA_10device_ptrIS5_EEEEPS5_yS6_S5_S5_N4cuda3std3__410__identityEEEvT0_T1_T2_T3_T4_T6_E12temp_storage+304];
	ld.shared.v2.b32 	{%r4131, %r4132}, [_ZZN3cub18CUB_300001_SM_10006detail6reduce28DeviceReduceSingleTileKernelINS2_10policy_hubI4Usery13Addition_funcE10Policy1000EN6thrust24THRUST_300001_SM_1000_NS6detail15normal_iteratorINSA_10device_ptrIS5_EEEEPS5_yS6_S5_S5_N4cuda3std3__410__identityEEEvT0_T1_T2_T3_T4_T6_E12temp_storage+312];
	ld.shared.v2.b32 	{%r4133, %r4134}, [_ZZN3cub18CUB_300001_SM_10006detail6reduce28DeviceReduceSingleTileKernelINS2_10policy_hubI4Usery13Addition_funcE10Policy1000EN6thrust24THRUST_300001_SM_1000_NS6detail15normal_iteratorINSA_10device_ptrIS5_EEEEPS5_yS6_S5_S5_N4cuda3std3__410__identityEEEvT0_T1_T2_T3_T4_T6_E12temp_storage+320];
	.pragma "used_bytes_mask 7";
	ld.shared.u32 	%r4135, [_ZZN3cub18CUB_300001_SM_10006detail6reduce28DeviceReduceSingleTileKernelINS2_10policy_hubI4Usery13Addition_funcE10Policy1000EN6thrust24THRUST_300001_SM_1000_NS6detail15normal_iteratorINSA_10device_ptrIS5_EEEEPS5_yS6_S5_S5_N4cuda3std3__410__identityEEEvT0_T1_T2_T3_T4_T6_E12temp_storage+328];
	bfe.u32 	%r4136, %r4135, 16, 8;
	ld.shared.u32 	%r217, [_ZZN3cub18CUB_300001_SM_10006detail6reduce28DeviceReduceSingleTileKernelINS2_10policy_hubI4Usery13Addition_funcE10Policy1000EN6thrust24THRUST_300001_SM_1000_NS6detail15normal_iteratorINSA_10device_ptrIS5_EEEEPS5_yS6_S5_S5_N4cuda3std3__410__identityEEEvT0_T1_T2_T3_T4_T6_E12temp_storage+332];
	ld.shared.f64 	%fd32, [_ZZN3cub18CUB_300001_SM_10006detail6reduce28DeviceReduceSingleTileKernelINS2_10policy_hubI4Usery13Addition_funcE10Policy1000EN6thrust24THRUST_300001_SM_1000_NS6detail15normal_iteratorINSA_10device_ptrIS5_EEEEPS5_yS6_S5_S5_N4cuda3std3__410__identityEEEvT0_T1_T2_T3_T4_T6_E12temp_storage+336];
	st.local.v2.b32 	[%rd15], {%r208, %r209};
	st.local.v2.b32 	[%rd15+8], {%r210, %r211};
	st.local.v2.b32 	[%rd15+16], {%r212, %r213};
	st.local.v2.b32 	[%rd15+24], {%r214, %r215};
	cvt.u16.u32 	%rs1792, %r4123;
	cvt.u16.u32 	%rs1793, %r4122;
	st.local.v2.u8 	[%rd15+32], {%rs1793, %rs1792};
	st.local.u8 	[%rd15+34], %rs1882;
	st.local.u32 	[%rd15+36], %r4427;
	st.local.f64 	[%rd15+40], %fd108;
	st.local.v2.b32 	[%rd16], {%r4126, %r4127};
	st.local.v2.b32 	[%rd16+8], {%r4129, %r4130};
	st.local.v2.b32 	[%rd16+16], {%r4131, %r4132};
	st.local.v2.b32 	[%rd16+24], {%r4133, %r4134};
	bfe.u32 	%r4139, %r4135, 8, 8;
	cvt.u16.u32 	%rs1794, %r4139;
	bfe.u32 	%r4140, %r4135, 0, 8;
	cvt.u16.u32 	%rs1795, %r4140;
	st.local.v2.u8 	[%rd16+32], {%rs1795, %rs1794};
	st.local.u8 	[%rd16+34], %r4136;
	st.local.u32 	[%rd16+36], %r217;
	st.local.f64 	[%rd16+40], %fd32;
	mov.b32 	%r4473, 0;
$L__BB4_83:
	mov.u32 	%r4476, %r4473;
	cvt.u64.u32 	%rd307, %r4476;
	add.s64 	%rd308, %rd15, %rd307;
	ld.local.u8 	%rs1796, [%rd308];
	setp.ne.s16 	%p109, %rs1796, 0;
	add.s32 	%r4473, %r4476, 1;
	@%p109 bra 	$L__BB4_83;
	and.b16  	%rs1797, %rs2102, 255;
	setp.eq.s16 	%p110, %rs1797, 0;
	@%p110 bra 	$L__BB4_87;
	mov.b32 	%r4474, 0;
$L__BB4_86:
	cvt.u64.u32 	%rd309, %r4476;
	add.s64 	%rd310, %rd15, %rd309;
	st.local.u8 	[%rd310], %rs2102;
	add.s32 	%r4476, %r4476, 1;
	add.s32 	%r223, %r4474, 1;
	cvt.u64.u32 	%rd311, %r4474;
	add.s64 	%rd312, %rd16, %rd311;
	ld.local.u8 	%rs2102, [%rd312+1];
	setp.ne.s16 	%p111, %rs2102, 0;
	mov.u32 	%r4474, %r223;
	@%p111 bra 	$L__BB4_86;
$L__BB4_87:
	cvt.u64.u32 	%rd313, %r4476;
	add.s64 	%rd314, %rd15, %rd313;
	mov.b16 	%rs1798, 0;
	st.local.u8 	[%rd314], %rs1798;
	ld.local.u32 	%r4142, [%rd15+36];
	add.s32 	%r4427, %r4142, %r217;
	ld.local.f64 	%fd102, [%rd15+40];
	add.f64 	%fd108, %fd32, %fd102;
	ld.local.v2.b32 	{%r226, %r227}, [%rd15];
	bfe.u32 	%r4143, %r226, 0, 8;
	cvt.u16.u32 	%rs1916, %r4143;
	bfe.u32 	%r4144, %r226, 8, 8;
	cvt.u16.u32 	%rs1915, %r4144;
	bfe.u32 	%r4145, %r226, 16, 8;
	cvt.u16.u32 	%rs1914, %r4145;
	bfe.u32 	%r4146, %r226, 24, 8;
	cvt.u16.u32 	%rs1913, %r4146;
	bfe.u32 	%r4147, %r227, 0, 8;
	cvt.u16.u32 	%rs1912, %r4147;
	bfe.u32 	%r4148, %r227, 8, 8;
	cvt.u16.u32 	%rs1911, %r4148;
	bfe.u32 	%r4149, %r227, 16, 8;
	cvt.u16.u32 	%rs1910, %r4149;
	bfe.u32 	%r4150, %r227, 24, 8;
	cvt.u16.u32 	%rs1909, %r4150;
	ld.local.v2.b32 	{%r228, %r229}, [%rd15+8];
	bfe.u32 	%r4151, %r228, 0, 8;
	cvt.u16.u32 	%rs1908, %r4151;
	bfe.u32 	%r4152, %r228, 8, 8;
	cvt.u16.u32 	%rs1907, %r4152;
	bfe.u32 	%r4153, %r228, 16, 8;
	cvt.u16.u32 	%rs1906, %r4153;
	bfe.u32 	%r4154, %r228, 24, 8;
	cvt.u16.u32 	%rs1905, %r4154;
	bfe.u32 	%r4155, %r229, 0, 8;
	cvt.u16.u32 	%rs1904, %r4155;
	bfe.u32 	%r4156, %r229, 8, 8;
	cvt.u16.u32 	%rs1903, %r4156;
	bfe.u32 	%r4157, %r229, 16, 8;
	cvt.u16.u32 	%rs1902, %r4157;
	bfe.u32 	%r4158, %r229, 24, 8;
	cvt.u16.u32 	%rs1901, %r4158;
	ld.local.v2.b32 	{%r230, %r231}, [%rd15+16];
	bfe.u32 	%r4159, %r230, 0, 8;
	cvt.u16.u32 	%rs1900, %r4159;
	bfe.u32 	%r4160, %r230, 8, 8;
	cvt.u16.u32 	%rs1899, %r4160;
	bfe.u32 	%r4161, %r230, 16, 8;
	cvt.u16.u32 	%rs1898, %r4161;
	bfe.u32 	%r4162, %r230, 24, 8;
	cvt.u16.u32 	%rs1897, %r4162;
	bfe.u32 	%r4163, %r231, 0, 8;
	cvt.u16.u32 	%rs1896, %r4163;
	bfe.u32 	%r4164, %r231, 8, 8;
	cvt.u16.u32 	%rs1895, %r4164;
	bfe.u32 	%r4165, %r231, 16, 8;
	cvt.u16.u32 	%rs1894, %r4165;
	bfe.u32 	%r4166, %r231, 24, 8;
	cvt.u16.u32 	%rs1893, %r4166;
	ld.local.v2.b32 	{%r232, %r233}, [%rd15+24];
	bfe.u32 	%r4167, %r232, 0, 8;
	cvt.u16.u32 	%rs1892, %r4167;
	bfe.u32 	%r4168, %r232, 8, 8;
	cvt.u16.u32 	%rs1891, %r4168;
	bfe.u32 	%r4169, %r232, 16, 8;
	cvt.u16.u32 	%rs1890, %r4169;
	bfe.u32 	%r4170, %r232, 24, 8;
	cvt.u16.u32 	%rs1889, %r4170;
	bfe.u32 	%r4171, %r233, 0, 8;
	cvt.u16.u32 	%rs1888, %r4171;
	bfe.u32 	%r4172, %r233, 8, 8;
	cvt.u16.u32 	%rs1887, %r4172;
	bfe.u32 	%r4173, %r233, 16, 8;
	cvt.u16.u32 	%rs1886, %r4173;
	bfe.u32 	%r4174, %r233, 24, 8;
	cvt.u16.u32 	%rs1885, %r4174;
	.pragma "used_bytes_mask 7";
	ld.local.u32 	%r234, [%rd15+32];
	bfe.u32 	%r4175, %r234, 0, 8;
	cvt.u16.u32 	%rs1884, %r4175;
	bfe.u32 	%r4176, %r234, 8, 8;
	cvt.u16.u32 	%rs1883, %r4176;
	bfe.u32 	%r4177, %r234, 16, 8;
	cvt.u16.u32 	%rs1882, %r4177;
	setp.lt.u64 	%p112, %rd42, 225;
	@%p112 bra 	$L__BB4_185;
	ld.shared.v2.b32 	{%r4179, %r4180}, [_ZZN3cub18CUB_300001_SM_10006detail6reduce28DeviceReduceSingleTileKernelINS2_10policy_hubI4Usery13Addition_funcE10Policy1000EN6thrust24THRUST_300001_SM_1000_NS6detail15normal_iteratorINSA_10device_ptrIS5_EEEEPS5_yS6_S5_S5_N4cuda3std3__410__identityEEEvT0_T1_T2_T3_T4_T6_E12temp_storage+344];
	bfe.u32 	%r4181, %r4179, 0, 8;
	cvt.u16.u32 	%rs2103, %r4181;
	ld.shared.v2.b32 	{%r4182, %r4183}, [_ZZN3cub18CUB_300001_SM_10006detail6reduce28DeviceReduceSingleTileKernelINS2_10policy_hubI4Usery13Addition_funcE10Policy1000EN6thrust24THRUST_300001_SM_1000_NS6detail15normal_iteratorINSA_10device_ptrIS5_EEEEPS5_yS6_S5_S5_N4cuda3std3__410__identityEEEvT0_T1_T2_T3_T4_T6_E12temp_storage+352];
	ld.shared.v2.b32 	{%r4184, %r4185}, [_ZZN3cub18CUB_300001_SM_10006detail6reduce28DeviceReduceSingleTileKernelINS2_10policy_hubI4Usery13Addition_funcE10Policy1000EN6thrust24THRUST_300001_SM_1000_NS6detail15normal_iteratorINSA_10device_ptrIS5_EEEEPS5_yS6_S5_S5_N4cuda3std3__410__identityEEEvT0_T1_T2_T3_T4_T6_E12temp_storage+360];
	ld.shared.v2.b32 	{%r4186, %r4187}, [_ZZN3cub18CUB_300001_SM_10006detail6reduce28DeviceReduceSingleTileKernelINS2_10policy_hubI4Usery13Addition_funcE10Policy1000EN6thrust24THRUST_300001_SM_1000_NS6detail15normal_iteratorINSA_10device_ptrIS5_EEEEPS5_yS6_S5_S5_N4cuda3std3__410__identityEEEvT0_T1_T2_T3_T4_T6_E12temp_storage+368];
	.pragma "used_bytes_mask 7";
	ld.shared.u32 	%r4188, [_ZZN3cub18CUB_300001_SM_10006detail6reduce28DeviceReduceSingleTileKernelINS2_10policy_hubI4Usery13Addition_funcE10Policy1000EN6thrust24THRUST_300001_SM_1000_NS6detail15normal_iteratorINSA_10device_ptrIS5_EEEEPS5_yS6_S5_S5_N4cuda3std3__410__identityEEEvT0_T1_T2_T3_T4_T6_E12temp_storage+376];
	bfe.u32 	%r4189, %r4188, 16, 8;
	ld.shared.u32 	%r235, [_ZZN3cub18CUB_300001_SM_10006detail6reduce28DeviceReduceSingleTileKernelINS2_10policy_hubI4Usery13Addition_funcE10Policy1000EN6thrust24THRUST_300001_SM_1000_NS6detail15normal_iteratorINSA_10device_ptrIS5_EEEEPS5_yS6_S5_S5_N4cuda3std3__410__identityEEEvT0_T1_T2_T3_T4_T6_E12temp_storage+380];
	ld.shared.f64 	%fd34, [_ZZN3cub18CUB_300001_SM_10006detail6reduce28DeviceReduceSingleTileKernelINS2_10policy_hubI4Usery13Addition_funcE10Policy1000EN6thrust24THRUST_300001_SM_1000_NS6detail15normal_iteratorINSA_10device_ptrIS5_EEEEPS5_yS6_S5_S5_N4cuda3std3__410__identityEEEvT0_T1_T2_T3_T4_T6_E12temp_storage+384];
	st.local.v2.b32 	[%rd15], {%r226, %r227};
	st.local.v2.b32 	[%rd15+8], {%r228, %r229};
	st.local.v2.b32 	[%rd15+16], {%r230, %r231};
	st.local.v2.b32 	[%rd15+24], {%r232, %r233};
	cvt.u16.u32 	%rs1799, %r4176;
	cvt.u16.u32 	%rs1800, %r4175;
	st.local.v2.u8 	[%rd15+32], {%rs1800, %rs1799};
	st.local.u8 	[%rd15+34], %rs1882;
	st.local.u32 	[%rd15+36], %r4427;
	st.local.f64 	[%rd15+40], %fd108;
	st.local.v2.b32 	[%rd16], {%r4179, %r4180};
	st.local.v2.b32 	[%rd16+8], {%r4182, %r4183};
	st.local.v2.b32 	[%rd16+16], {%r4184, %r4185};
	st.local.v2.b32 	[%rd16+24], {%r4186, %r4187};
	bfe.u32 	%r4192, %r4188, 8, 8;
	cvt.u16.u32 	%rs1801, %r4192;
	bfe.u32 	%r4193, %r4188, 0, 8;
	cvt.u16.u32 	%rs1802, %r4193;
	st.local.v2.u8 	[%rd16+32], {%rs1802, %rs1801};
	st.local.u8 	[%rd16+34], %r4189;
	st.local.u32 	[%rd16+36], %r235;
	st.local.f64 	[%rd16+40], %fd34;
	mov.b32 	%r4477, 0;
$L__BB4_89:
	mov.u32 	%r4480, %r4477;
	cvt.u64.u32 	%rd315, %r4480;
	add.s64 	%rd316, %rd15, %rd315;
	ld.local.u8 	%rs1803, [%rd316];
	setp.ne.s16 	%p113, %rs1803, 0;
	add.s32 	%r4477, %r4480, 1;
	@%p113 bra 	$L__BB4_89;
	and.b16  	%rs1804, %rs2103, 255;
	setp.eq.s16 	%p114, %rs1804, 0;
	@%p114 bra 	$L__BB4_93;
	mov.b32 	%r4478, 0;
$L__BB4_92:
	cvt.u64.u32 	%rd317, %r4480;
	add.s64 	%rd318, %rd15, %rd317;
	st.local.u8 	[%rd318], %rs2103;
	add.s32 	%r4480, %r4480, 1;
	add.s32 	%r241, %r4478, 1;
	cvt.u64.u32 	%rd319, %r4478;
	add.s64 	%rd320, %rd16, %rd319;
	ld.local.u8 	%rs2103, [%rd320+1];
	setp.ne.s16 	%p115, %rs2103, 0;
	mov.u32 	%r4478, %r241;
	@%p115 bra 	$L__BB4_92;
$L__BB4_93:
	cvt.u64.u32 	%rd321, %r4480;
	add.s64 	%rd322, %rd15, %rd321;
	mov.b16 	%rs1805, 0;
	st.local.u8 	[%rd322], %rs1805;
	ld.local.u32 	%r4195, [%rd15+36];
	add.s32 	%r4427, %r4195, %r235;
	ld.local.f64 	%fd103, [%rd15+40];
	add.f64 	%fd108, %fd34, %fd103;
	ld.local.v2.b32 	{%r4196, %r4197}, [%rd15];
	bfe.u32 	%r4198, %r4196, 0, 8;
	cvt.u16.u32 	%rs1916, %r4198;
	bfe.u32 	%r4199, %r4196, 8, 8;
	cvt.u16.u32 	%rs1915, %r4199;
	bfe.u32 	%r4200, %r4196, 16, 8;
	cvt.u16.u32 	%rs1914, %r4200;
	bfe.u32 	%r4201, %r4196, 24, 8;
	cvt.u16.u32 	%rs1913, %r4201;
	bfe.u32 	%r4202, %r4197, 0, 8;
	cvt.u16.u32 	%rs1912, %r4202;
	bfe.u32 	%r4203, %r4197, 8, 8;
	cvt.u16.u32 	%rs1911, %r4203;
	bfe.u32 	%r4204, %r4197, 16, 8;
	cvt.u16.u32 	%rs1910, %r4204;
	bfe.u32 	%r4205, %r4197, 24, 8;
	cvt.u16.u32 	%rs1909, %r4205;
	ld.local.v2.b32 	{%r4206, %r4207}, [%rd15+8];
	bfe.u32 	%r4208, %r4206, 0, 8;
	cvt.u16.u32 	%rs1908, %r4208;
	bfe.u32 	%r4209, %r4206, 8, 8;
	cvt.u16.u32 	%rs1907, %r4209;
	bfe.u32 	%r4210, %r4206, 16, 8;
	cvt.u16.u32 	%rs1906, %r4210;
	bfe.u32 	%r4211, %r4206, 24, 8;
	cvt.u16.u32 	%rs1905, %r4211;
	bfe.u32 	%r4212, %r4207, 0, 8;
	cvt.u16.u32 	%rs1904, %r4212;
	bfe.u32 	%r4213, %r4207, 8, 8;
	cvt.u16.u32 	%rs1903, %r4213;
	bfe.u32 	%r4214, %r4207, 16, 8;
	cvt.u16.u32 	%rs1902, %r4214;
	bfe.u32 	%r4215, %r4207, 24, 8;
	cvt.u16.u32 	%rs1901, %r4215;
	ld.local.v2.b32 	{%r4216, %r4217}, [%rd15+16];
	bfe.u32 	%r4218, %r4216, 0, 8;
	cvt.u16.u32 	%rs1900, %r4218;
	bfe.u32 	%r4219, %r4216, 8, 8;
	cvt.u16.u32 	%rs1899, %r4219;
	bfe.u32 	%r4220, %r4216, 16, 8;
	cvt.u16.u32 	%rs1898, %r4220;
	bfe.u32 	%r4221, %r4216, 24, 8;
	cvt.u16.u32 	%rs1897, %r4221;
	bfe.u32 	%r4222, %r4217, 0, 8;
	cvt.u16.u32 	%rs1896, %r4222;
	bfe.u32 	%r4223, %r4217, 8, 8;
	cvt.u16.u32 	%rs1895, %r4223;
	bfe.u32 	%r4224, %r4217, 16, 8;
	cvt.u16.u32 	%rs1894, %r4224;
	bfe.u32 	%r4225, %r4217, 24, 8;
	cvt.u16.u32 	%rs1893, %r4225;
	ld.local.v2.b32 	{%r4226, %r4227}, [%rd15+24];
	bfe.u32 	%r4228, %r4226, 0, 8;
	cvt.u16.u32 	%rs1892, %r4228;
	bfe.u32 	%r4229, %r4226, 8, 8;
	cvt.u16.u32 	%rs1891, %r4229;
	bfe.u32 	%r4230, %r4226, 16, 8;
	cvt.u16.u32 	%rs1890, %r4230;
	bfe.u32 	%r4231, %r4226, 24, 8;
	cvt.u16.u32 	%rs1889, %r4231;
	bfe.u32 	%r4232, %r4227, 0, 8;
	cvt.u16.u32 	%rs1888, %r4232;
	bfe.u32 	%r4233, %r4227, 8, 8;
	cvt.u16.u32 	%rs1887, %r4233;
	bfe.u32 	%r4234, %r4227, 16, 8;
	cvt.u16.u32 	%rs1886, %r4234;
	bfe.u32 	%r4235, %r4227, 24, 8;
	cvt.u16.u32 	%rs1885, %r4235;
	.pragma "used_bytes_mask 7";
	ld.local.u32 	%r4236, [%rd15+32];
	bfe.u32 	%r4237, %r4236, 0, 8;
	cvt.u16.u32 	%rs1884, %r4237;
	bfe.u32 	%r4238, %r4236, 8, 8;
	cvt.u16.u32 	%rs1883, %r4238;
	bfe.u32 	%r4239, %r4236, 16, 8;
	cvt.u16.u32 	%rs1882, %r4239;
	bra.uni 	$L__BB4_185;
$L__BB4_94:
	mov.u32 	%r244, %tid.x;
	mul.wide.u32 	%rd45, %r244, 48;
	add.s64 	%rd17, %rd2, %rd45;
	ld.global.v2.b32 	{%r492, %r493}, [%rd17];
	bfe.u32 	%r494, %r492, 0, 8;
	cvt.u16.u32 	%rs1916, %r494;
	bfe.u32 	%r495, %r492, 8, 8;
	cvt.u16.u32 	%rs1915, %r495;
	bfe.u32 	%r496, %r492, 16, 8;
	cvt.u16.u32 	%rs1914, %r496;
	bfe.u32 	%r497, %r492, 24, 8;
	cvt.u16.u32 	%rs1913, %r497;
	bfe.u32 	%r498, %r493, 0, 8;
	cvt.u16.u32 	%rs1912, %r498;
	bfe.u32 	%r499, %r493, 8, 8;
	cvt.u16.u32 	%rs1911, %r499;
	bfe.u32 	%r500, %r493, 16, 8;
	cvt.u16.u32 	%rs1910, %r500;
	bfe.u32 	%r501, %r493, 24, 8;
	cvt.u16.u32 	%rs1909, %r501;
	ld.global.v2.b32 	{%r502, %r503}, [%rd17+8];
	bfe.u32 	%r504, %r502, 0, 8;
	cvt.u16.u32 	%rs1908, %r504;
	bfe.u32 	%r505, %r502, 8, 8;
	cvt.u16.u32 	%rs1907, %r505;
	bfe.u32 	%r506, %r502, 16, 8;
	cvt.u16.u32 	%rs1906, %r506;
	bfe.u32 	%r507, %r502, 24, 8;
	cvt.u16.u32 	%rs1905, %r507;
	bfe.u32 	%r508, %r503, 0, 8;
	cvt.u16.u32 	%rs1904, %r508;
	bfe.u32 	%r509, %r503, 8, 8;
	cvt.u16.u32 	%rs1903, %r509;
	bfe.u32 	%r510, %r503, 16, 8;
	cvt.u16.u32 	%rs1902, %r510;
	bfe.u32 	%r511, %r503, 24, 8;
	cvt.u16.u32 	%rs1901, %r511;
	ld.global.v2.b32 	{%r512, %r513}, [%rd17+16];
	bfe.u32 	%r514, %r512, 0, 8;
	cvt.u16.u32 	%rs1900, %r514;
	bfe.u32 	%r515, %r512, 8, 8;
	cvt.u16.u32 	%rs1899, %r515;
	bfe.u32 	%r516, %r512, 16, 8;
	cvt.u16.u32 	%rs1898, %r516;
	bfe.u32 	%r517, %r512, 24, 8;
	cvt.u16.u32 	%rs1897, %r517;
	bfe.u32 	%r518, %r513, 0, 8;
	cvt.u16.u32 	%rs1896, %r518;
	bfe.u32 	%r519, %r513, 8, 8;
	cvt.u16.u32 	%rs1895, %r519;
	bfe.u32 	%r520, %r513, 16, 8;
	cvt.u16.u32 	%rs1894, %r520;
	bfe.u32 	%r521, %r513, 24, 8;
	cvt.u16.u32 	%rs1893, %r521;
	ld.global.v2.b32 	{%r522, %r523}, [%rd17+24];
	bfe.u32 	%r524, %r522, 0, 8;
	cvt.u16.u32 	%rs1892, %r524;
	bfe.u32 	%r525, %r522, 8, 8;
	cvt.u16.u32 	%rs1891, %r525;
	bfe.u32 	%r526, %r522, 16, 8;
	cvt.u16.u32 	%rs1890, %r526;
	bfe.u32 	%r527, %r522, 24, 8;
	cvt.u16.u32 	%rs1889, %r527;
	bfe.u32 	%r528, %r523, 0, 8;
	cvt.u16.u32 	%rs1888, %r528;
	bfe.u32 	%r529, %r523, 8, 8;
	cvt.u16.u32 	%rs1887, %r529;
	bfe.u32 	%r530, %r523, 16, 8;
	cvt.u16.u32 	%rs1886, %r530;
	bfe.u32 	%r531, %r523, 24, 8;
	cvt.u16.u32 	%rs1885, %r531;
	.pragma "used_bytes_mask 7";
	ld.global.u32 	%r532, [%rd17+32];
	bfe.u32 	%r533, %r532, 0, 8;
	cvt.u16.u32 	%rs1884, %r533;
	bfe.u32 	%r534, %r532, 8, 8;
	cvt.u16.u32 	%rs1883, %r534;
	bfe.u32 	%r535, %r532, 16, 8;
	cvt.u16.u32 	%rs1882, %r535;
	ld.global.u32 	%r4427, [%rd17+36];
	ld.global.f64 	%fd108, [%rd17+40];
	add.s64 	%rd18, %rd42, -256;
	setp.lt.u64 	%p3, %rd18, 256;
	mov.b64 	%rd334, 256;
	@%p3 bra 	$L__BB4_103;
	add.u64 	%rd19, %SPL, 0;
	add.u64 	%rd20, %SPL, 48;
	mov.b64 	%rd334, 256;
$L__BB4_96:
	mad.lo.s64 	%rd49, %rd334, 48, %rd17;
	ld.global.v2.b32 	{%r537, %r538}, [%rd49];
	bfe.u32 	%r539, %r537, 0, 8;
	cvt.u16.u32 	%rs2139, %r539;
	ld.global.v2.b32 	{%r540, %r541}, [%rd49+8];
	ld.global.v2.b32 	{%r542, %r543}, [%rd49+16];
	ld.global.v2.b32 	{%r544, %r545}, [%rd49+24];
	.pragma "used_bytes_mask 7";
	ld.global.u32 	%r546, [%rd49+32];
	bfe.u32 	%r547, %r546, 16, 8;
	ld.global.u32 	%r247, [%rd49+36];
	ld.global.f64 	%fd38, [%rd49+40];
	cvt.u32.u16 	%r548, %rs1909;
	cvt.u32.u16 	%r549, %rs1910;
	prmt.b32 	%r550, %r549, %r548, 0x3340U;
	cvt.u32.u16 	%r551, %rs1911;
	cvt.u32.u16 	%r552, %rs1912;
	prmt.b32 	%r553, %r552, %r551, 0x3340U;
	prmt.b32 	%r554, %r553, %r550, 0x5410U;
	cvt.u32.u16 	%r555, %rs1913;
	cvt.u32.u16 	%r556, %rs1914;
	prmt.b32 	%r557, %r556, %r555, 0x3340U;
	cvt.u32.u16 	%r558, %rs1915;
	cvt.u32.u16 	%r559, %rs1916;
	prmt.b32 	%r560, %r559, %r558, 0x3340U;
	prmt.b32 	%r561, %r560, %r557, 0x5410U;
	st.local.v2.b32 	[%rd19], {%r561, %r554};
	cvt.u32.u16 	%r562, %rs1901;
	cvt.u32.u16 	%r563, %rs1902;
	prmt.b32 	%r564, %r563, %r562, 0x3340U;
	cvt.u32.u16 	%r565, %rs1903;
	cvt.u32.u16 	%r566, %rs1904;
	prmt.b32 	%r567, %r566, %r565, 0x3340U;
	prmt.b32 	%r568, %r567, %r564, 0x5410U;
	cvt.u32.u16 	%r569, %rs1905;
	cvt.u32.u16 	%r570, %rs1906;
	prmt.b32 	%r571, %r570, %r569, 0x3340U;
	cvt.u32.u16 	%r572, %rs1907;
	cvt.u32.u16 	%r573, %rs1908;
	prmt.b32 	%r574, %r573, %r572, 0x3340U;
	prmt.b32 	%r575, %r574, %r571, 0x5410U;
	st.local.v2.b32 	[%rd19+8], {%r575, %r568};
	cvt.u32.u16 	%r576, %rs1893;
	cvt.u32.u16 	%r577, %rs1894;
	prmt.b32 	%r578, %r577, %r576, 0x3340U;
	cvt.u32.u16 	%r579, %rs1895;
	cvt.u32.u16 	%r580, %rs1896;
	prmt.b32 	%r581, %r580, %r579, 0x3340U;
	prmt.b32 	%r582, %r581, %r578, 0x5410U;
	cvt.u32.u16 	%r583, %rs1897;
	cvt.u32.u16 	%r584, %rs1898;
	prmt.b32 	%r585, %r584, %r583, 0x3340U;
	cvt.u32.u16 	%r586, %rs1899;
	cvt.u32.u16 	%r587, %rs1900;
	prmt.b32 	%r588, %r587, %r586, 0x3340U;
	prmt.b32 	%r589, %r588, %r585, 0x5410U;
	st.local.v2.b32 	[%rd19+16], {%r589, %r582};
	cvt.u32.u16 	%r590, %rs1885;
	cvt.u32.u16 	%r591, %rs1886;
	prmt.b32 	%r592, %r591, %r590, 0x3340U;
	cvt.u32.u16 	%r593, %rs1887;
	cvt.u32.u16 	%r594, %rs1888;
	prmt.b32 	%r595, %r594, %r593, 0x3340U;
	prmt.b32 	%r596, %r595, %r592, 0x5410U;
	cvt.u32.u16 	%r597, %rs1889;
	cvt.u32.u16 	%r598, %rs1890;
	prmt.b32 	%r599, %r598, %r597, 0x3340U;
	cvt.u32.u16 	%r600, %rs1891;
	cvt.u32.u16 	%r601, %rs1892;
	prmt.b32 	%r602, %r601, %r600, 0x3340U;
	prmt.b32 	%r603, %r602, %r599, 0x5410U;
	st.local.v2.b32 	[%rd19+24], {%r603, %r596};
	st.local.v2.u8 	[%rd19+32], {%rs1884, %rs1883};
	st.local.u8 	[%rd19+34], %rs1882;
	st.local.u32 	[%rd19+36], %r4427;
	st.local.f64 	[%rd19+40], %fd108;
	st.local.v2.b32 	[%rd20], {%r537, %r538};
	st.local.v2.b32 	[%rd20+8], {%r540, %r541};
	st.local.v2.b32 	[%rd20+16], {%r542, %r543};
	st.local.v2.b32 	[%rd20+24], {%r544, %r545};
	bfe.u32 	%r604, %r546, 8, 8;
	cvt.u16.u32 	%rs1554, %r604;
	bfe.u32 	%r605, %r546, 0, 8;
	cvt.u16.u32 	%rs1555, %r605;
	st.local.v2.u8 	[%rd20+32], {%rs1555, %rs1554};
	st.local.u8 	[%rd20+34], %r547;
	st.local.u32 	[%rd20+36], %r247;
	st.local.f64 	[%rd20+40], %fd38;
	mov.b32 	%r4482, 0;
$L__BB4_97:
	mov.u32 	%r4485, %r4482;
	cvt.u64.u32 	%rd50, %r4485;
	add.s64 	%rd51, %rd19, %rd50;
	ld.local.u8 	%rs1556, [%rd51];
	setp.ne.s16 	%p4, %rs1556, 0;
	add.s32 	%r4482, %r4485, 1;
	@%p4 bra 	$L__BB4_97;
	and.b16  	%rs1557, %rs2139, 255;
	setp.eq.s16 	%p5, %rs1557, 0;
	@%p5 bra 	$L__BB4_101;
	mov.b32 	%r4483, 0;
$L__BB4_100:
	cvt.u64.u32 	%rd52, %r4485;
	add.s64 	%rd53, %rd19, %rd52;
	st.local.u8 	[%rd53], %rs2139;
	add.s32 	%r4485, %r4485, 1;
	add.s32 	%r253, %r4483, 1;
	cvt.u64.u32 	%rd54, %r4483;
	add.s64 	%rd55, %rd20, %rd54;
	ld.local.u8 	%rs2139, [%rd55+1];
	setp.ne.s16 	%p6, %rs2139, 0;
	mov.u32 	%r4483, %r253;
	@%p6 bra 	$L__BB4_100;
$L__BB4_101:
	cvt.u64.u32 	%rd56, %r4485;
	add.s64 	%rd57, %rd19, %rd56;
	mov.b16 	%rs1558, 0;
	st.local.u8 	[%rd57], %rs1558;
	ld.local.u32 	%r607, [%rd19+36];
	add.s32 	%r4427, %r607, %r247;
	ld.local.f64 	%fd70, [%rd19+40];
	add.f64 	%fd108, %fd38, %fd70;
	ld.local.v2.b32 	{%r608, %r609}, [%rd19];
	bfe.u32 	%r610, %r608, 0, 8;
	cvt.u16.u32 	%rs1916, %r610;
	bfe.u32 	%r611, %r608, 8, 8;
	cvt.u16.u32 	%rs1915, %r611;
	bfe.u32 	%r612, %r608, 16, 8;
	cvt.u16.u32 	%rs1914, %r612;
	bfe.u32 	%r613, %r608, 24, 8;
	cvt.u16.u32 	%rs1913, %r613;
	bfe.u32 	%r614, %r609, 0, 8;
	cvt.u16.u32 	%rs1912, %r614;
	bfe.u32 	%r615, %r609, 8, 8;
	cvt.u16.u32 	%rs1911, %r615;
	bfe.u32 	%r616, %r609, 16, 8;
	cvt.u16.u32 	%rs1910, %r616;
	bfe.u32 	%r617, %r609, 24, 8;
	cvt.u16.u32 	%rs1909, %r617;
	ld.local.v2.b32 	{%r618, %r619}, [%rd19+8];
	bfe.u32 	%r620, %r618, 0, 8;
	cvt.u16.u32 	%rs1908, %r620;
	bfe.u32 	%r621, %r618, 8, 8;
	cvt.u16.u32 	%rs1907, %r621;
	bfe.u32 	%r622, %r618, 16, 8;
	cvt.u16.u32 	%rs1906, %r622;
	bfe.u32 	%r623, %r618, 24, 8;
	cvt.u16.u32 	%rs1905, %r623;
	bfe.u32 	%r624, %r619, 0, 8;
	cvt.u16.u32 	%rs1904, %r624;
	bfe.u32 	%r625, %r619, 8, 8;
	cvt.u16.u32 	%rs1903, %r625;
	bfe.u32 	%r626, %r619, 16, 8;
	cvt.u16.u32 	%rs1902, %r626;
	bfe.u32 	%r627, %r619, 24, 8;
	cvt.u16.u32 	%rs1901, %r627;
	ld.local.v2.b32 	{%r628, %r629}, [%rd19+16];
	bfe.u32 	%r630, %r628, 0, 8;
	cvt.u16.u32 	%rs1900, %r630;
	bfe.u32 	%r631, %r628, 8, 8;
	cvt.u16.u32 	%rs1899, %r631;
	bfe.u32 	%r632, %r628, 16, 8;
	cvt.u16.u32 	%rs1898, %r632;
	bfe.u32 	%r633, %r628, 24, 8;
	cvt.u16.u32 	%rs1897, %r633;
	bfe.u32 	%r634, %r629, 0, 8;
	cvt.u16.u32 	%rs1896, %r634;
	bfe.u32 	%r635, %r629, 8, 8;
	cvt.u16.u32 	%rs1895, %r635;
	bfe.u32 	%r636, %r629, 16, 8;
	cvt.u16.u32 	%rs1894, %r636;
	bfe.u32 	%r637, %r629, 24, 8;
	cvt.u16.u32 	%rs1893, %r637;
	ld.local.v2.b32 	{%r638, %r639}, [%rd19+24];
	bfe.u32 	%r640, %r638, 0, 8;
	cvt.u16.u32 	%rs1892, %r640;
	bfe.u32 	%r641, %r638, 8, 8;
	cvt.u16.u32 	%rs1891, %r641;
	bfe.u32 	%r642, %r638, 16, 8;
	cvt.u16.u32 	%rs1890, %r642;
	bfe.u32 	%r643, %r638, 24, 8;
	cvt.u16.u32 	%rs1889, %r643;
	bfe.u32 	%r644, %r639, 0, 8;
	cvt.u16.u32 	%rs1888, %r644;
	bfe.u32 	%r645, %r639, 8, 8;
	cvt.u16.u32 	%rs1887, %r645;
	bfe.u32 	%r646, %r639, 16, 8;
	cvt.u16.u32 	%rs1886, %r646;
	bfe.u32 	%r647, %r639, 24, 8;
	cvt.u16.u32 	%rs1885, %r647;
	.pragma "used_bytes_mask 7";
	ld.local.u32 	%r648, [%rd19+32];
	bfe.u32 	%r649, %r648, 0, 8;
	cvt.u16.u32 	%rs1884, %r649;
	bfe.u32 	%r650, %r648, 8, 8;
	cvt.u16.u32 	%rs1883, %r650;
	bfe.u32 	%r651, %r648, 16, 8;
	cvt.u16.u32 	%rs1882, %r651;
	sub.s64 	%rd58, %rd42, %rd334;
	setp.lt.u64 	%p7, %rd58, 256;
	@%p7 bra 	$L__BB4_112;
	add.s64 	%rd334, %rd334, 256;
	setp.le.u64 	%p8, %rd334, %rd18;
	@%p8 bra 	$L__BB4_96;
$L__BB4_103:
	setp.le.u64 	%p9, %rd42, %rd334;
	@%p9 bra 	$L__BB4_112;
	cvt.u32.u64 	%r652, %rd334;
	cvt.u32.u64 	%r653, %rd42;
	sub.s32 	%r257, %r653, %r652;
	setp.ge.s32 	%p10, %r244, %r257;
	@%p10 bra 	$L__BB4_112;
	add.u64 	%rd24, %SPL, 0;
	add.u64 	%rd25, %SPL, 48;
	mov.u32 	%r4487, %r244;
$L__BB4_106:
	cvt.u64.u32 	%rd61, %r4487;
	add.s64 	%rd62, %rd334, %rd61;
	mad.lo.s64 	%rd63, %rd62, 48, %rd2;
	ld.global.v2.b32 	{%r655, %r656}, [%rd63];
	bfe.u32 	%r657, %r655, 0, 8;
	cvt.u16.u32 	%rs2210, %r657;
	ld.global.v2.b32 	{%r658, %r659}, [%rd63+8];
	ld.global.v2.b32 	{%r660, %r661}, [%rd63+16];
	ld.global.v2.b32 	{%r662, %r663}, [%rd63+24];
	.pragma "used_bytes_mask 7";
	ld.global.u32 	%r664, [%rd63+32];
	bfe.u32 	%r665, %r664, 16, 8;
	ld.global.u32 	%r260, [%rd63+36];
	ld.global.f64 	%fd42, [%rd63+40];
	cvt.u32.u16 	%r666, %rs1909;
	cvt.u32.u16 	%r667, %rs1910;
	prmt.b32 	%r668, %r667, %r666, 0x3340U;
	cvt.u32.u16 	%r669, %rs1911;
	cvt.u32.u16 	%r670, %rs1912;
	prmt.b32 	%r671, %r670, %r669, 0x3340U;
	prmt.b32 	%r672, %r671, %r668, 0x5410U;
	cvt.u32.u16 	%r673, %rs1913;
	cvt.u32.u16 	%r674, %rs1914;
	prmt.b32 	%r675, %r674, %r673, 0x3340U;
	cvt.u32.u16 	%r676, %rs1915;
	cvt.u32.u16 	%r677, %rs1916;
	prmt.b32 	%r678, %r677, %r676, 0x3340U;
	prmt.b32 	%r679, %r678, %r675, 0x5410U;
	st.local.v2.b32 	[%rd24], {%r679, %r672};
	cvt.u32.u16 	%r680, %rs1901;
	cvt.u32.u16 	%r681, %rs1902;
	prmt.b32 	%r682, %r681, %r680, 0x3340U;
	cvt.u32.u16 	%r683, %rs1903;
	cvt.u32.u16 	%r684, %rs1904;
	prmt.b32 	%r685, %r684, %r683, 0x3340U;
	prmt.b32 	%r686, %r685, %r682, 0x5410U;
	cvt.u32.u16 	%r687, %rs1905;
	cvt.u32.u16 	%r688, %rs1906;
	prmt.b32 	%r689, %r688, %r687, 0x3340U;
	cvt.u32.u16 	%r690, %rs1907;
	cvt.u32.u16 	%r691, %rs1908;
	prmt.b32 	%r692, %r691, %r690, 0x3340U;
	prmt.b32 	%r693, %r692, %r689, 0x5410U;
	st.local.v2.b32 	[%rd24+8], {%r693, %r686};
	cvt.u32.u16 	%r694, %rs1893;
	cvt.u32.u16 	%r695, %rs1894;
	prmt.b32 	%r696, %r695, %r694, 0x3340U;
	cvt.u32.u16 	%r697, %rs1895;
	cvt.u32.u16 	%r698, %rs1896;
	prmt.b32 	%r699, %r698, %r697, 0x3340U;
	prmt.b32 	%r700, %r699, %r696, 0x5410U;
	cvt.u32.u16 	%r701, %rs1897;
	cvt.u32.u16 	%r702, %rs1898;
	prmt.b32 	%r703, %r702, %r701, 0x3340U;
	cvt.u32.u16 	%r704, %rs1899;
	cvt.u32.u16 	%r705, %rs1900;
	prmt.b32 	%r706, %r705, %r704, 0x3340U;
	prmt.b32 	%r707, %r706, %r703, 0x5410U;
	st.local.v2.b32 	[%rd24+16], {%r707, %r700};
	cvt.u32.u16 	%r708, %rs1885;
	cvt.u32.u16 	%r709, %rs1886;
	prmt.b32 	%r710, %r709, %r708, 0x3340U;
	cvt.u32.u16 	%r711, %rs1887;
	cvt.u32.u16 	%r712, %rs1888;
	prmt.b32 	%r713, %r712, %r711, 0x3340U;
	prmt.b32 	%r714, %r713, %r710, 0x5410U;
	cvt.u32.u16 	%r715, %rs1889;
	cvt.u32.u16 	%r716, %rs1890;
	prmt.b32 	%r717, %r716, %r715, 0x3340U;
	cvt.u32.u16 	%r718, %rs1891;
	cvt.u32.u16 	%r719, %rs1892;
	prmt.b32 	%r720, %r719, %r718, 0x3340U;
	prmt.b32 	%r721, %r720, %r717, 0x5410U;
	st.local.v2.b32 	[%rd24+24], {%r721, %r714};
	st.local.v2.u8 	[%rd24+32], {%rs1884, %rs1883};
	st.local.u8 	[%rd24+34], %rs1882;
	st.local.u32 	[%rd24+36], %r4427;
	st.local.f64 	[%rd24+40], %fd108;
	st.local.v2.b32 	[%rd25], {%r655, %r656};
	st.local.v2.b32 	[%rd25+8], {%r658, %r659};
	st.local.v2.b32 	[%rd25+16], {%r660, %r661};
	st.local.v2.b32 	[%rd25+24], {%r662, %r663};
	bfe.u32 	%r722, %r664, 8, 8;
	cvt.u16.u32 	%rs1559, %r722;
	bfe.u32 	%r723, %r664, 0, 8;
	cvt.u16.u32 	%rs1560, %r723;
	st.local.v2.u8 	[%rd25+32], {%rs1560, %rs1559};
	st.local.u8 	[%rd25+34], %r665;
	st.local.u32 	[%rd25+36], %r260;
	st.local.f64 	[%rd25+40], %fd42;
	mov.b32 	%r4489, 0;
$L__BB4_107:
	mov.u32 	%r4492, %r4489;
	cvt.u64.u32 	%rd64, %r4492;
	add.s64 	%rd65, %rd24, %rd64;
	ld.local.u8 	%rs1561, [%rd65];
	setp.ne.s16 	%p11, %rs1561, 0;
	add.s32 	%r4489, %r4492, 1;
	@%p11 bra 	$L__BB4_107;
	and.b16  	%rs1562, %rs2210, 255;
	setp.eq.s16 	%p12, %rs1562, 0;
	@%p12 bra 	$L__BB4_111;
	mov.b32 	%r4490, 0;
$L__BB4_110:
	cvt.u64.u32 	%rd66, %r4492;
	add.s64 	%rd67, %rd24, %rd66;
	st.local.u8 	[%rd67], %rs2210;
	add.s32 	%r4492, %r4492, 1;
	add.s32 	%r266, %r4490, 1;
	cvt.u64.u32 	%rd68, %r4490;
	add.s64 	%rd69, %rd25, %rd68;
	ld.local.u8 	%rs2210, [%rd69+1];
	setp.ne.s16 	%p13, %rs2210, 0;
	mov.u32 	%r4490, %r266;
	@%p13 bra 	$L__BB4_110;
$L__BB4_111:
	cvt.u64.u32 	%rd70, %r4492;
	add.s64 	%rd71, %rd24, %rd70;
	mov.b16 	%rs1563, 0;
	st.local.u8 	[%rd71], %rs1563;
	ld.local.u32 	%r725, [%rd24+36];
	add.s32 	%r4427, %r725, %r260;
	ld.local.f64 	%fd71, [%rd24+40];
	add.f64 	%fd108, %fd42, %fd71;
	ld.local.v2.b32 	{%r726, %r727}, [%rd24];
	bfe.u32 	%r728, %r726, 0, 8;
	cvt.u16.u32 	%rs1916, %r728;
	bfe.u32 	%r729, %r726, 8, 8;
	cvt.u16.u32 	%rs1915, %r729;
	bfe.u32 	%r730, %r726, 16, 8;
	cvt.u16.u32 	%rs1914, %r730;
	bfe.u32 	%r731, %r726, 24, 8;
	cvt.u16.u32 	%rs1913, %r731;
	bfe.u32 	%r732, %r727, 0, 8;
	cvt.u16.u32 	%rs1912, %r732;
	bfe.u32 	%r733, %r727, 8, 8;
	cvt.u16.u32 	%rs1911, %r733;
	bfe.u32 	%r734, %r727, 16, 8;
	cvt.u16.u32 	%rs1910, %r734;
	bfe.u32 	%r735, %r727, 24, 8;
	cvt.u16.u32 	%rs1909, %r735;
	ld.local.v2.b32 	{%r736, %r737}, [%rd24+8];
	bfe.u32 	%r738, %r736, 0, 8;
	cvt.u16.u32 	%rs1908, %r738;
	bfe.u32 	%r739, %r736, 8, 8;
	cvt.u16.u32 	%rs1907, %r739;
	bfe.u32 	%r740, %r736, 16, 8;
	cvt.u16.u32 	%rs1906, %r740;
	bfe.u32 	%r741, %r736, 24, 8;
	cvt.u16.u32 	%rs1905, %r741;
	bfe.u32 	%r742, %r737, 0, 8;
	cvt.u16.u32 	%rs1904, %r742;
	bfe.u32 	%r743, %r737, 8, 8;
	cvt.u16.u32 	%rs1903, %r743;
	bfe.u32 	%r744, %r737, 16, 8;
	cvt.u16.u32 	%rs1902, %r744;
	bfe.u32 	%r745, %r737, 24, 8;
	cvt.u16.u32 	%rs1901, %r745;
	ld.local.v2.b32 	{%r746, %r747}, [%rd24+16];
	bfe.u32 	%r748, %r746, 0, 8;
	cvt.u16.u32 	%rs1900, %r748;
	bfe.u32 	%r749, %r746, 8, 8;
	cvt.u16.u32 	%rs1899, %r749;
	bfe.u32 	%r750, %r746, 16, 8;
	cvt.u16.u32 	%rs1898, %r750;
	bfe.u32 	%r751, %r746, 24, 8;
	cvt.u16.u32 	%rs1897, %r751;
	bfe.u32 	%r752, %r747, 0, 8;
	cvt.u16.u32 	%rs1896, %r752;
	bfe.u32 	%r753, %r747, 8, 8;
	cvt.u16.u32 	%rs1895, %r753;
	bfe.u32 	%r754, %r747, 16, 8;
	cvt.u16.u32 	%rs1894, %r754;
	bfe.u32 	%r755, %r747, 24, 8;
	cvt.u16.u32 	%rs1893, %r755;
	ld.local.v2.b32 	{%r756, %r757}, [%rd24+24];
	bfe.u32 	%r758, %r756, 0, 8;
	cvt.u16.u32 	%rs1892, %r758;
	bfe.u32 	%r759, %r756, 8, 8;
	cvt.u16.u32 	%rs1891, %r759;
	bfe.u32 	%r760, %r756, 16, 8;
	cvt.u16.u32 	%rs1890, %r760;
	bfe.u32 	%r761, %r756, 24, 8;
	cvt.u16.u32 	%rs1889, %r761;
	bfe.u32 	%r762, %r757, 0, 8;
	cvt.u16.u32 	%rs1888, %r762;
	bfe.u32 	%r763, %r757, 8, 8;
	cvt.u16.u32 	%rs1887, %r763;
	bfe.u32 	%r764, %r757, 16, 8;
	cvt.u16.u32 	%rs1886, %r764;
	bfe.u32 	%r765, %r757, 24, 8;
	cvt.u16.u32 	%rs1885, %r765;
	.pragma "used_bytes_mask 7";
	ld.local.u32 	%r766, [%rd24+32];
	bfe.u32 	%r767, %r766, 0, 8;
	cvt.u16.u32 	%rs1884, %r767;
	bfe.u32 	%r768, %r766, 8, 8;
	cvt.u16.u32 	%rs1883, %r768;
	bfe.u32 	%r769, %r766, 16, 8;
	cvt.u16.u32 	%rs1882, %r769;
	add.s32 	%r4487, %r4487, 256;
	setp.lt.s32 	%p14, %r4487, %r257;
	@%p14 bra 	$L__BB4_106;
$L__BB4_112:
	// begin inline asm
	mov.u32 %r770, %laneid;
	// end inline asm
	cvt.u32.u16 	%r831, %rs1916;
	and.b32  	%r832, %r831, 255;
	and.b16  	%rs1564, %rs1915, 255;
	mul.wide.u16 	%r833, %rs1564, 256;
	or.b32  	%r834, %r833, %r832;
	cvt.u32.u16 	%r835, %rs1914;
	shl.b32 	%r836, %r835, 16;
	and.b32  	%r837, %r836, 16711680;
	or.b32  	%r838, %r834, %r837;
	cvt.u32.u16 	%r839, %rs1913;
	shl.b32 	%r840, %r839, 24;
	or.b32  	%r772, %r838, %r840;
	cvt.u32.u16 	%r841, %rs1912;
	and.b32  	%r842, %r841, 255;
	and.b16  	%rs1565, %rs1911, 255;
	mul.wide.u16 	%r843, %rs1565, 256;
	or.b32  	%r844, %r843, %r842;
	cvt.u32.u16 	%r845, %rs1910;
	shl.b32 	%r846, %r845, 16;
	and.b32  	%r847, %r846, 16711680;
	or.b32  	%r848, %r844, %r847;
	cvt.u32.u16 	%r849, %rs1909;
	shl.b32 	%r850, %r849, 24;
	or.b32  	%r777, %r848, %r850;
	cvt.u32.u16 	%r851, %rs1908;
	and.b32  	%r852, %r851, 255;
	and.b16  	%rs1566, %rs1907, 255;
	mul.wide.u16 	%r853, %rs1566, 256;
	or.b32  	%r854, %r853, %r852;
	cvt.u32.u16 	%r855, %rs1906;
	shl.b32 	%r856, %r855, 16;
	and.b32  	%r857, %r856, 16711680;
	or.b32  	%r858, %r854, %r857;
	cvt.u32.u16 	%r859, %rs1905;
	shl.b32 	%r860, %r859, 24;
	or.b32  	%r782, %r858, %r860;
	cvt.u32.u16 	%r861, %rs1904;
	and.b32  	%r862, %r861, 255;
	and.b16  	%rs1567, %rs1903, 255;
	mul.wide.u16 	%r863, %rs1567, 256;
	or.b32  	%r864, %r863, %r862;
	cvt.u32.u16 	%r865, %rs1902;
	shl.b32 	%r866, %r865, 16;
	and.b32  	%r867, %r866, 16711680;
	or.b32  	%r868, %r864, %r867;
	cvt.u32.u16 	%r869, %rs1901;
	shl.b32 	%r870, %r869, 24;
	or.b32  	%r787, %r868, %r870;
	cvt.u32.u16 	%r871, %rs1900;
	and.b32  	%r872, %r871, 255;
	and.b16  	%rs1568, %rs1899, 255;
	mul.wide.u16 	%r873, %rs1568, 256;
	or.b32  	%r874, %r873, %r872;
	cvt.u32.u16 	%r875, %rs1898;
	shl.b32 	%r876, %r875, 16;
	and.b32  	%r877, %r876, 16711680;
	or.b32  	%r878, %r874, %r877;
	cvt.u32.u16 	%r879, %rs1897;
	shl.b32 	%r880, %r879, 24;
	or.b32  	%r792, %r878, %r880;
	cvt.u32.u16 	%r881, %rs1896;
	and.b32  	%r882, %r881, 255;
	and.b16  	%rs1569, %rs1895, 255;
	mul.wide.u16 	%r883, %rs1569, 256;
	or.b32  	%r884, %r883, %r882;
	cvt.u32.u16 	%r885, %rs1894;
	shl.b32 	%r886, %r885, 16;
	and.b32  	%r887, %r886, 16711680;
	or.b32  	%r888, %r884, %r887;
	cvt.u32.u16 	%r889, %rs1893;
	shl.b32 	%r890, %r889, 24;
	or.b32  	%r797, %r888, %r890;
	cvt.u32.u16 	%r891, %rs1892;
	and.b32  	%r892, %r891, 255;
	and.b16  	%rs1570, %rs1891, 255;
	mul.wide.u16 	%r893, %rs1570, 256;
	or.b32  	%r894, %r893, %r892;
	cvt.u32.u16 	%r895, %rs1890;
	shl.b32 	%r896, %r895, 16;
	and.b32  	%r897, %r896, 16711680;
	or.b32  	%r898, %r894, %r897;
	cvt.u32.u16 	%r899, %rs1889;
	shl.b32 	%r900, %r899, 24;
	or.b32  	%r802, %r898, %r900;
	cvt.u32.u16 	%r901, %rs1888;
	and.b32  	%r902, %r901, 255;
	and.b16  	%rs1571, %rs1887, 255;
	mul.wide.u16 	%r903, %rs1571, 256;
	or.b32  	%r904, %r903, %r902;
	cvt.u32.u16 	%r905, %rs1886;
	shl.b32 	%r906, %r905, 16;
	and.b32  	%r907, %r906, 16711680;
	or.b32  	%r908, %r904, %r907;
	cvt.u32.u16 	%r909, %rs1885;
	shl.b32 	%r910, %r909, 24;
	or.b32  	%r807, %r908, %r910;
	cvt.u32.u16 	%r911, %rs1884;
	and.b32  	%r912, %r911, 255;
	and.b16  	%rs1572, %rs1883, 255;
	mul.wide.u16 	%r913, %rs1572, 256;
	or.b32  	%r914, %r913, %r912;
	cvt.u32.u16 	%r915, %rs1882;
	shl.b32 	%r916, %r915, 16;
	and.b32  	%r917, %r916, 16711680;
	or.b32  	%r812, %r914, %r917;
	mov.b32 	%r828, 1;
	mov.b32 	%r829, 31;
	mov.b32 	%r830, -1;
	// begin inline asm
	shfl.sync.down.b32 %r771, %r772, %r828, %r829, %r830;
	// end inline asm
	// begin inline asm
	shfl.sync.down.b32 %r776, %r777, %r828, %r829, %r830;
	// end inline asm
	// begin inline asm
	shfl.sync.down.b32 %r781, %r782, %r828, %r829, %r830;
	// end inline asm
	// begin inline asm
	shfl.sync.down.b32 %r786, %r787, %r828, %r829, %r830;
	// end inline asm
	// begin inline asm
	shfl.sync.down.b32 %r791, %r792, %r828, %r829, %r830;
	// end inline asm
	// begin inline asm
	shfl.sync.down.b32 %r796, %r797, %r828, %r829, %r830;
	// end inline asm
	// begin inline asm
	shfl.sync.down.b32 %r801, %r802, %r828, %r829, %r830;
	// end inline asm
	// begin inline asm
	shfl.sync.down.b32 %r806, %r807, %r828, %r829, %r830;
	// end inline asm
	// begin inline asm
	shfl.sync.down.b32 %r811, %r812, %r828, %r829, %r830;
	// end inline asm
	// begin inline asm
	shfl.sync.down.b32 %r816, %r4427, %r828, %r829, %r830;
	// end inline asm
	mov.b64 	%rd72, %fd108;
	mov.b64 	{%r822, %r827}, %rd72;
	// begin inline asm
	shfl.sync.down.b32 %r821, %r822, %r828, %r829, %r830;
	// end inline asm
	// begin inline asm
	shfl.sync.down.b32 %r826, %r827, %r828, %r829, %r830;
	// end inline asm
	setp.gt.s32 	%p15, %r770, 30;
	@%p15 bra 	$L__BB4_119;
	shr.u32 	%r919, %r811, 16;
	shr.u32 	%r920, %r811, 8;
	cvt.u16.u32 	%rs1573, %r920;
	cvt.u16.u32 	%rs1574, %r811;
	cvt.u16.u32 	%rs2246, %r771;
	mov.b64 	%rd73, {%r821, %r826};
	mov.b64 	%fd45, %rd73;
	add.u64 	%rd26, %SPL, 0;
	add.u64 	%rd27, %SPL, 48;
	prmt.b32 	%r923, %r845, %r849, 0x3340U;
	cvt.u32.u16 	%r924, %rs1911;
	prmt.b32 	%r926, %r841, %r924, 0x3340U;
	prmt.b32 	%r927, %r926, %r923, 0x5410U;
	prmt.b32 	%r930, %r835, %r839, 0x3340U;
	cvt.u32.u16 	%r931, %rs1915;
	prmt.b32 	%r933, %r831, %r931, 0x3340U;
	prmt.b32 	%r934, %r933, %r930, 0x5410U;
	st.local.v2.b32 	[%rd26], {%r934, %r927};
	prmt.b32 	%r937, %r865, %r869, 0x3340U;
	cvt.u32.u16 	%r938, %rs1903;
	prmt.b32 	%r940, %r861, %r938, 0x3340U;
	prmt.b32 	%r941, %r940, %r937, 0x5410U;
	prmt.b32 	%r944, %r855, %r859, 0x3340U;
	cvt.u32.u16 	%r945, %rs1907;
	prmt.b32 	%r947, %r851, %r945, 0x3340U;
	prmt.b32 	%r948, %r947, %r944, 0x5410U;
	st.local.v2.b32 	[%rd26+8], {%r948, %r941};
	prmt.b32 	%r951, %r885, %r889, 0x3340U;
	cvt.u32.u16 	%r952, %rs1895;
	prmt.b32 	%r954, %r881, %r952, 0x3340U;
	prmt.b32 	%r955, %r954, %r951, 0x5410U;
	prmt.b32 	%r958, %r875, %r879, 0x3340U;
	cvt.u32.u16 	%r959, %rs1899;
	prmt.b32 	%r961, %r871, %r959, 0x3340U;
	prmt.b32 	%r962, %r961, %r958, 0x5410U;
	st.local.v2.b32 	[%rd26+16], {%r962, %r955};
	prmt.b32 	%r965, %r905, %r909, 0x3340U;
	cvt.u32.u16 	%r966, %rs1887;
	prmt.b32 	%r968, %r901, %r966, 0x3340U;
	prmt.b32 	%r969, %r968, %r965, 0x5410U;
	prmt.b32 	%r972, %r895, %r899, 0x3340U;
	cvt.u32.u16 	%r973, %rs1891;
	prmt.b32 	%r975, %r891, %r973, 0x3340U;
	prmt.b32 	%r976, %r975, %r972, 0x5410U;
	st.local.v2.b32 	[%rd26+24], {%r976, %r969};
	st.local.v2.u8 	[%rd26+32], {%rs1884, %rs1883};
	st.local.u8 	[%rd26+34], %rs1882;
	st.local.u32 	[%rd26+36], %r4427;
	st.local.f64 	[%rd26+40], %fd108;
	st.local.v2.b32 	[%rd27], {%r771, %r776};
	st.local.v2.b32 	[%rd27+8], {%r781, %r786};
	st.local.v2.b32 	[%rd27+16], {%r791, %r796};
	st.local.v2.b32 	[%rd27+24], {%r801, %r806};
	st.local.v2.u8 	[%rd27+32], {%rs1574, %rs1573};
	st.local.u8 	[%rd27+34], %r919;
	st.local.u32 	[%rd27+36], %r816;
	st.local.v2.u32 	[%rd27+40], {%r821, %r826};
	mov.b32 	%r4494, 0;
$L__BB4_114:
	mov.u32 	%r4497, %r4494;
	cvt.u64.u32 	%rd76, %r4497;
	add.s64 	%rd77, %rd26, %rd76;
	ld.local.u8 	%rs1575, [%rd77];
	setp.ne.s16 	%p16, %rs1575, 0;
	add.s32 	%r4494, %r4497, 1;
	@%p16 bra 	$L__BB4_114;
	and.b16  	%rs1576, %rs2246, 255;
	setp.eq.s16 	%p17, %rs1576, 0;
	@%p17 bra 	$L__BB4_118;
	mov.b32 	%r4495, 0;
$L__BB4_117:
	cvt.u64.u32 	%rd78, %r4497;
	add.s64 	%rd79, %rd26, %rd78;
	st.local.u8 	[%rd79], %rs2246;
	add.s32 	%r4497, %r4497, 1;
	add.s32 	%r289, %r4495, 1;
	cvt.u64.u32 	%rd80, %r4495;
	add.s64 	%rd81, %rd27, %rd80;
	ld.local.u8 	%rs2246, [%rd81+1];
	setp.ne.s16 	%p18, %rs2246, 0;
	mov.u32 	%r4495, %r289;
	@%p18 bra 	$L__BB4_117;
$L__BB4_118:
	cvt.u64.u32 	%rd82, %r4497;
	add.s64 	%rd83, %rd26, %rd82;
	mov.b16 	%rs1577, 0;
	st.local.u8 	[%rd83], %rs1577;
	ld.local.u32 	%r978, [%rd26+36];
	add.s32 	%r4427, %r978, %r816;
	ld.local.f64 	%fd72, [%rd26+40];
	add.f64 	%fd108, %fd72, %fd45;
	ld.local.v2.b32 	{%r979, %r980}, [%rd26];
	bfe.u32 	%r981, %r979, 0, 8;
	cvt.u16.u32 	%rs1916, %r981;
	bfe.u32 	%r982, %r979, 8, 8;
	cvt.u16.u32 	%rs1915, %r982;
	bfe.u32 	%r983, %r979, 16, 8;
	cvt.u16.u32 	%rs1914, %r983;
	bfe.u32 	%r984, %r979, 24, 8;
	cvt.u16.u32 	%rs1913, %r984;
	bfe.u32 	%r985, %r980, 0, 8;
	cvt.u16.u32 	%rs1912, %r985;
	bfe.u32 	%r986, %r980, 8, 8;
	cvt.u16.u32 	%rs1911, %r986;
	bfe.u32 	%r987, %r980, 16, 8;
	cvt.u16.u32 	%rs1910, %r987;
	bfe.u32 	%r988, %r980, 24, 8;
	cvt.u16.u32 	%rs1909, %r988;
	ld.local.v2.b32 	{%r989, %r990}, [%rd26+8];
	bfe.u32 	%r991, %r989, 0, 8;
	cvt.u16.u32 	%rs1908, %r991;
	bfe.u32 	%r992, %r989, 8, 8;
	cvt.u16.u32 	%rs1907, %r992;
	bfe.u32 	%r993, %r989, 16, 8;
	cvt.u16.u32 	%rs1906, %r993;
	bfe.u32 	%r994, %r989, 24, 8;
	cvt.u16.u32 	%rs1905, %r994;
	bfe.u32 	%r995, %r990, 0, 8;
	cvt.u16.u32 	%rs1904, %r995;
	bfe.u32 	%r996, %r990, 8, 8;
	cvt.u16.u32 	%rs1903, %r996;
	bfe.u32 	%r997, %r990, 16, 8;
	cvt.u16.u32 	%rs1902, %r997;
	bfe.u32 	%r998, %r990, 24, 8;
	cvt.u16.u32 	%rs1901, %r998;
	ld.local.v2.b32 	{%r999, %r1000}, [%rd26+16];
	bfe.u32 	%r1001, %r999, 0, 8;
	cvt.u16.u32 	%rs1900, %r1001;
	bfe.u32 	%r1002, %r999, 8, 8;
	cvt.u16.u32 	%rs1899, %r1002;
	bfe.u32 	%r1003, %r999, 16, 8;
	cvt.u16.u32 	%rs1898, %r1003;
	bfe.u32 	%r1004, %r999, 24, 8;
	cvt.u16.u32 	%rs1897, %r1004;
	bfe.u32 	%r1005, %r1000, 0, 8;
	cvt.u16.u32 	%rs1896, %r1005;
	bfe.u32 	%r1006, %r1000, 8, 8;
	cvt.u16.u32 	%rs1895, %r1006;
	bfe.u32 	%r1007, %r1000, 16, 8;
	cvt.u16.u32 	%rs1894, %r1007;
	bfe.u32 	%r1008, %r1000, 24, 8;
	cvt.u16.u32 	%rs1893, %r1008;
	ld.local.v2.b32 	{%r1009, %r1010}, [%rd26+24];
	bfe.u32 	%r1011, %r1009, 0, 8;
	cvt.u16.u32 	%rs1892, %r1011;
	bfe.u32 	%r1012, %r1009, 8, 8;
	cvt.u16.u32 	%rs1891, %r1012;
	bfe.u32 	%r1013, %r1009, 16, 8;
	cvt.u16.u32 	%rs1890, %r1013;
	bfe.u32 	%r1014, %r1009, 24, 8;
	cvt.u16.u32 	%rs1889, %r1014;
	bfe.u32 	%r1015, %r1010, 0, 8;
	cvt.u16.u32 	%rs1888, %r1015;
	bfe.u32 	%r1016, %r1010, 8, 8;
	cvt.u16.u32 	%rs1887, %r1016;
	bfe.u32 	%r1017, %r1010, 16, 8;
	cvt.u16.u32 	%rs1886, %r1017;
	bfe.u32 	%r1018, %r1010, 24, 8;
	cvt.u16.u32 	%rs1885, %r1018;
	.pragma "used_bytes_mask 7";
	ld.local.u32 	%r1019, [%rd26+32];
	bfe.u32 	%r1020, %r1019, 0, 8;
	cvt.u16.u32 	%rs1884, %r1020;
	bfe.u32 	%r1021, %r1019, 8, 8;
	cvt.u16.u32 	%rs1883, %r1021;
	bfe.u32 	%r1022, %r1019, 16, 8;
	cvt.u16.u32 	%rs1882, %r1022;
$L__BB4_119:
	cvt.u32.u16 	%r1083, %rs1916;
	and.b32  	%r1084, %r1083, 255;
	and.b16  	%rs1578, %rs1915, 255;
	mul.wide.u16 	%r1085, %rs1578, 256;
	or.b32  	%r1086, %r1085, %r1084;
	cvt.u32.u16 	%r1087, %rs1914;
	shl.b32 	%r1088, %r1087, 16;
	and.b32  	%r1089, %r1088, 16711680;
	or.b32  	%r1090, %r1086, %r1089;
	cvt.u32.u16 	%r1091, %rs1913;
	shl.b32 	%r1092, %r1091, 24;
	or.b32  	%r1024, %r1090, %r1092;
	cvt.u32.u16 	%r1093, %rs1912;
	and.b32  	%r1094, %r1093, 255;
	and.b16  	%rs1579, %rs1911, 255;
	mul.wide.u16 	%r1095, %rs1579, 256;
	or.b32  	%r1096, %r1095, %r1094;
	cvt.u32.u16 	%r1097, %rs1910;
	shl.b32 	%r1098, %r1097, 16;
	and.b32  	%r1099, %r1098, 16711680;
	or.b32  	%r1100, %r1096, %r1099;
	cvt.u32.u16 	%r1101, %rs1909;
	shl.b32 	%r1102, %r1101, 24;
	or.b32  	%r1029, %r1100, %r1102;
	cvt.u32.u16 	%r1103, %rs1908;
	and.b32  	%r1104, %r1103, 255;
	and.b16  	%rs1580, %rs1907, 255;
	mul.wide.u16 	%r1105, %rs1580, 256;
	or.b32  	%r1106, %r1105, %r1104;
	cvt.u32.u16 	%r1107, %rs1906;
	shl.b32 	%r1108, %r1107, 16;
	and.b32  	%r1109, %r1108, 16711680;
	or.b32  	%r1110, %r1106, %r1109;
	cvt.u32.u16 	%r1111, %rs1905;
	shl.b32 	%r1112, %r1111, 24;
	or.b32  	%r1034, %r1110, %r1112;
	cvt.u32.u16 	%r1113, %rs1904;
	and.b32  	%r1114, %r1113, 255;
	and.b16  	%rs1581, %rs1903, 255;
	mul.wide.u16 	%r1115, %rs1581, 256;
	or.b32  	%r1116, %r1115, %r1114;
	cvt.u32.u16 	%r1117, %rs1902;
	shl.b32 	%r1118, %r1117, 16;
	and.b32  	%r1119, %r1118, 16711680;
	or.b32  	%r1120, %r1116, %r1119;
	cvt.u32.u16 	%r1121, %rs1901;
	shl.b32 	%r1122, %r1121, 24;
	or.b32  	%r1039, %r1120, %r1122;
	cvt.u32.u16 	%r1123, %rs1900;
	and.b32  	%r1124, %r1123, 255;
	and.b16  	%rs1582, %rs1899, 255;
	mul.wide.u16 	%r1125, %rs1582, 256;
	or.b32  	%r1126, %r1125, %r1124;
	cvt.u32.u16 	%r1127, %rs1898;
	shl.b32 	%r1128, %r1127, 16;
	and.b32  	%r1129, %r1128, 16711680;
	or.b32  	%r1130, %r1126, %r1129;
	cvt.u32.u16 	%r1131, %rs1897;
	shl.b32 	%r1132, %r1131, 24;
	or.b32  	%r1044, %r1130, %r1132;
	cvt.u32.u16 	%r1133, %rs1896;
	and.b32  	%r1134, %r1133, 255;
	and.b16  	%rs1583, %rs1895, 255;
	mul.wide.u16 	%r1135, %rs1583, 256;
	or.b32  	%r1136, %r1135, %r1134;
	cvt.u32.u16 	%r1137, %rs1894;
	shl.b32 	%r1138, %r1137, 16;
	and.b32  	%r1139, %r1138, 16711680;
	or.b32  	%r1140, %r1136, %r1139;
	cvt.u32.u16 	%r1141, %rs1893;
	shl.b32 	%r1142, %r1141, 24;
	or.b32  	%r1049, %r1140, %r1142;
	cvt.u32.u16 	%r1143, %rs1892;
	and.b32  	%r1144, %r1143, 255;
	and.b16  	%rs1584, %rs1891, 255;
	mul.wide.u16 	%r1145, %rs1584, 256;
	or.b32  	%r1146, %r1145, %r1144;
	cvt.u32.u16 	%r1147, %rs1890;
	shl.b32 	%r1148, %r1147, 16;
	and.b32  	%r1149, %r1148, 16711680;
	or.b32  	%r1150, %r1146, %r1149;
	cvt.u32.u16 	%r1151, %rs1889;
	shl.b32 	%r1152, %r1151, 24;
	or.b32  	%r1054, %r1150, %r1152;
	cvt.u32.u16 	%r1153, %rs1888;
	and.b32  	%r1154, %r1153, 255;
	and.b16  	%rs1585, %rs1887, 255;
	mul.wide.u16 	%r1155, %rs1585, 256;
	or.b32  	%r1156, %r1155, %r1154;
	cvt.u32.u16 	%r1157, %rs1886;
	shl.b32 	%r1158, %r1157, 16;
	and.b32  	%r1159, %r1158, 16711680;
	or.b32  	%r1160, %r1156, %r1159;
	cvt.u32.u16 	%r1161, %rs1885;
	shl.b32 	%r1162, %r1161, 24;
	or.b32  	%r1059, %r1160, %r1162;
	cvt.u32.u16 	%r1163, %rs1884;
	and.b32  	%r1164, %r1163, 255;
	and.b16  	%rs1586, %rs1883, 255;
	mul.wide.u16 	%r1165, %rs1586, 256;
	or.b32  	%r1166, %r1165, %r1164;
	cvt.u32.u16 	%r1167, %rs1882;
	shl.b32 	%r1168, %r1167, 16;
	and.b32  	%r1169, %r1168, 16711680;
	or.b32  	%r1064, %r1166, %r1169;
	mov.b32 	%r1080, 2;
	mov.b32 	%r1081, 31;
	mov.b32 	%r1082, -1;
	// begin inline asm
	shfl.sync.down.b32 %r1023, %r1024, %r1080, %r1081, %r1082;
	// end inline asm
	// begin inline asm
	shfl.sync.down.b32 %r1028, %r1029, %r1080, %r1081, %r1082;
	// end inline asm
	// begin inline asm
	shfl.sync.down.b32 %r1033, %r1034, %r1080, %r1081, %r1082;
	// end inline asm
	// begin inline asm
	shfl.sync.down.b32 %r1038, %r1039, %r1080, %r1081, %r1082;
	// end inline asm
	// begin inline asm
	shfl.sync.down.b32 %r1043, %r1044, %r1080, %r1081, %r1082;
	// end inline asm
	// begin inline asm
	shfl.sync.down.b32 %r1048, %r1049, %r1080, %r1081, %r1082;
	// end inline asm
	// begin inline asm
	shfl.sync.down.b32 %r1053, %r1054, %r1080, %r1081, %r1082;
	// end inline asm
	// begin inline asm
	shfl.sync.down.b32 %r1058, %r1059, %r1080, %r1081, %r1082;
	// end inline asm
	// begin inline asm
	shfl.sync.down.b32 %r1063, %r1064, %r1080, %r1081, %r1082;
	// end inline asm
	// begin inline asm
	shfl.sync.down.b32 %r1068, %r4427, %r1080, %r1081, %r1082;
	// end inline asm
	mov.b64 	%rd84, %fd108;
	mov.b64 	{%r1074, %r1079}, %rd84;
	// begin inline asm
	shfl.sync.down.b32 %r1073, %r1074, %r1080, %r1081, %r1082;
	// end inline asm
	// begin inline asm
	shfl.sync.down.b32 %r1078, %r1079, %r1080, %r1081, %r1082;
	// end inline asm
	setp.gt.s32 	%p19, %r770, 29;
	@%p19 bra 	$L__BB4_126;
	shr.u32 	%r1171, %r1063, 16;
	shr.u32 	%r1172, %r1063, 8;
	cvt.u16.u32 	%rs1587, %r1172;
	cvt.u16.u32 	%rs1588, %r1063;
	cvt.u16.u32 	%rs2282, %r1023;
	mov.b64 	%rd85, {%r1073, %r1078};
	mov.b64 	%fd48, %rd85;
	add.u64 	%rd28, %SPL, 0;
	add.u64 	%rd29, %SPL, 48;
	prmt.b32 	%r1175, %r1097, %r1101, 0x3340U;
	cvt.u32.u16 	%r1176, %rs1911;
	prmt.b32 	%r1178, %r1093, %r1176, 0x3340U;
	prmt.b32 	%r1179, %r1178, %r1175, 0x5410U;
	prmt.b32 	%r1182, %r1087, %r1091, 0x3340U;
	cvt.u32.u16 	%r1183, %rs1915;
	prmt.b32 	%r1185, %r1083, %r1183, 0x3340U;
	prmt.b32 	%r1186, %r1185, %r1182, 0x5410U;
	st.local.v2.b32 	[%rd28], {%r1186, %r1179};
	prmt.b32 	%r1189, %r1117, %r1121, 0x3340U;
	cvt.u32.u16 	%r1190, %rs1903;
	prmt.b32 	%r1192, %r1113, %r1190, 0x3340U;
	prmt.b32 	%r1193, %r1192, %r1189, 0x5410U;
	prmt.b32 	%r1196, %r1107, %r1111, 0x3340U;
	cvt.u32.u16 	%r1197, %rs1907;
	prmt.b32 	%r1199, %r1103, %r1197, 0x3340U;
	prmt.b32 	%r1200, %r1199, %r1196, 0x5410U;
	st.local.v2.b32 	[%rd28+8], {%r1200, %r1193};
	prmt.b32 	%r1203, %r1137, %r1141, 0x3340U;
	cvt.u32.u16 	%r1204, %rs1895;
	prmt.b32 	%r1206, %r1133, %r1204, 0x3340U;
	prmt.b32 	%r1207, %r1206, %r1203, 0x5410U;
	prmt.b32 	%r1210, %r1127, %r1131, 0x3340U;
	cvt.u32.u16 	%r1211, %rs1899;
	prmt.b32 	%r1213, %r1123, %r1211, 0x3340U;
	prmt.b32 	%r1214, %r1213, %r1210, 0x5410U;
	st.local.v2.b32 	[%rd28+16], {%r1214, %r1207};
	prmt.b32 	%r1217, %r1157, %r1161, 0x3340U;
	cvt.u32.u16 	%r1218, %rs1887;
	prmt.b32 	%r1220, %r1153, %r1218, 0x3340U;
	prmt.b32 	%r1221, %r1220, %r1217, 0x5410U;
	prmt.b32 	%r1224, %r1147, %r1151, 0x3340U;
	cvt.u32.u16 	%r1225, %rs1891;
	prmt.b32 	%r1227, %r1143, %r1225, 0x3340U;
	prmt.b32 	%r1228, %r1227, %r1224, 0x5410U;
	st.local.v2.b32 	[%rd28+24], {%r1228, %r1221};
	st.local.v2.u8 	[%rd28+32], {%rs1884, %rs1883};
	st.local.u8 	[%rd28+34], %rs1882;
	st.local.u32 	[%rd28+36], %r4427;
	st.local.f64 	[%rd28+40], %fd108;
	st.local.v2.b32 	[%rd29], {%r1023, %r1028};
	st.local.v2.b32 	[%rd29+8], {%r1033, %r1038};
	st.local.v2.b32 	[%rd29+16], {%r1043, %r1048};
	st.local.v2.b32 	[%rd29+24], {%r1053, %r1058};
	st.local.v2.u8 	[%rd29+32], {%rs1588, %rs1587};
	st.local.u8 	[%rd29+34], %r1171;
	st.local.u32 	[%rd29+36], %r1068;
	st.local.v2.u32 	[%rd29+40], {%r1073, %r1078};
	mov.b32 	%r4499, 0;
$L__BB4_121:
	mov.u32 	%r4502, %r4499;
	cvt.u64.u32 	%rd88, %r4502;
	add.s64 	%rd89, %rd28, %rd88;
	ld.local.u8 	%rs1589, [%rd89];
	setp.ne.s16 	%p20, %rs1589, 0;
	add.s32 	%r4499, %r4502, 1;
	@%p20 bra 	$L__BB4_121;
	and.b16  	%rs1590, %rs2282, 255;
	setp.eq.s16 	%p21, %rs1590, 0;
	@%p21 bra 	$L__BB4_125;
	mov.b32 	%r4500, 0;
$L__BB4_124:
	cvt.u64.u32 	%rd90, %r4502;
	add.s64 	%rd91, %rd28, %rd90;
	st.local.u8 	[%rd91], %rs2282;
	add.s32 	%r4502, %r4502, 1;
	add.s32 	%r310, %r4500, 1;
	cvt.u64.u32 	%rd92, %r4500;
	add.s64 	%rd93, %rd29, %rd92;
	ld.local.u8 	%rs2282, [%rd93+1];
	setp.ne.s16 	%p22, %rs2282, 0;
	mov.u32 	%r4500, %r310;
	@%p22 bra 	$L__BB4_124;
$L__BB4_125:
	cvt.u64.u32 	%rd94, %r4502;
	add.s64 	%rd95, %rd28, %rd94;
	mov.b16 	%rs1591, 0;
	st.local.u8 	[%rd95], %rs1591;
	ld.local.u32 	%r1230, [%rd28+36];
	add.s32 	%r4427, %r1230, %r1068;
	ld.local.f64 	%fd73, [%rd28+40];
	add.f64 	%fd108, %fd73, %fd48;
	ld.local.v2.b32 	{%r1231, %r1232}, [%rd28];
	bfe.u32 	%r1233, %r1231, 0, 8;
	cvt.u16.u32 	%rs1916, %r1233;
	bfe.u32 	%r1234, %r1231, 8, 8;
	cvt.u16.u32 	%rs1915, %r1234;
	bfe.u32 	%r1235, %r1231, 16, 8;
	cvt.u16.u32 	%rs1914, %r1235;
	bfe.u32 	%r1236, %r1231, 24, 8;
	cvt.u16.u32 	%rs1913, %r1236;
	bfe.u32 	%r1237, %r1232, 0, 8;
	cvt.u16.u32 	%rs1912, %r1237;
	bfe.u32 	%r1238, %r1232, 8, 8;
	cvt.u16.u32 	%rs1911, %r1238;
	bfe.u32 	%r1239, %r1232, 16, 8;
	cvt.u16.u32 	%rs1910, %r1239;
	bfe.u32 	%r1240, %r1232, 24, 8;
	cvt.u16.u32 	%rs1909, %r1240;
	ld.local.v2.b32 	{%r1241, %r1242}, [%rd28+8];
	bfe.u32 	%r1243, %r1241, 0, 8;
	cvt.u16.u32 	%rs1908, %r1243;
	bfe.u32 	%r1244, %r1241, 8, 8;
	cvt.u16.u32 	%rs1907, %r1244;
	bfe.u32 	%r1245, %r1241, 16, 8;
	cvt.u16.u32 	%rs1906, %r1245;
	bfe.u32 	%r1246, %r1241, 24, 8;
	cvt.u16.u32 	%rs1905, %r1246;
	bfe.u32 	%r1247, %r1242, 0, 8;
	cvt.u16.u32 	%rs1904, %r1247;
	bfe.u32 	%r1248, %r1242, 8, 8;
	cvt.u16.u32 	%rs1903, %r1248;
	bfe.u32 	%r1249, %r1242, 16, 8;
	cvt.u16.u32 	%rs1902, %r1249;
	bfe.u32 	%r1250, %r1242, 24, 8;
	cvt.u16.u32 	%rs1901, %r1250;
	ld.local.v2.b32 	{%r1251, %r1252}, [%rd28+16];
	bfe.u32 	%r1253, %r1251, 0, 8;
	cvt.u16.u32 	%rs1900, %r1253;
	bfe.u32 	%r1254, %r1251, 8, 8;
	cvt.u16.u32 	%rs1899, %r1254;
	bfe.u32 	%r1255, %r1251, 16, 8;
	cvt.u16.u32 	%rs1898, %r1255;
	bfe.u32 	%r1256, %r1251, 24, 8;
	cvt.u16.u32 	%rs1897, %r1256;
	bfe.u32 	%r1257, %r1252, 0, 8;
	cvt.u16.u32 	%rs1896, %r1257;
	bfe.u32 	%r1258, %r1252, 8, 8;
	cvt.u16.u32 	%rs1895, %r1258;
	bfe.u32 	%r1259, %r1252, 16, 8;
	cvt.u16.u32 	%rs1894, %r1259;
	bfe.u32 	%r1260, %r1252, 24, 8;
	cvt.u16.u32 	%rs1893, %r1260;
	ld.local.v2.b32 	{%r1261, %r1262}, [%rd28+24];
	bfe.u32 	%r1263, %r1261, 0, 8;
	cvt.u16.u32 	%rs1892, %r1263;
	bfe.u32 	%r1264, %r1261, 8, 8;
	cvt.u16.u32 	%rs1891, %r1264;
	bfe.u32 	%r1265, %r1261, 16, 8;
	cvt.u16.u32 	%rs1890, %r1265;
	bfe.u32 	%r1266, %r1261, 24, 8;
	cvt.u16.u32 	%rs1889, %r1266;
	bfe.u32 	%r1267, %r1262, 0, 8;
	cvt.u16.u32 	%rs1888, %r1267;
	bfe.u32 	%r1268, %r1262, 8, 8;
	cvt.u16.u32 	%rs1887, %r1268;
	bfe.u32 	%r1269, %r1262, 16, 8;
	cvt.u16.u32 	%rs1886, %r1269;
	bfe.u32 	%r1270, %r1262, 24, 8;
	cvt.u16.u32 	%rs1885, %r1270;
	.pragma "used_bytes_mask 7";
	ld.local.u32 	%r1271, [%rd28+32];
	bfe.u32 	%r1272, %r1271, 0, 8;
	cvt.u16.u32 	%rs1884, %r1272;
	bfe.u32 	%r1273, %r1271, 8, 8;
	cvt.u16.u32 	%rs1883, %r1273;
	bfe.u32 	%r1274, %r1271, 16, 8;
	cvt.u16.u32 	%rs1882, %r1274;
$L__BB4_126:
	cvt.u32.u16 	%r1335, %rs1916;
	and.b32  	%r1336, %r1335, 255;
	and.b16  	%rs1592, %rs1915, 255;
	mul.wide.u16 	%r1337, %rs1592, 256;
	or.b32  	%r1338, %r1337, %r1336;
	cvt.u32.u16 	%r1339, %rs1914;
	shl.b32 	%r1340, %r1339, 16;
	and.b32  	%r1341, %r1340, 16711680;
	or.b32  	%r1342, %r1338, %r1341;
	cvt.u32.u16 	%r1343, %rs1913;
	shl.b32 	%r1344, %r1343, 24;
	or.b32  	%r1276, %r1342, %r1344;
	cvt.u32.u16 	%r1345, %rs1912;
	and.b32  	%r1346, %r1345, 255;
	and.b16  	%rs1593, %rs1911, 255;
	mul.wide.u16 	%r1347, %rs1593, 256;
	or.b32  	%r1348, %r1347, %r1346;
	cvt.u32.u16 	%r1349, %rs1910;
	shl.b32 	%r1350, %r1349, 16;
	and.b32  	%r1351, %r1350, 16711680;
	or.b32  	%r1352, %r1348, %r1351;
	cvt.u32.u16 	%r1353, %rs1909;
	shl.b32 	%r1354, %r1353, 24;
	or.b32  	%r1281, %r1352, %r1354;
	cvt.u32.u16 	%r1355, %rs1908;
	and.b32  	%r1356, %r1355, 255;
	and.b16  	%rs1594, %rs1907, 255;
	mul.wide.u16 	%r1357, %rs1594, 256;
	or.b32  	%r1358, %r1357, %r1356;
	cvt.u32.u16 	%r1359, %rs1906;
	shl.b32 	%r1360, %r1359, 16;
	and.b32  	%r1361, %r1360, 16711680;
	or.b32  	%r1362, %r1358, %r1361;
	cvt.u32.u16 	%r1363, %rs1905;
	shl.b32 	%r1364, %r1363, 24;
	or.b32  	%r1286, %r1362, %r1364;
	cvt.u32.u16 	%r1365, %rs1904;
	and.b32  	%r1366, %r1365, 255;
	and.b16  	%rs1595, %rs1903, 255;
	mul.wide.u16 	%r1367, %rs1595, 256;
	or.b32  	%r1368, %r1367, %r1366;
	cvt.u32.u16 	%r1369, %rs1902;
	shl.b32 	%r1370, %r1369, 16;
	and.b32  	%r1371, %r1370, 16711680;
	or.b32  	%r1372, %r1368, %r1371;
	cvt.u32.u16 	%r1373, %rs1901;
	shl.b32 	%r1374, %r1373, 24;
	or.b32  	%r1291, %r1372, %r1374;
	cvt.u32.u16 	%r1375, %rs1900;
	and.b32  	%r1376, %r1375, 255;
	and.b16  	%rs1596, %rs1899, 255;
	mul.wide.u16 	%r1377, %rs1596, 256;
	or.b32  	%r1378, %r1377, %r1376;
	cvt.u32.u16 	%r1379, %rs1898;
	shl.b32 	%r1380, %r1379, 16;
	and.b32  	%r1381, %r1380, 16711680;
	or.b32  	%r1382, %r1378, %r1381;
	cvt.u32.u16 	%r1383, %rs1897;
	shl.b32 	%r1384, %r1383, 24;
	or.b32  	%r1296, %r1382, %r1384;
	cvt.u32.u16 	%r1385, %rs1896;
	and.b32  	%r1386, %r1385, 255;
	and.b16  	%rs1597, %rs1895, 255;
	mul.wide.u16 	%r1387, %rs1597, 256;
	or.b32  	%r1388, %r1387, %r1386;
	cvt.u32.u16 	%r1389, %rs1894;
	shl.b32 	%r1390, %r1389, 16;
	and.b32  	%r1391, %r1390, 16711680;
	or.b32  	%r1392, %r1388, %r1391;
	cvt.u32.u16 	%r1393, %rs1893;
	shl.b32 	%r1394, %r1393, 24;
	or.b32  	%r1301, %r1392, %r1394;
	cvt.u32.u16 	%r1395, %rs1892;
	and.b32  	%r1396, %r1395, 255;
	and.b16  	%rs1598, %rs1891, 255;
	mul.wide.u16 	%r1397, %rs1598, 256;
	or.b32  	%r1398, %r1397, %r1396;
	cvt.u32.u16 	%r1399, %rs1890;
	shl.b32 	%r1400, %r1399, 16;
	and.b32  	%r1401, %r1400, 16711680;
	or.b32  	%r1402, %r1398, %r1401;
	cvt.u32.u16 	%r1403, %rs1889;
	shl.b32 	%r1404, %r1403, 24;
	or.b32  	%r1306, %r1402, %r1404;
	cvt.u32.u16 	%r1405, %rs1888;
	and.b32  	%r1406, %r1405, 255;
	and.b16  	%rs1599, %rs1887, 255;
	mul.wide.u16 	%r1407, %rs1599, 256;
	or.b32  	%r1408, %r1407, %r1406;
	cvt.u32.u16 	%r1409, %rs1886;
	shl.b32 	%r1410, %r1409, 16;
	and.b32  	%r1411, %r1410, 16711680;
	or.b32  	%r1412, %r1408, %r1411;
	cvt.u32.u16 	%r1413, %rs1885;
	shl.b32 	%r1414, %r1413, 24;
	or.b32  	%r1311, %r1412, %r1414;
	cvt.u32.u16 	%r1415, %rs1884;
	and.b32  	%r1416, %r1415, 255;
	and.b16  	%rs1600, %rs1883, 255;
	mul.wide.u16 	%r1417, %rs1600, 256;
	or.b32  	%r1418, %r1417, %r1416;
	cvt.u32.u16 	%r1419, %rs1882;
	shl.b32 	%r1420, %r1419, 16;
	and.b32  	%r1421, %r1420, 16711680;
	or.b32  	%r1316, %r1418, %r1421;
	mov.b32 	%r1332, 4;
	mov.b32 	%r1333, 31;
	mov.b32 	%r1334, -1;
	// begin inline asm
	shfl.sync.down.b32 %r1275, %r1276, %r1332, %r1333, %r1334;
	// end inline asm
	// begin inline asm
	shfl.sync.down.b32 %r1280, %r1281, %r1332, %r1333, %r1334;
	// end inline asm
	// begin inline asm
	shfl.sync.down.b32 %r1285, %r1286, %r1332, %r1333, %r1334;
	// end inline asm
	// begin inline asm
	shfl.sync.down.b32 %r1290, %r1291, %r1332, %r1333, %r1334;
	// end inline asm
	// begin inline asm
	shfl.sync.down.b32 %r1295, %r1296, %r1332, %r1333, %r1334;
	// end inline asm
	// begin inline asm
	shfl.sync.down.b32 %r1300, %r1301, %r1332, %r1333, %r1334;
	// end inline asm
	// begin inline asm
	shfl.sync.down.b32 %r1305, %r1306, %r1332, %r1333, %r1334;
	// end inline asm
	// begin inline asm
	shfl.sync.down.b32 %r1310, %r1311, %r1332, %r1333, %r1334;
	// end inline asm
	// begin inline asm
	shfl.sync.down.b32 %r1315, %r1316, %r1332, %r1333, %r1334;
	// end inline asm
	// begin inline asm
	shfl.sync.down.b32 %r1320, %r4427, %r1332, %r1333, %r1334;
	// end inline asm
	mov.b64 	%rd96, %fd108;
	mov.b64 	{%r1326, %r1331}, %rd96;
	// begin inline asm
	shfl.sync.down.b32 %r1325, %r1326, %r1332, %r1333, %r1334;
	// end inline asm
	// begin inline asm
	shfl.sync.down.b32 %r1330, %r1331, %r1332, %r1333, %r1334;
	// end inline asm
	setp.gt.s32 	%p23, %r770, 27;
	@%p23 bra 	$L__BB4_133;
	shr.u32 	%r1423, %r1315, 16;
	shr.u32 	%r1424, %r1315, 8;
	cvt.u16.u32 	%rs1601, %r1424;
	cvt.u16.u32 	%rs1602, %r1315;
	cvt.u16.u32 	%rs2318, %r1275;
	mov.b64 	%rd97, {%r1325, %r1330};
	mov.b64 	%fd51, %rd97;
	add.u64 	%rd30, %SPL, 0;
	add.u64 	%rd31, %SPL, 48;
	prmt.b32 	%r1427, %r1349, %r1353, 0x3340U;
	cvt.u32.u16 	%r1428, %rs1911;
	prmt.b32 	%r1430, %r1345, %r1428, 0x3340U;
	prmt.b32 	%r1431, %r1430, %r1427, 0x5410U;
	prmt.b32 	%r1434, %r1339, %r1343, 0x3340U;
	cvt.u32.u16 	%r1435, %rs1915;
	prmt.b32 	%r1437, %r1335, %r1435, 0x3340U;
	prmt.b32 	%r1438, %r1437, %r1434, 0x5410U;
	st.local.v2.b32 	[%rd30], {%r1438, %r1431};
	prmt.b32 	%r1441, %r1369, %r1373, 0x3340U;
	cvt.u32.u16 	%r1442, %rs1903;
	prmt.b32 	%r1444, %r1365, %r1442, 0x3340U;
	prmt.b32 	%r1445, %r1444, %r1441, 0x5410U;
	prmt.b32 	%r1448, %r1359, %r1363, 0x3340U;
	cvt.u32.u16 	%r1449, %rs1907;
	prmt.b32 	%r1451, %r1355, %r1449, 0x3340U;
	prmt.b32 	%r1452, %r1451, %r1448, 0x5410U;
	st.local.v2.b32 	[%rd30+8], {%r1452, %r1445};
	prmt.b32 	%r1455, %r1389, %r1393, 0x3340U;
	cvt.u32.u16 	%r1456, %rs1895;
	prmt.b32 	%r1458, %r1385, %r1456, 0x3340U;
	prmt.b32 	%r1459, %r1458, %r1455, 0x5410U;
	prmt.b32 	%r1462, %r1379, %r1383, 0x3340U;
	cvt.u32.u16 	%r1463, %rs1899;
	prmt.b32 	%r1465, %r1375, %r1463, 0x3340U;
	prmt.b32 	%r1466, %r1465, %r1462, 0x5410U;
	st.local.v2.b32 	[%rd30+16], {%r1466, %r1459};
	prmt.b32 	%r1469, %r1409, %r1413, 0x3340U;
	cvt.u32.u16 	%r1470, %rs1887;
	prmt.b32 	%r1472, %r1405, %r1470, 0x3340U;
	prmt.b32 	%r1473, %r1472, %r1469, 0x5410U;
	prmt.b32 	%r1476, %r1399, %r1403, 0x3340U;
	cvt.u32.u16 	%r1477, %rs1891;
	prmt.b32 	%r1479, %r1395, %r1477, 0x3340U;
	prmt.b32 	%r1480, %r1479, %r1476, 0x5410U;
	st.local.v2.b32 	[%rd30+24], {%r1480, %r1473};
	st.local.v2.u8 	[%rd30+32], {%rs1884, %rs1883};
	st.local.u8 	[%rd30+34], %rs1882;
	st.local.u32 	[%rd30+36], %r4427;
	st.local.f64 	[%rd30+40], %fd108;
	st.local.v2.b32 	[%rd31], {%r1275, %r1280};
	st.local.v2.b32 	[%rd31+8], {%r1285, %r1290};
	st.local.v2.b32 	[%rd31+16], {%r1295, %r1300};
	st.local.v2.b32 	[%rd31+24], {%r1305, %r1310};
	st.local.v2.u8 	[%rd31+32], {%rs1602, %rs1601};
	st.local.u8 	[%rd31+34], %r1423;
	st.local.u32 	[%rd31+36], %r1320;
	st.local.v2.u32 	[%rd31+40], {%r1325, %r1330};
	mov.b32 	%r4504, 0;
$L__BB4_128:
	mov.u32 	%r4507, %r4504;
	cvt.u64.u32 	%rd100, %r4507;
	add.s64 	%rd101, %rd30, %rd100;
	ld.local.u8 	%rs1603, [%rd101];
	setp.ne.s16 	%p24, %rs1603, 0;
	add.s32 	%r4504, %r4507, 1;
	@%p24 bra 	$L__BB4_128;
	and.b16  	%rs1604, %rs2318, 255;
	setp.eq.s16 	%p25, %rs1604, 0;
	@%p25 bra 	$L__BB4_132;
	mov.b32 	%r4505, 0;
$L__BB4_131:
	cvt.u64.u32 	%rd102, %r4507;
	add.s64 	%rd103, %rd30, %rd102;
	st.local.u8 	[%rd103], %rs2318;
	add.s32 	%r4507, %r4507, 1;
	add.s32 	%r331, %r4505, 1;
	cvt.u64.u32 	%rd104, %r4505;
	add.s64 	%rd105, %rd31, %rd104;
	ld.local.u8 	%rs2318, [%rd105+1];
	setp.ne.s16 	%p26, %rs2318, 0;
	mov.u32 	%r4505, %r331;
	@%p26 bra 	$L__BB4_131;
$L__BB4_132:
	cvt.u64.u32 	%rd106, %r4507;
	add.s64 	%rd107, %rd30, %rd106;
	mov.b16 	%rs1605, 0;
	st.local.u8 	[%rd107], %rs1605;
	ld.local.u32 	%r1482, [%rd30+36];
	add.s32 	%r4427, %r1482, %r1320;
	ld.local.f64 	%fd74, [%rd30+40];
	add.f64 	%fd108, %fd74, %fd51;
	ld.local.v2.b32 	{%r1483, %r1484}, [%rd30];
	bfe.u32 	%r1485, %r1483, 0, 8;
	cvt.u16.u32 	%rs1916, %r1485;
	bfe.u32 	%r1486, %r1483, 8, 8;
	cvt.u16.u32 	%rs1915, %r1486;
	bfe.u32 	%r1487, %r1483, 16, 8;
	cvt.u16.u32 	%rs1914, %r1487;
	bfe.u32 	%r1488, %r1483, 24, 8;
	cvt.u16.u32 	%rs1913, %r1488;
	bfe.u32 	%r1489, %r1484, 0, 8;
	cvt.u16.u32 	%rs1912, %r1489;
	bfe.u32 	%r1490, %r1484, 8, 8;
	cvt.u16.u32 	%rs1911, %r1490;
	bfe.u32 	%r1491, %r1484, 16, 8;
	cvt.u16.u32 	%rs1910, %r1491;
	bfe.u32 	%r1492, %r1484, 24, 8;
	cvt.u16.u32 	%rs1909, %r1492;
	ld.local.v2.b32 	{%r1493, %r1494}, [%rd30+8];
	bfe.u32 	%r1495, %r1493, 0, 8;
	cvt.u16.u32 	%rs1908, %r1495;
	bfe.u32 	%r1496, %r1493, 8, 8;
	cvt.u16.u32 	%rs1907, %r1496;
	bfe.u32 	%r1497, %r1493, 16, 8;
	cvt.u16.u32 	%rs1906, %r1497;
	bfe.u32 	%r1498, %r1493, 24, 8;
	cvt.u16.u32 	%rs1905, %r1498;
	bfe.u32 	%r1499, %r1494, 0, 8;
	cvt.u16.u32 	%rs1904, %r1499;
	bfe.u32 	%r1500, %r1494, 8, 8;
	cvt.u16.u32 	%rs1903, %r1500;
	bfe.u32 	%r1501, %r1494, 16, 8;
	cvt.u16.u32 	%rs1902, %r1501;
	bfe.u32 	%r1502, %r1494, 24, 8;
	cvt.u16.u32 	%rs1901, %r1502;
	ld.local.v2.b32 	{%r1503, %r1504}, [%rd30+16];
	bfe.u32 	%r1505, %r1503, 0, 8;
	cvt.u16.u32 	%rs1900, %r1505;
	bfe.u32 	%r1506, %r1503, 8, 8;
	cvt.u16.u32 	%rs1899, %r1506;
	bfe.u32 	%r1507, %r1503, 16, 8;
	cvt.u16.u32 	%rs1898, %r1507;
	bfe.u32 	%r1508, %r1503, 24, 8;
	cvt.u16.u32 	%rs1897, %r1508;
	bfe.u32 	%r1509, %r1504, 0, 8;
	cvt.u16.u32 	%rs1896, %r1509;
	bfe.u32 	%r1510, %r1504, 8, 8;
	cvt.u16.u32 	%rs1895, %r1510;
	bfe.u32 	%r1511, %r1504, 16, 8;
	cvt.u16.u32 	%rs1894, %r1511;
	bfe.u32 	%r1512, %r1504, 24, 8;
	cvt.u16.u32 	%rs1893, %r1512;
	ld.local.v2.b32 	{%r1513, %r1514}, [%rd30+24];
	bfe.u32 	%r1515, %r1513, 0, 8;
	cvt.u16.u32 	%rs1892, %r1515;
	bfe.u32 	%r1516, %r1513, 8, 8;
	cvt.u16.u32 	%rs1891, %r1516;
	bfe.u32 	%r1517, %r1513, 16, 8;
	cvt.u16.u32 	%rs1890, %r1517;
	bfe.u32 	%r1518, %r1513, 24, 8;
	cvt.u16.u32 	%rs1889, %r1518;
	bfe.u32 	%r1519, %r1514, 0, 8;
	cvt.u16.u32 	%rs1888, %r1519;
	bfe.u32 	%r1520, %r1514, 8, 8;
	cvt.u16.u32 	%rs1887, %r1520;
	bfe.u32 	%r1521, %r1514, 16, 8;
	cvt.u16.u32 	%rs1886, %r1521;
	bfe.u32 	%r1522, %r1514, 24, 8;
	cvt.u16.u32 	%rs1885, %r1522;
	.pragma "used_bytes_mask 7";
	ld.local.u32 	%r1523, [%rd30+32];
	bfe.u32 	%r1524, %r1523, 0, 8;
	cvt.u16.u32 	%rs1884, %r1524;
	bfe.u32 	%r1525, %r1523, 8, 8;
	cvt.u16.u32 	%rs1883, %r1525;
	bfe.u32 	%r1526, %r1523, 16, 8;
	cvt.u16.u32 	%rs1882, %r1526;
$L__BB4_133:
	cvt.u32.u16 	%r1587, %rs1916;
	and.b32  	%r1588, %r1587, 255;
	and.b16  	%rs1606, %rs1915, 255;
	mul.wide.u16 	%r1589, %rs1606, 256;
	or.b32  	%r1590, %r1589, %r1588;
	cvt.u32.u16 	%r1591, %rs1914;
	shl.b32 	%r1592, %r1591, 16;
	and.b32  	%r1593, %r1592, 16711680;
	or.b32  	%r1594, %r1590, %r1593;
	cvt.u32.u16 	%r1595, %rs1913;
	shl.b32 	%r1596, %r1595, 24;
	or.b32  	%r1528, %r1594, %r1596;
	cvt.u32.u16 	%r1597, %rs1912;
	and.b32  	%r1598, %r1597, 255;
	and.b16  	%rs1607, %rs1911, 255;
	mul.wide.u16 	%r1599, %rs1607, 256;
	or.b32  	%r1600, %r1599, %r1598;
	cvt.u32.u16 	%r1601, %rs1910;
	shl.b32 	%r1602, %r1601, 16;
	and.b32  	%r1603, %r1602, 16711680;
	or.b32  	%r1604, %r1600, %r1603;
	cvt.u32.u16 	%r1605, %rs1909;
	shl.b32 	%r1606, %r1605, 24;
	or.b32  	%r1533, %r1604, %r1606;
	cvt.u32.u16 	%r1607, %rs1908;
	and.b32  	%r1608, %r1607, 255;
	and.b16  	%rs1608, %rs1907, 255;
	mul.wide.u16 	%r1609, %rs1608, 256;
	or.b32  	%r1610, %r1609, %r1608;
	cvt.u32.u16 	%r1611, %rs1906;
	shl.b32 	%r1612, %r1611, 16;
	and.b32  	%r1613, %r1612, 16711680;
	or.b32  	%r1614, %r1610, %r1613;
	cvt.u32.u16 	%r1615, %rs1905;
	shl.b32 	%r1616, %r1615, 24;
	or.b32  	%r1538, %r1614, %r1616;
	cvt.u32.u16 	%r1617, %rs1904;
	and.b32  	%r1618, %r1617, 255;
	and.b16  	%rs1609, %rs1903, 255;
	mul.wide.u16 	%r1619, %rs1609, 256;
	or.b32  	%r1620, %r1619, %r1618;
	cvt.u32.u16 	%r1621, %rs1902;
	shl.b32 	%r1622, %r1621, 16;
	and.b32  	%r1623, %r1622, 16711680;
	or.b32  	%r1624, %r1620, %r1623;
	cvt.u32.u16 	%r1625, %rs1901;
	shl.b32 	%r1626, %r1625, 24;
	or.b32  	%r1543, %r1624, %r1626;
	cvt.u32.u16 	%r1627, %rs1900;
	and.b32  	%r1628, %r1627, 255;
	and.b16  	%rs1610, %rs1899, 255;
	mul.wide.u16 	%r1629, %rs1610, 256;
	or.b32  	%r1630, %r1629, %r1628;
	cvt.u32.u16 	%r1631, %rs1898;
	shl.b32 	%r1632, %r1631, 16;
	and.b32  	%r1633, %r1632, 16711680;
	or.b32  	%r1634, %r1630, %r1633;
	cvt.u32.u16 	%r1635, %rs1897;
	shl.b32 	%r1636, %r1635, 24;
	or.b32  	%r1548, %r1634, %r1636;
	cvt.u32.u16 	%r1637, %rs1896;
	and.b32  	%r1638, %r1637, 255;
	and.b16  	%rs1611, %rs1895, 255;
	mul.wide.u16 	%r1639, %rs1611, 256;
	or.b32  	%r1640, %r1639, %r1638;
	cvt.u32.u16 	%r1641, %rs1894;
	shl.b32 	%r1642, %r1641, 16;
	and.b32  	%r1643, %r1642, 16711680;
	or.b32  	%r1644, %r1640, %r1643;
	cvt.u32.u16 	%r1645, %rs1893;
	shl.b32 	%r1646, %r1645, 24;
	or.b32  	%r1553, %r1644, %r1646;
	cvt.u32.u16 	%r1647, %rs1892;
	and.b32  	%r1648, %r1647, 255;
	and.b16  	%rs1612, %rs1891, 255;
	mul.wide.u16 	%r1649, %rs1612, 256;
	or.b32  	%r1650, %r1649, %r1648;
	cvt.u32.u16 	%r1651, %rs1890;
	shl.b32 	%r1652, %r1651, 16;
	and.b32  	%r1653, %r1652, 16711680;
	or.b32  	%r1654, %r1650, %r1653;
	cvt.u32.u16 	%r1655, %rs1889;
	shl.b32 	%r1656, %r1655, 24;
	or.b32  	%r1558, %r1654, %r1656;
	cvt.u32.u16 	%r1657, %rs1888;
	and.b32  	%r1658, %r1657, 255;
	and.b16  	%rs1613, %rs1887, 255;
	mul.wide.u16 	%r1659, %rs1613, 256;
	or.b32  	%r1660, %r1659, %r1658;
	cvt.u32.u16 	%r1661, %rs1886;
	shl.b32 	%r1662, %r1661, 16;
	and.b32  	%r1663, %r1662, 16711680;
	or.b32  	%r1664, %r1660, %r1663;
	cvt.u32.u16 	%r1665, %rs1885;
	shl.b32 	%r1666, %r1665, 24;
	or.b32  	%r1563, %r1664, %r1666;
	cvt.u32.u16 	%r1667, %rs1884;
	and.b32  	%r1668, %r1667, 255;
	and.b16  	%rs1614, %rs1883, 255;
	mul.wide.u16 	%r1669, %rs1614, 256;
	or.b32  	%r1670, %r1669, %r1668;
	cvt.u32.u16 	%r1671, %rs1882;
	shl.b32 	%r1672, %r1671, 16;
	and.b32  	%r1673, %r1672, 16711680;
	or.b32  	%r1568, %r1670, %r1673;
	mov.b32 	%r1584, 8;
	mov.b32 	%r1585, 31;
	mov.b32 	%r1586, -1;
	// begin inline asm
	shfl.sync.down.b32 %r1527, %r1528, %r1584, %r1585, %r1586;
	// end inline asm
	// begin inline asm
	shfl.sync.down.b32 %r1532, %r1533, %r1584, %r1585, %r1586;
	// end inline asm
	// begin inline asm
	shfl.sync.down.b32 %r1537, %r1538, %r1584, %r1585, %r1586;
	// end inline asm
	// begin inline asm
	shfl.sync.down.b32 %r1542, %r1543, %r1584, %r1585, %r1586;
	// end inline asm
	// begin inline asm
	shfl.sync.down.b32 %r1547, %r1548, %r1584, %r1585, %r1586;
	// end inline asm
	// begin inline asm
	shfl.sync.down.b32 %r1552, %r1553, %r1584, %r1585, %r1586;
	// end inline asm
	// begin inline asm
	shfl.sync.down.b32 %r1557, %r1558, %r1584, %r1585, %r1586;
	// end inline asm
	// begin inline asm
	shfl.sync.down.b32 %r1562, %r1563, %r1584, %r1585, %r1586;
	// end inline asm
	// begin inline asm
	shfl.sync.down.b32 %r1567, %r1568, %r1584, %r1585, %r1586;
	// end inline asm
	// begin inline asm
	shfl.sync.down.b32 %r1572, %r4427, %r1584, %r1585, %r1586;
	// end inline asm
	mov.b64 	%rd108, %fd108;
	mov.b64 	{%r1578, %r1583}, %rd108;
	// begin inline asm
	shfl.sync.down.b32 %r1577, %r1578, %r1584, %r1585, %r1586;
	// end inline asm
	// begin inline asm
	shfl.sync.down.b32 %r1582, %r1583, %r1584, %r1585, %r1586;
	// end inline asm
	setp.gt.s32 	%p27, %r770, 23;
	@%p27 bra 	$L__BB4_140;
	shr.u32 	%r1675, %r1567, 16;
	shr.u32 	%r1676, %r1567, 8;
	cvt.u16.u32 	%rs1615, %r1676;
	cvt.u16.u32 	%rs1616, %r1567;
	cvt.u16.u32 	%rs2354, %r1527;
	mov.b64 	%rd109, {%r1577, %r1582};
	mov.b64 	%fd54, %rd109;
	add.u64 	%rd32, %SPL, 0;
	add.u64 	%rd33, %SPL, 48;
	prmt.b32 	%r1679, %r1601, %r1605, 0x3340U;
	cvt.u32.u16 	%r1680, %rs1911;
	prmt.b32 	%r1682, %r1597, %r1680, 0x3340U;
	prmt.b32 	%r1683, %r1682, %r1679, 0x5410U;
	prmt.b32 	%r1686, %r1591, %r1595, 0x3340U;
	cvt.u32.u16 	%r1687, %rs1915;
	prmt.b32 	%r1689, %r1587, %r1687, 0x3340U;
	prmt.b32 	%r1690, %r1689, %r1686, 0x5410U;
	st.local.v2.b32 	[%rd32], {%r1690, %r1683};
	prmt.b32 	%r1693, %r1621, %r1625, 0x3340U;
	cvt.u32.u16 	%r1694, %rs1903;
	prmt.b32 	%r1696, %r1617, %r1694, 0x3340U;
	prmt.b32 	%r1697, %r1696, %r1693, 0x5410U;
	prmt.b32 	%r1700, %r1611, %r1615, 0x3340U;
	cvt.u32.u16 	%r1701, %rs1907;
	prmt.b32 	%r1703, %r1607, %r1701, 0x3340U;
	prmt.b32 	%r1704, %r1703, %r1700, 0x5410U;
	st.local.v2.b32 	[%rd32+8], {%r1704, %r1697};
	prmt.b32 	%r1707, %r1641, %r1645, 0x3340U;
	cvt.u32.u16 	%r1708, %rs1895;
	prmt.b32 	%r1710, %r1637, %r1708, 0x3340U;
	prmt.b32 	%r1711, %r1710, %r1707, 0x5410U;
	prmt.b32 	%r1714, %r1631, %r1635, 0x3340U;
	cvt.u32.u16 	%r1715, %rs1899;
	prmt.b32 	%r1717, %r1627, %r1715, 0x3340U;
	prmt.b32 	%r1718, %r1717, %r1714, 0x5410U;
	st.local.v2.b32 	[%rd32+16], {%r1718, %r1711};
	prmt.b32 	%r1721, %r1661, %r1665, 0x3340U;
	cvt.u32.u16 	%r1722, %rs1887;
	prmt.b32 	%r1724, %r1657, %r1722, 0x3340U;
	prmt.b32 	%r1725, %r1724, %r1721, 0x5410U;
	prmt.b32 	%r1728, %r1651, %r1655, 0x3340U;
	cvt.u32.u16 	%r1729, %rs1891;
	prmt.b32 	%r1731, %r1647, %r1729, 0x3340U;
	prmt.b32 	%r1732, %r1731, %r1728, 0x5410U;
	st.local.v2.b32 	[%rd32+24], {%r1732, %r1725};
	st.local.v2.u8 	[%rd32+32], {%rs1884, %rs1883};
	st.local.u8 	[%rd32+34], %rs1882;
	st.local.u32 	[%rd32+36], %r4427;
	st.local.f64 	[%rd32+40], %fd108;
	st.local.v2.b32 	[%rd33], {%r1527, %r1532};
	st.local.v2.b32 	[%rd33+8], {%r1537, %r1542};
	st.local.v2.b32 	[%rd33+16], {%r1547, %r1552};
	st.local.v2.b32 	[%rd33+24], {%r1557, %r1562};
	st.local.v2.u8 	[%rd33+32], {%rs1616, %rs1615};
	st.local.u8 	[%rd33+34], %r1675;
	st.local.u32 	[%rd33+36], %r1572;
	st.local.v2.u32 	[%rd33+40], {%r1577, %r1582};
	mov.b32 	%r4509, 0;
$L__BB4_135:
	mov.u32 	%r4512, %r4509;
	cvt.u64.u32 	%rd112, %r4512;
	add.s64 	%rd113, %rd32, %rd112;
	ld.local.u8 	%rs1617, [%rd113];
	setp.ne.s16 	%p28, %rs1617, 0;
	add.s32 	%r4509, %r4512, 1;
	@%p28 bra 	$L__BB4_135;
	and.b16  	%rs1618, %rs2354, 255;
	setp.eq.s16 	%p29, %rs1618, 0;
	@%p29 bra 	$L__BB4_139;
	mov.b32 	%r4510, 0;
$L__BB4_138:
	cvt.u64.u32 	%rd114, %r4512;
	add.s64 	%rd115, %rd32, %rd114;
	st.local.u8 	[%rd115], %rs2354;
	add.s32 	%r4512, %r4512, 1;
	add.s32 	%r352, %r4510, 1;
	cvt.u64.u32 	%rd116, %r4510;
	add.s64 	%rd117, %rd33, %rd116;
	ld.local.u8 	%rs2354, [%rd117+1];
	setp.ne.s16 	%p30, %rs2354, 0;
	mov.u32 	%r4510, %r352;
	@%p30 bra 	$L__BB4_138;
$L__BB4_139:
	cvt.u64.u32 	%rd118, %r4512;
	add.s64 	%rd119, %rd32, %rd118;
	mov.b16 	%rs1619, 0;
	st.local.u8 	[%rd119], %rs1619;
	ld.local.u32 	%r1734, [%rd32+36];
	add.s32 	%r4427, %r1734, %r1572;
	ld.local.f64 	%fd75, [%rd32+40];
	add.f64 	%fd108, %fd75, %fd54;
	ld.local.v2.b32 	{%r1735, %r1736}, [%rd32];
	bfe.u32 	%r1737, %r1735, 0, 8;
	cvt.u16.u32 	%rs1916, %r1737;
	bfe.u32 	%r1738, %r1735, 8, 8;
	cvt.u16.u32 	%rs1915, %r1738;
	bfe.u32 	%r1739, %r1735, 16, 8;
	cvt.u16.u32 	%rs1914, %r1739;
	bfe.u32 	%r1740, %r1735, 24, 8;
	cvt.u16.u32 	%rs1913, %r1740;
	bfe.u32 	%r1741, %r1736, 0, 8;
	cvt.u16.u32 	%rs1912, %r1741;
	bfe.u32 	%r1742, %r1736, 8, 8;
	cvt.u16.u32 	%rs1911, %r1742;
	bfe.u32 	%r1743, %r1736, 16, 8;
	cvt.u16.u32 	%rs1910, %r1743;
	bfe.u32 	%r1744, %r1736, 24, 8;
	cvt.u16.u32 	%rs1909, %r1744;
	ld.local.v2.b32 	{%r1745, %r1746}, [%rd32+8];
	bfe.u32 	%r1747, %r1745, 0, 8;
	cvt.u16.u32 	%rs1908, %r1747;
	bfe.u32 	%r1748, %r1745, 8, 8;
	cvt.u16.u32 	%rs1907, %r1748;
	bfe.u32 	%r1749, %r1745, 16, 8;
	cvt.u16.u32 	%rs1906, %r1749;
	bfe.u32 	%r1750, %r1745, 24, 8;
	cvt.u16.u32 	%rs1905, %r1750;
	bfe.u32 	%r1751, %r1746, 0, 8;
	cvt.u16.u32 	%rs1904, %r1751;
	bfe.u32 	%r1752, %r1746, 8, 8;
	cvt.u16.u32 	%rs1903, %r1752;
	bfe.u32 	%r1753, %r1746, 16, 8;
	cvt.u16.u32 	%rs1902, %r1753;
	bfe.u32 	%r1754, %r1746, 24, 8;
	cvt.u16.u32 	%rs1901, %r1754;
	ld.local.v2.b32 	{%r1755, %r1756}, [%rd32+16];
	bfe.u32 	%r1757, %r1755, 0, 8;
	cvt.u16.u32 	%rs1900, %r1757;
	bfe.u32 	%r1758, %r1755, 8, 8;
	cvt.u16.u32 	%rs1899, %r1758;
	bfe.u32 	%r1759, %r1755, 16, 8;
	cvt.u16.u32 	%rs1898, %r1759;
	bfe.u32 	%r1760, %r1755, 24, 8;
	cvt.u16.u32 	%rs1897, %r1760;
	bfe.u32 	%r1761, %r1756, 0, 8;
	cvt.u16.u32 	%rs1896, %r1761;
	bfe.u32 	%r1762, %r1756, 8, 8;
	cvt.u16.u32 	%rs1895, %r1762;
	bfe.u32 	%r1763, %r1756, 16, 8;
	cvt.u16.u32 	%rs1894, %r1763;
	bfe.u32 	%r1764, %r1756, 24, 8;
	cvt.u16.u32 	%rs1893, %r1764;
	ld.local.v2.b32 	{%r1765, %r1766}, [%rd32+24];
	bfe.u32 	%r1767, %r1765, 0, 8;
	cvt.u16.u32 	%rs1892, %r1767;
	bfe.u32 	%r1768, %r1765, 8, 8;
	cvt.u16.u32 	%rs1891, %r1768;
	bfe.u32 	%r1769, %r1765, 16, 8;
	cvt.u16.u32 	%rs1890, %r1769;
	bfe.u32 	%r1770, %r1765, 24, 8;
	cvt.u16.u32 	%rs1889, %r1770;
	bfe.u32 	%r1771, %r1766, 0, 8;
	cvt.u16.u32 	%rs1888, %r1771;
	bfe.u32 	%r1772, %r1766, 8, 8;
	cvt.u16.u32 	%rs1887, %r1772;
	bfe.u32 	%r1773, %r1766, 16, 8;
	cvt.u16.u32 	%rs1886, %r1773;
	bfe.u32 	%r1774, %r1766, 24, 8;
	cvt.u16.u32 	%rs1885, %r1774;
	.pragma "used_bytes_mask 7";
	ld.local.u32 	%r1775, [%rd32+32];
	bfe.u32 	%r1776, %r1775, 0, 8;
	cvt.u16.u32 	%rs1884, %r1776;
	bfe.u32 	%r1777, %r1775, 8, 8;
	cvt.u16.u32 	%rs1883, %r1777;
	bfe.u32 	%r1778, %r1775, 16, 8;
	cvt.u16.u32 	%rs1882, %r1778;
$L__BB4_140:
	cvt.u32.u16 	%r1839, %rs1916;
	and.b32  	%r1840, %r1839, 255;
	and.b16  	%rs1620, %rs1915, 255;
	mul.wide.u16 	%r1841, %rs1620, 256;
	or.b32  	%r1842, %r1841, %r1840;
	cvt.u32.u16 	%r1843, %rs1914;
	shl.b32 	%r1844, %r1843, 16;
	and.b32  	%r1845, %r1844, 16711680;
	or.b32  	%r1846, %r1842, %r1845;
	cvt.u32.u16 	%r1847, %rs1913;
	shl.b32 	%r1848, %r1847, 24;
	or.b32  	%r1780, %r1846, %r1848;
	cvt.u32.u16 	%r1849, %rs1912;
	and.b32  	%r1850, %r1849, 255;
	and.b16  	%rs1621, %rs1911, 255;
	mul.wide.u16 	%r1851, %rs1621, 256;
	or.b32  	%r1852, %r1851, %r1850;
	cvt.u32.u16 	%r1853, %rs1910;
	shl.b32 	%r1854, %r1853, 16;
	and.b32  	%r1855, %r1854, 16711680;
	or.b32  	%r1856, %r1852, %r1855;
	cvt.u32.u16 	%r1857, %rs1909;
	shl.b32 	%r1858, %r1857, 24;
	or.b32  	%r1785, %r1856, %r1858;
	cvt.u32.u16 	%r1859, %rs1908;
	and.b32  	%r1860, %r1859, 255;
	and.b16  	%rs1622, %rs1907, 255;
	mul.wide.u16 	%r1861, %rs1622, 256;
	or.b32  	%r1862, %r1861, %r1860;
	cvt.u32.u16 	%r1863, %rs1906;
	shl.b32 	%r1864, %r1863, 16;
	and.b32  	%r1865, %r1864, 16711680;
	or.b32  	%r1866, %r1862, %r1865;
	cvt.u32.u16 	%r1867, %rs1905;
	shl.b32 	%r1868, %r1867, 24;
	or.b32  	%r1790, %r1866, %r1868;
	cvt.u32.u16 	%r1869, %rs1904;
	and.b32  	%r1870, %r1869, 255;
	and.b16  	%rs1623, %rs1903, 255;
	mul.wide.u16 	%r1871, %rs1623, 256;
	or.b32  	%r1872, %r1871, %r1870;
	cvt.u32.u16 	%r1873, %rs1902;
	shl.b32 	%r1874, %r1873, 16;
	and.b32  	%r1875, %r1874, 16711680;
	or.b32  	%r1876, %r1872, %r1875;
	cvt.u32.u16 	%r1877, %rs1901;
	shl.b32 	%r1878, %r1877, 24;
	or.b32  	%r1795, %r1876, %r1878;
	cvt.u32.u16 	%r1879, %rs1900;
	and.b32  	%r1880, %r1879, 255;
	and.b16  	%rs1624, %rs1899, 255;
	mul.wide.u16 	%r1881, %rs1624, 256;
	or.b32  	%r1882, %r1881, %r1880;
	cvt.u32.u16 	%r1883, %rs1898;
	shl.b32 	%r1884, %r1883, 16;
	and.b32  	%r1885, %r1884, 16711680;
	or.b32  	%r1886, %r1882, %r1885;
	cvt.u32.u16 	%r1887, %rs1897;
	shl.b32 	%r1888, %r1887, 24;
	or.b32  	%r1800, %r1886, %r1888;
	cvt.u32.u16 	%r1889, %rs1896;
	and.b32  	%r1890, %r1889, 255;
	and.b16  	%rs1625, %rs1895, 255;
	mul.wide.u16 	%r1891, %rs1625, 256;
	or.b32  	%r1892, %r1891, %r1890;
	cvt.u32.u16 	%r1893, %rs1894;
	shl.b32 	%r1894, %r1893, 16;
	and.b32  	%r1895, %r1894, 16711680;
	or.b32  	%r1896, %r1892, %r1895;
	cvt.u32.u16 	%r1897, %rs1893;
	shl.b32 	%r1898, %r1897, 24;
	or.b32  	%r1805, %r1896, %r1898;
	cvt.u32.u16 	%r1899, %rs1892;
	and.b32  	%r1900, %r1899, 255;
	and.b16  	%rs1626, %rs1891, 255;
	mul.wide.u16 	%r1901, %rs1626, 256;
	or.b32  	%r1902, %r1901, %r1900;
	cvt.u32.u16 	%r1903, %rs1890;
	shl.b32 	%r1904, %r1903, 16;
	and.b32  	%r1905, %r1904, 16711680;
	or.b32  	%r1906, %r1902, %r1905;
	cvt.u32.u16 	%r1907, %rs1889;
	shl.b32 	%r1908, %r1907, 24;
	or.b32  	%r1810, %r1906, %r1908;
	cvt.u32.u16 	%r1909, %rs1888;
	and.b32  	%r1910, %r1909, 255;
	and.b16  	%rs1627, %rs1887, 255;
	mul.wide.u16 	%r1911, %rs1627, 256;
	or.b32  	%r1912, %r1911, %r1910;
	cvt.u32.u16 	%r1913, %rs1886;
	shl.b32 	%r1914, %r1913, 16;
	and.b32  	%r1915, %r1914, 16711680;
	or.b32  	%r1916, %r1912, %r1915;
	cvt.u32.u16 	%r1917, %rs1885;
	shl.b32 	%r1918, %r1917, 24;
	or.b32  	%r1815, %r1916, %r1918;
	cvt.u32.u16 	%r1919, %rs1884;
	and.b32  	%r1920, %r1919, 255;
	and.b16  	%rs1628, %rs1883, 255;
	mul.wide.u16 	%r1921, %rs1628, 256;
	or.b32  	%r1922, %r1921, %r1920;
	cvt.u32.u16 	%r1923, %rs1882;
	shl.b32 	%r1924, %r1923, 16;
	and.b32  	%r1925, %r1924, 16711680;
	or.b32  	%r1820, %r1922, %r1925;
	mov.b32 	%r1836, 16;
	mov.b32 	%r1837, 31;
	mov.b32 	%r1838, -1;
	// begin inline asm
	shfl.sync.down.b32 %r1779, %r1780, %r1836, %r1837, %r1838;
	// end inline asm
	// begin inline asm
	shfl.sync.down.b32 %r1784, %r1785, %r1836, %r1837, %r1838;
	// end inline asm
	// begin inline asm
	shfl.sync.down.b32 %r1789, %r1790, %r1836, %r1837, %r1838;
	// end inline asm
	// begin inline asm
	shfl.sync.down.b32 %r1794, %r1795, %r1836, %r1837, %r1838;
	// end inline asm
	// begin inline asm
	shfl.sync.down.b32 %r1799, %r1800, %r1836, %r1837, %r1838;
	// end inline asm
	// begin inline asm
	shfl.sync.down.b32 %r1804, %r1805, %r1836, %r1837, %r1838;
	// end inline asm
	// begin inline asm
	shfl.sync.down.b32 %r1809, %r1810, %r1836, %r1837, %r1838;
	// end inline asm
	// begin inline asm
	shfl.sync.down.b32 %r1814, %r1815, %r1836, %r1837, %r1838;
	// end inline asm
	// begin inline asm
	shfl.sync.down.b32 %r1819, %r1820, %r1836, %r1837, %r1838;
	// end inline asm
	// begin inline asm
	shfl.sync.down.b32 %r1824, %r4427, %r1836, %r1837, %r1838;
	// end inline asm
	mov.b64 	%rd120, %fd108;
	mov.b64 	{%r1830, %r1835}, %rd120;
	// begin inline asm
	shfl.sync.down.b32 %r1829, %r1830, %r1836, %r1837, %r1838;
	// end inline asm
	// begin inline asm
	shfl.sync.down.b32 %r1834, %r1835, %r1836, %r1837, %r1838;
	// end inline asm
	setp.gt.s32 	%p31, %r770, 15;
	@%p31 bra 	$L__BB4_148;
	shr.u32 	%r1927, %r1819, 16;
	shr.u32 	%r1928, %r1819, 8;
	cvt.u16.u32 	%rs1629, %r1928;
	cvt.u16.u32 	%rs1630, %r1819;
	cvt.u16.u32 	%rs2390, %r1779;
	mov.b64 	%rd121, {%r1829, %r1834};
	mov.b64 	%fd57, %rd121;
	add.u64 	%rd34, %SPL, 0;
	add.u64 	%rd35, %SPL, 48;
	prmt.b32 	%r1931, %r1853, %r1857, 0x3340U;
	cvt.u32.u16 	%r1932, %rs1911;
	prmt.b32 	%r1934, %r1849, %r1932, 0x3340U;
	prmt.b32 	%r1935, %r1934, %r1931, 0x5410U;
	prmt.b32 	%r1938, %r1843, %r1847, 0x3340U;
	cvt.u32.u16 	%r1939, %rs1915;
	prmt.b32 	%r1941, %r1839, %r1939, 0x3340U;
	prmt.b32 	%r1942, %r1941, %r1938, 0x5410U;
	st.local.v2.b32 	[%rd34], {%r1942, %r1935};
	prmt.b32 	%r1945, %r1873, %r1877, 0x3340U;
	cvt.u32.u16 	%r1946, %rs1903;
	prmt.b32 	%r1948, %r1869, %r1946, 0x3340U;
	prmt.b32 	%r1949, %r1948, %r1945, 0x5410U;
	prmt.b32 	%r1952, %r1863, %r1867, 0x3340U;
	cvt.u32.u16 	%r1953, %rs1907;
	prmt.b32 	%r1955, %r1859, %r1953, 0x3340U;
	prmt.b32 	%r1956, %r1955, %r1952, 0x5410U;
	st.local.v2.b32 	[%rd34+8], {%r1956, %r1949};
	prmt.b32 	%r1959, %r1893, %r1897, 0x3340U;
	cvt.u32.u16 	%r1960, %rs1895;
	prmt.b32 	%r1962, %r1889, %r1960, 0x3340U;
	prmt.b32 	%r1963, %r1962, %r1959, 0x5410U;
	prmt.b32 	%r1966, %r1883, %r1887, 0x3340U;
	cvt.u32.u16 	%r1967, %rs1899;
	prmt.b32 	%r1969, %r1879, %r1967, 0x3340U;
	prmt.b32 	%r1970, %r1969, %r1966, 0x5410U;
	st.local.v2.b32 	[%rd34+16], {%r1970, %r1963};
	prmt.b32 	%r1973, %r1913, %r1917, 0x3340U;
	cvt.u32.u16 	%r1974, %rs1887;
	prmt.b32 	%r1976, %r1909, %r1974, 0x3340U;
	prmt.b32 	%r1977, %r1976, %r1973, 0x5410U;
	prmt.b32 	%r1980, %r1903, %r1907, 0x3340U;
	cvt.u32.u16 	%r1981, %rs1891;
	prmt.b32 	%r1983, %r1899, %r1981, 0x3340U;
	prmt.b32 	%r1984, %r1983, %r1980, 0x5410U;
	st.local.v2.b32 	[%rd34+24], {%r1984, %r1977};
	st.local.v2.u8 	[%rd34+32], {%rs1884, %rs1883};
	st.local.u8 	[%rd34+34], %rs1882;
	st.local.u32 	[%rd34+36], %r4427;
	st.local.f64 	[%rd34+40], %fd108;
	st.local.v2.b32 	[%rd35], {%r1779, %r1784};
	st.local.v2.b32 	[%rd35+8], {%r1789, %r1794};
	st.local.v2.b32 	[%rd35+16], {%r1799, %r1804};
	st.local.v2.b32 	[%rd35+24], {%r1809, %r1814};
	st.local.v2.u8 	[%rd35+32], {%rs1630, %rs1629};
	st.local.u8 	[%rd35+34], %r1927;
	st.local.u32 	[%rd35+36], %r1824;
	st.local.v2.u32 	[%rd35+40], {%r1829, %r1834};
	mov.b32 	%r4514, 0;
$L__BB4_142:
	mov.u32 	%r4517, %r4514;
	cvt.u64.u32 	%rd124, %r4517;
	add.s64 	%rd125, %rd34, %rd124;
	ld.local.u8 	%rs1631, [%rd125];
	setp.ne.s16 	%p32, %rs1631, 0;
	add.s32 	%r4514, %r4517, 1;
	@%p32 bra 	$L__BB4_142;
	and.b16  	%rs1632, %rs2390, 255;
	setp.eq.s16 	%p33, %rs1632, 0;
	@%p33 bra 	$L__BB4_146;
	mov.b32 	%r4515, 0;
$L__BB4_145:
	cvt.u64.u32 	%rd126, %r4517;
	add.s64 	%rd127, %rd34, %rd126;
	st.local.u8 	[%rd127], %rs2390;
	add.s32 	%r4517, %r4517, 1;
	add.s32 	%r373, %r4515, 1;
	cvt.u64.u32 	%rd128, %r4515;
	add.s64 	%rd129, %rd35, %rd128;
	ld.local.u8 	%rs2390, [%rd129+1];
	setp.ne.s16 	%p34, %rs2390, 0;
	mov.u32 	%r4515, %r373;
	@%p34 bra 	$L__BB4_145;
$L__BB4_146:
	cvt.u64.u32 	%rd130, %r4517;
	add.s64 	%rd131, %rd34, %rd130;
	mov.b16 	%rs1633, 0;
	st.local.u8 	[%rd131], %rs1633;
	ld.local.u32 	%r1986, [%rd34+36];
	add.s32 	%r4427, %r1986, %r1824;
	ld.local.f64 	%fd76, [%rd34+40];
	add.f64 	%fd108, %fd76, %fd57;
	ld.local.v2.b32 	{%r376, %r377}, [%rd34];
	bfe.u32 	%r1987, %r376, 0, 8;
	cvt.u16.u32 	%rs1916, %r1987;
	bfe.u32 	%r1988, %r376, 8, 8;
	cvt.u16.u32 	%rs1915, %r1988;
	bfe.u32 	%r1989, %r376, 16, 8;
	cvt.u16.u32 	%rs1914, %r1989;
	bfe.u32 	%r1990, %r376, 24, 8;
	cvt.u16.u32 	%rs1913, %r1990;
	bfe.u32 	%r1991, %r377, 0, 8;
	cvt.u16.u32 	%rs1912, %r1991;
	bfe.u32 	%r1992, %r377, 8, 8;
	cvt.u16.u32 	%rs1911, %r1992;
	bfe.u32 	%r1993, %r377, 16, 8;
	cvt.u16.u32 	%rs1910, %r1993;
	bfe.u32 	%r1994, %r377, 24, 8;
	cvt.u16.u32 	%rs1909, %r1994;
	ld.local.v2.b32 	{%r378, %r379}, [%rd34+8];
	bfe.u32 	%r1995, %r378, 0, 8;
	cvt.u16.u32 	%rs1908, %r1995;
	bfe.u32 	%r1996, %r378, 8, 8;
	cvt.u16.u32 	%rs1907, %r1996;
	bfe.u32 	%r1997, %r378, 16, 8;
	cvt.u16.u32 	%rs1906, %r1997;
	bfe.u32 	%r1998, %r378, 24, 8;
	cvt.u16.u32 	%rs1905, %r1998;
	bfe.u32 	%r1999, %r379, 0, 8;
	cvt.u16.u32 	%rs1904, %r1999;
	bfe.u32 	%r2000, %r379, 8, 8;
	cvt.u16.u32 	%rs1903, %r2000;
	bfe.u32 	%r2001, %r379, 16, 8;
	cvt.u16.u32 	%rs1902, %r2001;
	bfe.u32 	%r2002, %r379, 24, 8;
	cvt.u16.u32 	%rs1901, %r2002;
	ld.local.v2.b32 	{%r380, %r381}, [%rd34+16];
	bfe.u32 	%r2003, %r380, 0, 8;
	cvt.u16.u32 	%rs1900, %r2003;
	bfe.u32 	%r2004, %r380, 8, 8;
	cvt.u16.u32 	%rs1899, %r2004;
	bfe.u32 	%r2005, %r380, 16, 8;
	cvt.u16.u32 	%rs1898, %r2005;
	bfe.u32 	%r2006, %r380, 24, 8;
	cvt.u16.u32 	%rs1897, %r2006;
	bfe.u32 	%r2007, %r381, 0, 8;
	cvt.u16.u32 	%rs1896, %r2007;
	bfe.u32 	%r2008, %r381, 8, 8;
	cvt.u16.u32 	%rs1895, %r2008;
	bfe.u32 	%r2009, %r381, 16, 8;
	cvt.u16.u32 	%rs1894, %r2009;
	bfe.u32 	%r2010, %r381, 24, 8;
	cvt.u16.u32 	%rs1893, %r2010;
	ld.local.v2.b32 	{%r382, %r383}, [%rd34+24];
	bfe.u32 	%r2011, %r382, 0, 8;
	cvt.u16.u32 	%rs1892, %r2011;
	bfe.u32 	%r2012, %r382, 8, 8;
	cvt.u16.u32 	%rs1891, %r2012;
	bfe.u32 	%r2013, %r382, 16, 8;
	cvt.u16.u32 	%rs1890, %r2013;
	bfe.u32 	%r2014, %r382, 24, 8;
	cvt.u16.u32 	%rs1889, %r2014;
	bfe.u32 	%r2015, %r383, 0, 8;
	cvt.u16.u32 	%rs1888, %r2015;
	bfe.u32 	%r2016, %r383, 8, 8;
	cvt.u16.u32 	%rs1887, %r2016;
	bfe.u32 	%r2017, %r383, 16, 8;
	cvt.u16.u32 	%rs1886, %r2017;
	bfe.u32 	%r2018, %r383, 24, 8;
	cvt.u16.u32 	%rs1885, %r2018;
	.pragma "used_bytes_mask 7";
	ld.local.u32 	%r384, [%rd34+32];
	bfe.u32 	%r2019, %r384, 0, 8;
	cvt.u16.u32 	%rs1884, %r2019;
	bfe.u32 	%r2020, %r384, 8, 8;
	cvt.u16.u32 	%rs1883, %r2020;
	bfe.u32 	%r2021, %r384, 16, 8;
	cvt.u16.u32 	%rs1882, %r2021;
	setp.ne.s32 	%p35, %r770, 0;
	@%p35 bra 	$L__BB4_148;
	shr.u32 	%r2022, %r244, 5;
	mov.u32 	%r2023, _ZZN3cub18CUB_300001_SM_10006detail6reduce28DeviceReduceSingleTileKernelINS2_10policy_hubI4Usery13Addition_funcE10Policy1000EN6thrust24THRUST_300001_SM_1000_NS6detail15normal_iteratorINSA_10device_ptrIS5_EEEEPS5_yS6_S5_S5_N4cuda3std3__410__identityEEEvT0_T1_T2_T3_T4_T6_E12temp_storage;
	mad.lo.s32 	%r2024, %r2022, 48, %r2023;
	st.shared.v2.b32 	[%r2024+8], {%r376, %r377};
	st.shared.v2.b32 	[%r2024+16], {%r378, %r379};
	st.shared.v2.b32 	[%r2024+24], {%r380, %r381};
	st.shared.v2.b32 	[%r2024+32], {%r382, %r383};
	cvt.u16.u32 	%rs1634, %r2020;
	cvt.u16.u32 	%rs1635, %r2019;
	st.shared.v2.u8 	[%r2024+40], {%rs1635, %rs1634};
	st.shared.u8 	[%r2024+42], %rs1882;
	st.shared.u32 	[%r2024+44], %r4427;
	st.shared.f64 	[%r2024+48], %fd108;
$L__BB4_148:
	bar.sync 	0;
	setp.ne.s32 	%p36, %r244, 0;
	@%p36 bra 	$L__BB4_185;
	ld.shared.v2.b32 	{%r2028, %r2029}, [_ZZN3cub18CUB_300001_SM_10006detail6reduce28DeviceReduceSingleTileKernelINS2_10policy_hubI4Usery13Addition_funcE10Policy1000EN6thrust24THRUST_300001_SM_1000_NS6detail15normal_iteratorINSA_10device_ptrIS5_EEEEPS5_yS6_S5_S5_N4cuda3std3__410__identityEEEvT0_T1_T2_T3_T4_T6_E12temp_storage+56];
	bfe.u32 	%r2030, %r2028, 0, 8;
	cvt.u16.u32 	%rs2426, %r2030;
	ld.shared.v2.b32 	{%r2031, %r2032}, [_ZZN3cub18CUB_300001_SM_10006detail6reduce28DeviceReduceSingleTileKernelINS2_10policy_hubI4Usery13Addition_funcE10Policy1000EN6thrust24THRUST_300001_SM_1000_NS6detail15normal_iteratorINSA_10device_ptrIS5_EEEEPS5_yS6_S5_S5_N4cuda3std3__410__identityEEEvT0_T1_T2_T3_T4_T6_E12temp_storage+64];
	ld.shared.v2.b32 	{%r2033, %r2034}, [_ZZN3cub18CUB_300001_SM_10006detail6reduce28DeviceReduceSingleTileKernelINS2_10policy_hubI4Usery13Addition_funcE10Policy1000EN6thrust24THRUST_300001_SM_1000_NS6detail15normal_iteratorINSA_10device_ptrIS5_EEEEPS5_yS6_S5_S5_N4cuda3std3__410__identityEEEvT0_T1_T2_T3_T4_T6_E12temp_storage+72];
	ld.shared.v2.b32 	{%r2035, %r2036}, [_ZZN3cub18CUB_300001_SM_10006detail6reduce28DeviceReduceSingleTileKernelINS2_10policy_hubI4Usery13Addition_funcE10Policy1000EN6thrust24THRUST_300001_SM_1000_NS6detail15normal_iteratorINSA_10device_ptrIS5_EEEEPS5_yS6_S5_S5_N4cuda3std3__410__identityEEEvT0_T1_T2_T3_T4_T6_E12temp_storage+80];
	.pragma "used_bytes_mask 7";
	ld.shared.u32 	%r2037, [_ZZN3cub18CUB_300001_SM_10006detail6reduce28DeviceReduceSingleTileKernelINS2_10policy_hubI4Usery13Addition_funcE10Policy1000EN6thrust24THRUST_300001_SM_1000_NS6detail15normal_iteratorINSA_10device_ptrIS5_EEEEPS5_yS6_S5_S5_N4cuda3std3__410__identityEEEvT0_T1_T2_T3_T4_T6_E12temp_storage+88];
	bfe.u32 	%r2038, %r2037, 16, 8;
	ld.shared.u32 	%r386, [_ZZN3cub18CUB_300001_SM_10006detail6reduce28DeviceReduceSingleTileKernelINS2_10policy_hubI4Usery13Addition_funcE10Policy1000EN6thrust24THRUST_300001_SM_1000_NS6detail15normal_iteratorINSA_10device_ptrIS5_EEEEPS5_yS6_S5_S5_N4cuda3std3__410__identityEEEvT0_T1_T2_T3_T4_T6_E12temp_storage+92];
	ld.shared.f64 	%fd60, [_ZZN3cub18CUB_300001_SM_10006detail6reduce28DeviceReduceSingleTileKernelINS2_10policy_hubI4Usery13Addition_funcE10Policy1000EN6thrust24THRUST_300001_SM_1000_NS6detail15normal_iteratorINSA_10device_ptrIS5_EEEEPS5_yS6_S5_S5_N4cuda3std3__410__identityEEEvT0_T1_T2_T3_T4_T6_E12temp_storage+96];
	add.u64 	%rd132, %SP, 48;
	add.u64 	%rd36, %SPL, 48;
	add.u64 	%rd37, %SPL, 0;
	cvt.u32.u16 	%r2039, %rs1909;
	cvt.u32.u16 	%r2040, %rs1910;
	prmt.b32 	%r2041, %r2040, %r2039, 0x3340U;
	cvt.u32.u16 	%r2042, %rs1911;
	cvt.u32.u16 	%r2043, %rs1912;
	prmt.b32 	%r2044, %r2043, %r2042, 0x3340U;
	prmt.b32 	%r2045, %r2044, %r2041, 0x5410U;
	cvt.u32.u16 	%r2046, %rs1913;
	cvt.u32.u16 	%r2047, %rs1914;
	prmt.b32 	%r2048, %r2047, %r2046, 0x3340U;
	cvt.u32.u16 	%r2049, %rs1915;
	cvt.u32.u16 	%r2050, %rs1916;
	prmt.b32 	%r2051, %r2050, %r2049, 0x3340U;
	prmt.b32 	%r2052, %r2051, %r2048, 0x5410U;
	st.local.v2.b32 	[%rd36], {%r2052, %r2045};
	cvt.u32.u16 	%r2053, %rs1901;
	cvt.u32.u16 	%r2054, %rs1902;
	prmt.b32 	%r2055, %r2054, %r2053, 0x3340U;
	cvt.u32.u16 	%r2056, %rs1903;
	cvt.u32.u16 	%r2057, %rs1904;
	prmt.b32 	%r2058, %r2057, %r2056, 0x3340U;
	prmt.b32 	%r2059, %r2058, %r2055, 0x5410U;
	cvt.u32.u16 	%r2060, %rs1905;
	cvt.u32.u16 	%r2061, %rs1906;
	prmt.b32 	%r2062, %r2061, %r2060, 0x3340U;
	cvt.u32.u16 	%r2063, %rs1907;
	cvt.u32.u16 	%r2064, %rs1908;
	prmt.b32 	%r2065, %r2064, %r2063, 0x3340U;
	prmt.b32 	%r2066, %r2065, %r2062, 0x5410U;
	st.local.v2.b32 	[%rd36+8], {%r2066, %r2059};
	cvt.u32.u16 	%r2067, %rs1893;
	cvt.u32.u16 	%r2068, %rs1894;
	prmt.b32 	%r2069, %r2068, %r2067, 0x3340U;
	cvt.u32.u16 	%r2070, %rs1895;
	cvt.u32.u16 	%r2071, %rs1896;
	prmt.b32 	%r2072, %r2071, %r2070, 0x3340U;
	prmt.b32 	%r2073, %r2072, %r2069, 0x5410U;
	cvt.u32.u16 	%r2074, %rs1897;
	cvt.u32.u16 	%r2075, %rs1898;
	prmt.b32 	%r2076, %r2075, %r2074, 0x3340U;
	cvt.u32.u16 	%r2077, %rs1899;
	cvt.u32.u16 	%r2078, %rs1900;
	prmt.b32 	%r2079, %r2078, %r2077, 0x3340U;
	prmt.b32 	%r2080, %r2079, %r2076, 0x5410U;
	st.local.v2.b32 	[%rd36+16], {%r2080, %r2073};
	cvt.u32.u16 	%r2081, %rs1885;
	cvt.u32.u16 	%r2082, %rs1886;
	prmt.b32 	%r2083, %r2082, %r2081, 0x3340U;
	cvt.u32.u16 	%r2084, %rs1887;
	cvt.u32.u16 	%r2085, %rs1888;
	prmt.b32 	%r2086, %r2085, %r2084, 0x3340U;
	prmt.b32 	%r2087, %r2086, %r2083, 0x5410U;
	cvt.u32.u16 	%r2088, %rs1889;
	cvt.u32.u16 	%r2089, %rs1890;
	prmt.b32 	%r2090, %r2089, %r2088, 0x3340U;
	cvt.u32.u16 	%r2091, %rs1891;
	cvt.u32.u16 	%r2092, %rs1892;
	prmt.b32 	%r2093, %r2092, %r2091, 0x3340U;
	prmt.b32 	%r2094, %r2093, %r2090, 0x5410U;
	st.local.v2.b32 	[%rd36+24], {%r2094, %r2087};
	st.local.v2.u8 	[%rd36+32], {%rs1884, %rs1883};
	st.local.u8 	[%rd36+34], %rs1882;
	st.local.u32 	[%rd36+36], %r4427;
	st.local.f64 	[%rd36+40], %fd108;
	st.local.v2.b32 	[%rd37], {%r2028, %r2029};
	st.local.v2.b32 	[%rd37+8], {%r2031, %r2032};
	st.local.v2.b32 	[%rd37+16], {%r2033, %r2034};
	st.local.v2.b32 	[%rd37+24], {%r2035, %r2036};
	bfe.u32 	%r2095, %r2037, 8, 8;
	cvt.u16.u32 	%rs1636, %r2095;
	bfe.u32 	%r2096, %r2037, 0, 8;
	cvt.u16.u32 	%rs1637, %r2096;
	st.local.v2.u8 	[%rd37+32], {%rs1637, %rs1636};
	st.local.u8 	[%rd37+34], %r2038;
	st.local.u32 	[%rd37+36], %r386;
	st.local.f64 	[%rd37+40], %fd60;
	mov.b32 	%r4519, 0;
$L__BB4_150:
	mov.u32 	%r4522, %r4519;
	cvt.u64.u32 	%rd134, %r4522;
	add.s64 	%rd135, %rd36, %rd134;
	ld.local.u8 	%rs1638, [%rd135];
	setp.ne.s16 	%p37, %rs1638, 0;
	add.s32 	%r4519, %r4522, 1;
	@%p37 bra 	$L__BB4_150;
	and.b16  	%rs1639, %rs2426, 255;
	setp.eq.s16 	%p38, %rs1639, 0;
	@%p38 bra 	$L__BB4_154;
	mov.b32 	%r4520, 0;
$L__BB4_153:
	cvt.u64.u32 	%rd136, %r4522;
	add.s64 	%rd137, %rd36, %rd136;
	st.local.u8 	[%rd137], %rs2426;
	add.s32 	%r4522, %r4522, 1;
	add.s32 	%r392, %r4520, 1;
	cvt.u64.u32 	%rd138, %r4520;
	add.s64 	%rd139, %rd37, %rd138;
	ld.local.u8 	%rs2426, [%rd139+1];
	setp.ne.s16 	%p39, %rs2426, 0;
	mov.u32 	%r4520, %r392;
	@%p39 bra 	$L__BB4_153;
$L__BB4_154:
	cvt.u64.u32 	%rd140, %r4522;
	add.s64 	%rd141, %rd36, %rd140;
	mov.b16 	%rs1640, 0;
	st.local.u8 	[%rd141], %rs1640;
	ld.local.u32 	%r2099, [%rd36+36];
	add.s32 	%r2100, %r2099, %r386;
	ld.local.f64 	%fd77, [%rd36+40];
	add.f64 	%fd78, %fd60, %fd77;
	ld.local.v2.b32 	{%r2101, %r2102}, [%rd36];
	ld.local.v2.b32 	{%r2103, %r2104}, [%rd36+8];
	ld.local.v2.b32 	{%r2105, %r2106}, [%rd36+16];
	ld.local.v2.b32 	{%r2107, %r2108}, [%rd36+24];
	.pragma "used_bytes_mask 7";
	ld.local.u32 	%r2109, [%rd36+32];
	bfe.u32 	%r2110, %r2109, 16, 8;
	ld.shared.v2.b32 	{%r2111, %r2112}, [_ZZN3cub18CUB_300001_SM_10006detail6reduce28DeviceReduceSingleTileKernelINS2_10policy_hubI4Usery13Addition_funcE10Policy1000EN6thrust24THRUST_300001_SM_1000_NS6detail15normal_iteratorINSA_10device_ptrIS5_EEEEPS5_yS6_S5_S5_N4cuda3std3__410__identityEEEvT0_T1_T2_T3_T4_T6_E12temp_storage+104];
	bfe.u32 	%r2113, %r2111, 0, 8;
	cvt.u16.u32 	%rs2427, %r2113;
	ld.shared.v2.b32 	{%r2114, %r2115}, [_ZZN3cub18CUB_300001_SM_10006detail6reduce28DeviceReduceSingleTileKernelINS2_10policy_hubI4Usery13Addition_funcE10Policy1000EN6thrust24THRUST_300001_SM_1000_NS6detail15normal_iteratorINSA_10device_ptrIS5_EEEEPS5_yS6_S5_S5_N4cuda3std3__410__identityEEEvT0_T1_T2_T3_T4_T6_E12temp_storage+112];
	ld.shared.v2.b32 	{%r2116, %r2117}, [_ZZN3cub18CUB_300001_SM_10006detail6reduce28DeviceReduceSingleTileKernelINS2_10policy_hubI4Usery13Addition_funcE10Policy1000EN6thrust24THRUST_300001_SM_1000_NS6detail15normal_iteratorINSA_10device_ptrIS5_EEEEPS5_yS6_S5_S5_N4cuda3std3__410__identityEEEvT0_T1_T2_T3_T4_T6_E12temp_storage+120];
	ld.shared.v2.b32 	{%r2118, %r2119}, [_ZZN3cub18CUB_300001_SM_10006detail6reduce28DeviceReduceSingleTileKernelINS2_10policy_hubI4Usery13Addition_funcE10Policy1000EN6thrust24THRUST_300001_SM_1000_NS6detail15normal_iteratorINSA_10device_ptrIS5_EEEEPS5_yS6_S5_S5_N4cuda3std3__410__identityEEEvT0_T1_T2_T3_T4_T6_E12temp_storage+128];
	.pragma "used_bytes_mask 7";
	ld.shared.u32 	%r2120, [_ZZN3cub18CUB_300001_SM_10006detail6reduce28DeviceReduceSingleTileKernelINS2_10policy_hubI4Usery13Addition_funcE10Policy1000EN6thrust24THRUST_300001_SM_1000_NS6detail15normal_iteratorINSA_10device_ptrIS5_EEEEPS5_yS6_S5_S5_N4cuda3std3__410__identityEEEvT0_T1_T2_T3_T4_T6_E12temp_storage+136];
	bfe.u32 	%r2121, %r2120, 16, 8;
	ld.shared.u32 	%r394, [_ZZN3cub18CUB_300001_SM_10006detail6reduce28DeviceReduceSingleTileKernelINS2_10policy_hubI4Usery13Addition_funcE10Policy1000EN6thrust24THRUST_300001_SM_1000_NS6detail15normal_iteratorINSA_10device_ptrIS5_EEEEPS5_yS6_S5_S5_N4cuda3std3__410__identityEEEvT0_T1_T2_T3_T4_T6_E12temp_storage+140];
	ld.shared.f64 	%fd61, [_ZZN3cub18CUB_300001_SM_10006detail6reduce28DeviceReduceSingleTileKernelINS2_10policy_hubI4Usery13Addition_funcE10Policy1000EN6thrust24THRUST_300001_SM_1000_NS6detail15normal_iteratorINSA_10device_ptrIS5_EEEEPS5_yS6_S5_S5_N4cuda3std3__410__identityEEEvT0_T1_T2_T3_T4_T6_E12temp_storage+144];
	cvta.to.local.u64 	%rd38, %rd132;
	st.local.v2.b32 	[%rd38], {%r2101, %r2102};
	st.local.v2.b32 	[%rd38+8], {%r2103, %r2104};
	st.local.v2.b32 	[%rd38+16], {%r2105, %r2106};
	st.local.v2.b32 	[%rd38+24], {%r2107, %r2108};
	bfe.u32 	%r2122, %r2109, 8, 8;
	cvt.u16.u32 	%rs1641, %r2122;
	bfe.u32 	%r2123, %r2109, 0, 8;
	cvt.u16.u32 	%rs1642, %r2123;
	st.local.v2.u8 	[%rd38+32], {%rs1642, %rs1641};
	st.local.u8 	[%rd38+34], %r2110;
	st.local.u32 	[%rd38+36], %r2100;
	st.local.f64 	[%rd38+40], %fd78;
	st.local.v2.b32 	[%rd37], {%r2111, %r2112};
	st.local.v2.b32 	[%rd37+8], {%r2114, %r2115};
	st.local.v2.b32 	[%rd37+16], {%r2116, %r2117};
	st.local.v2.b32 	[%rd37+24], {%r2118, %r2119};
	bfe.u32 	%r2124, %r2120, 8, 8;
	cvt.u16.u32 	%rs1643, %r2124;
	bfe.u32 	%r2125, %r2120, 0, 8;
	cvt.u16.u32 	%rs1644, %r2125;
	st.local.v2.u8 	[%rd37+32], {%rs1644, %rs1643};
	st.local.u8 	[%rd37+34], %r2121;
	st.local.u32 	[%rd37+36], %r394;
	st.local.f64 	[%rd37+40], %fd61;
	mov.b32 	%r4523, 0;
$L__BB4_155:
	mov.u32 	%r4526, %r4523;
	cvt.u64.u32 	%rd143, %r4526;
	add.s64 	%rd144, %rd38, %rd143;
	ld.local.u8 	%rs1645, [%rd144];
	setp.ne.s16 	%p40, %rs1645, 0;
	add.s32 	%r4523, %r4526, 1;
	@%p40 bra 	$L__BB4_155;
	and.b16  	%rs1646, %rs2427, 255;
	setp.eq.s16 	%p41, %rs1646, 0;
	@%p41 bra 	$L__BB4_159;
	mov.b32 	%r4524, 0;
$L__BB4_158:
	cvt.u64.u32 	%rd145, %r4526;
	add.s64 	%rd146, %rd38, %rd145;
	st.local.u8 	[%rd146], %rs2427;
	add.s32 	%r4526, %r4526, 1;
	add.s32 	%r400, %r4524, 1;
	cvt.u64.u32 	%rd147, %r4524;
	add.s64 	%rd148, %rd37, %rd147;
	ld.local.u8 	%rs2427, [%rd148+1];
	setp.ne.s16 	%p42, %rs2427, 0;
	mov.u32 	%r4524, %r400;
	@%p42 bra 	$L__BB4_158;
$L__BB4_159:
	cvt.u64.u32 	%rd149, %r4526;
	add.s64 	%rd150, %rd38, %rd149;
	mov.b16 	%rs1647, 0;
	st.local.u8 	[%rd150], %rs1647;
	ld.local.u32 	%r2128, [%rd38+36];
	add.s32 	%r2129, %r2128, %r394;
	ld.local.f64 	%fd79, [%rd38+40];
	add.f64 	%fd80, %fd61, %fd79;
	ld.local.v2.b32 	{%r2130, %r2131}, [%rd38];
	ld.local.v2.b32 	{%r2132, %r2133}, [%rd38+8];
	ld.local.v2.b32 	{%r2134, %r2135}, [%rd38+16];
	ld.local.v2.b32 	{%r2136, %r2137}, [%rd38+24];
	.pragma "used_bytes_mask 7";
	ld.local.u32 	%r2138, [%rd38+32];
	bfe.u32 	%r2139, %r2138, 16, 8;
	ld.shared.v2.b32 	{%r2140, %r2141}, [_ZZN3cub18CUB_300001_SM_10006detail6reduce28DeviceReduceSingleTileKernelINS2_10policy_hubI4Usery13Addition_funcE10Policy1000EN6thrust24THRUST_300001_SM_1000_NS6detail15normal_iteratorINSA_10device_ptrIS5_EEEEPS5_yS6_S5_S5_N4cuda3std3__410__identityEEEvT0_T1_T2_T3_T4_T6_E12temp_storage+152];
	bfe.u32 	%r2142, %r2140, 0, 8;
	cvt.u16.u32 	%rs2428, %r2142;
	ld.shared.v2.b32 	{%r2143, %r2144}, [_ZZN3cub18CUB_300001_SM_10006detail6reduce28DeviceReduceSingleTileKernelINS2_10policy_hubI4Usery13Addition_funcE10Policy1000EN6thrust24THRUST_300001_SM_1000_NS6detail15normal_iteratorINSA_10device_ptrIS5_EEEEPS5_yS6_S5_S5_N4cuda3std3__410__identityEEEvT0_T1_T2_T3_T4_T6_E12temp_storage+160];
	ld.shared.v2.b32 	{%r2145, %r2146}, [_ZZN3cub18CUB_300001_SM_10006detail6reduce28DeviceReduceSingleTileKernelINS2_10policy_hubI4Usery13Addition_funcE10Policy1000EN6thrust24THRUST_300001_SM_1000_NS6detail15normal_iteratorINSA_10device_ptrIS5_EEEEPS5_yS6_S5_S5_N4cuda3std3__410__identityEEEvT0_T1_T2_T3_T4_T6_E12temp_storage+168];
	ld.shared.v2.b32 	{%r2147, %r2148}, [_ZZN3cub18CUB_300001_SM_10006detail6reduce28DeviceReduceSingleTileKernelINS2_10policy_hubI4Usery13Addition_funcE10Policy1000EN6thrust24THRUST_300001_SM_1000_NS6detail15normal_iteratorINSA_10device_ptrIS5_EEEEPS5_yS6_S5_S5_N4cuda3std3__410__identityEEEvT0_T1_T2_T3_T4_T6_E12temp_storage+176];
	.pragma "used_bytes_mask 7";
	ld.shared.u32 	%r2149, [_ZZN3cub18CUB_300001_SM_10006detail6reduce28DeviceReduceSingleTileKernelINS2_10policy_hubI4Usery13Addition_funcE10Policy1000EN6thrust24THRUST_300001_SM_1000_NS6detail15normal_iteratorINSA_10device_ptrIS5_EEEEPS5_yS6_S5_S5_N4cuda3std3__410__identityEEEvT0_T1_T2_T3_T4_T6_E12temp_storage+184];
	bfe.u32 	%r2150, %r2149, 16, 8;
	ld.shared.u32 	%r402, [_ZZN3cub18CUB_300001_SM_10006detail6reduce28DeviceReduceSingleTileKernelINS2_10policy_hubI4Usery13Addition_funcE10Policy1000EN6thrust24THRUST_300001_SM_1000_NS6detail15normal_iteratorINSA_10device_ptrIS5_EEEEPS5_yS6_S5_S5_N4cuda3std3__410__identityEEEvT0_T1_T2_T3_T4_T6_E12temp_storage+188];
	ld.shared.f64 	%fd62, [_ZZN3cub18CUB_300001_SM_10006detail6reduce28DeviceReduceSingleTileKernelINS2_10policy_hubI4Usery13Addition_funcE10Policy1000EN6thrust24THRUST_300001_SM_1000_NS6detail15normal_iteratorINSA_10device_ptrIS5_EEEEPS5_yS6_S5_S5_N4cuda3std3__410__identityEEEvT0_T1_T2_T3_T4_T6_E12temp_storage+192];
	st.local.v2.b32 	[%rd36], {%r2130, %r2131};
	st.local.v2.b32 	[%rd36+8], {%r2132, %r2133};
	st.local.v2.b32 	[%rd36+16], {%r2134, %r2135};
	st.local.v2.b32 	[%rd36+24], {%r2136, %r2137};
	bfe.u32 	%r2151, %r2138, 8, 8;
	cvt.u16.u32 	%rs1648, %r2151;
	bfe.u32 	%r2152, %r2138, 0, 8;
	cvt.u16.u32 	%rs1649, %r2152;
	st.local.v2.u8 	[%rd36+32], {%rs1649, %rs1648};
	st.local.u8 	[%rd36+34], %r2139;
	st.local.u32 	[%rd36+36], %r2129;
	st.local.f64 	[%rd36+40], %fd80;
	st.local.v2.b32 	[%rd37], {%r2140, %r2141};
	st.local.v2.b32 	[%rd37+8], {%r2143, %r2144};
	st.local.v2.b32 	[%rd37+16], {%r2145, %r2146};
	st.local.v2.b32 	[%rd37+24], {%r2147, %r2148};
	bfe.u32 	%r2153, %r2149, 8, 8;
	cvt.u16.u32 	%rs1650, %r2153;
	bfe.u32 	%r2154, %r2149, 0, 8;
	cvt.u16.u32 	%rs1651, %r2154;
	st.local.v2.u8 	[%rd37+32], {%rs1651, %rs1650};
	st.local.u8 	[%rd37+34], %r2150;
	st.local.u32 	[%rd37+36], %r402;
	st.local.f64 	[%rd37+40], %fd62;
	mov.b32 	%r4527, 0;
$L__BB4_160:
	mov.u32 	%r4530, %r4527;
	cvt.u64.u32 	%rd151, %r4530;
	add.s64 	%rd152, %rd36, %rd151;
	ld.local.u8 	%rs1652, [%rd152];
	setp.ne.s16 	%p43, %rs1652, 0;
	add.s32 	%r4527, %r4530, 1;
	@%p43 bra 	$L__BB4_160;
	and.b16  	%rs1653, %rs2428, 255;
	setp.eq.s16 	%p44, %rs1653, 0;
	@%p44 bra 	$L__BB4_164;
	mov.b32 	%r4528, 0;
$L__BB4_163:
	cvt.u64.u32 	%rd153, %r4530;
	add.s64 	%rd154, %rd36, %rd153;
	st.local.u8 	[%rd154], %rs2428;
	add.s32 	%r4530, %r4530, 1;
	add.s32 	%r408, %r4528, 1;
	cvt.u64.u32 	%rd155, %r4528;
	add.s64 	%rd156, %rd37, %rd155;
	ld.local.u8 	%rs2428, [%rd156+1];
	setp.ne.s16 	%p45, %rs2428, 0;
	mov.u32 	%r4528, %r408;
	@%p45 bra 	$L__BB4_163;
$L__BB4_164:
	cvt.u64.u32 	%rd157, %r4530;
	add.s64 	%rd158, %rd36, %rd157;
	mov.b16 	%rs1654, 0;
	st.local.u8 	[%rd158], %rs1654;
	ld.local.u32 	%r2157, [%rd36+36];
	add.s32 	%r2158, %r2157, %r402;
	ld.local.f64 	%fd81, [%rd36+40];
	add.f64 	%fd82, %fd62, %fd81;
	ld.local.v2.b32 	{%r2159, %r2160}, [%rd36];
	ld.local.v2.b32 	{%r2161, %r2162}, [%rd36+8];
	ld.local.v2.b32 	{%r2163, %r2164}, [%rd36+16];
	ld.local.v2.b32 	{%r2165, %r2166}, [%rd36+24];
	.pragma "used_bytes_mask 7";
	ld.local.u32 	%r2167, [%rd36+32];
	bfe.u32 	%r2168, %r2167, 16, 8;
	ld.shared.v2.b32 	{%r2169, %r2170}, [_ZZN3cub18CUB_300001_SM_10006detail6reduce28DeviceReduceSingleTileKernelINS2_10policy_hubI4Usery13Addition_funcE10Policy1000EN6thrust24THRUST_300001_SM_1000_NS6detail15normal_iteratorINSA_10device_ptrIS5_EEEEPS5_yS6_S5_S5_N4cuda3std3__410__identityEEEvT0_T1_T2_T3_T4_T6_E12temp_storage+200];
	bfe.u32 	%r2171, %r2169, 0, 8;
	cvt.u16.u32 	%rs2429, %r2171;
	ld.shared.v2.b32 	{%r2172, %r2173}, [_ZZN3cub18CUB_300001_SM_10006detail6reduce28DeviceReduceSingleTileKernelINS2_10policy_hubI4Usery13Addition_funcE10Policy1000EN6thrust24THRUST_300001_SM_1000_NS6detail15normal_iteratorINSA_10device_ptrIS5_EEEEPS5_yS6_S5_S5_N4cuda3std3__410__identityEEEvT0_T1_T2_T3_T4_T6_E12temp_storage+208];
	ld.shared.v2.b32 	{%r2174, %r2175}, [_ZZN3cub18CUB_300001_SM_10006detail6reduce28DeviceReduceSingleTileKernelINS2_10policy_hubI4Usery13Addition_funcE10Policy1000EN6thrust24THRUST_300001_SM_1000_NS6detail15normal_iteratorINSA_10device_ptrIS5_EEEEPS5_yS6_S5_S5_N4cuda3std3__410__identityEEEvT0_T1_T2_T3_T4_T6_E12temp_storage+216];
	ld.shared.v2.b32 	{%r2176, %r2177}, [_ZZN3cub18CUB_300001_SM_10006detail6reduce28DeviceReduceSingleTileKernelINS2_10policy_hubI4Usery13Addition_funcE10Policy1000EN6thrust24THRUST_300001_SM_1000_NS6detail15normal_iteratorINSA_10device_ptrIS5_EEEEPS5_yS6_S5_S5_N4cuda3std3__410__identityEEEvT0_T1_T2_T3_T4_T6_E12temp_storage+224];
	.pragma "used_bytes_mask 7";
	ld.shared.u32 	%r2178, [_ZZN3cub18CUB_300001_SM_10006detail6reduce28DeviceReduceSingleTileKernelINS2_10policy_hubI4Usery13Addition_funcE10Policy1000EN6thrust24THRUST_300001_SM_1000_NS6detail15normal_iteratorINSA_10device_ptrIS5_EEEEPS5_yS6_S5_S5_N4cuda3std3__410__identityEEEvT0_T1_T2_T3_T4_T6_E12temp_storage+232];
	bfe.u32 	%r2179, %r2178, 16, 8;
	ld.shared.u32 	%r410, [_ZZN3cub18CUB_300001_SM_10006detail6reduce28DeviceReduceSingleTileKernelINS2_10policy_hubI4Usery13Addition_funcE10Policy1000EN6thrust24THRUST_300001_SM_1000_NS6detail15normal_iteratorINSA_10device_ptrIS5_EEEEPS5_yS6_S5_S5_N4cuda3std3__410__identityEEEvT0_T1_T2_T3_T4_T6_E12temp_storage+236];
	ld.shared.f64 	%fd63, [_ZZN3cub18CUB_300001_SM_10006detail6reduce28DeviceReduceSingleTileKernelINS2_10policy_hubI4Usery13Addition_funcE10Policy1000EN6thrust24THRUST_300001_SM_1000_NS6detail15normal_iteratorINSA_10device_ptrIS5_EEEEPS5_yS6_S5_S5_N4cuda3std3__410__identityEEEvT0_T1_T2_T3_T4_T6_E12temp_storage+240];
	st.local.v2.b32 	[%rd38], {%r2159, %r2160};
	st.local.v2.b32 	[%rd38+8], {%r2161, %r2162};
	st.local.v2.b32 	[%rd38+16], {%r2163, %r2164};
	st.local.v2.b32 	[%rd38+24], {%r2165, %r2166};
	bfe.u32 	%r2180, %r2167, 8, 8;
	cvt.u16.u32 	%rs1655, %r2180;
	bfe.u32 	%r2181, %r2167, 0, 8;
	cvt.u16.u32 	%rs1656, %r2181;
	st.local.v2.u8 	[%rd38+32], {%rs1656, %rs1655};
	st.local.u8 	[%rd38+34], %r2168;
	st.local.u32 	[%rd38+36], %r2158;
	st.local.f64 	[%rd38+40], %fd82;
	st.local.v2.b32 	[%rd37], {%r2169, %r2170};
	st.local.v2.b32 	[%rd37+8], {%r2172, %r2173};
	st.local.v2.b32 	[%rd37+16], {%r2174, %r2175};
	st.local.v2.b32 	[%rd37+24], {%r2176, %r2177};
	bfe.u32 	%r2182, %r2178, 8, 8;
	cvt.u16.u32 	%rs1657, %r2182;
	bfe.u32 	%r2183, %r2178, 0, 8;
	cvt.u16.u32 	%rs1658, %r2183;
	st.local.v2.u8 	[%rd37+32], {%rs1658, %rs1657};
	st.local.u8 	[%rd37+34], %r2179;
	st.local.u32 	[%rd37+36], %r410;
	st.local.f64 	[%rd37+40], %fd63;
	mov.b32 	%r4531, 0;
$L__BB4_165:
	mov.u32 	%r4534, %r4531;
	cvt.u64.u32 	%rd159, %r4534;
	add.s64 	%rd160, %rd38, %rd159;
	ld.local.u8 	%rs1659, [%rd160];
	setp.ne.s16 	%p46, %rs1659, 0;
	add.s32 	%r4531, %r4534, 1;
	@%p46 bra 	$L__BB4_165;
	and.b16  	%rs1660, %rs2429, 255;
	setp.eq.s16 	%p47, %rs1660, 0;
	@%p47 bra 	$L__BB4_169;
	mov.b32 	%r4532, 0;
$L__BB4_168:
	cvt.u64.u32 	%rd161, %r4534;
	add.s64 	%rd162, %rd38, %rd161;
	st.local.u8 	[%rd162], %rs2429;
	add.s32 	%r4534, %r4534, 1;
	add.s32 	%r416, %r4532, 1;
	cvt.u64.u32 	%rd163, %r4532;
	add.s64 	%rd164, %rd37, %rd163;
	ld.local.u8 	%rs2429, [%rd164+1];
	setp.ne.s16 	%p48, %rs2429, 0;
	mov.u32 	%r4532, %r416;
	@%p48 bra 	$L__BB4_168;
$L__BB4_169:
	cvt.u64.u32 	%rd165, %r4534;
	add.s64 	%rd166, %rd38, %rd165;
	mov.b16 	%rs1661, 0;
	st.local.u8 	[%rd166], %rs1661;
	ld.local.u32 	%r2186, [%rd38+36];
	add.s32 	%r2187, %r2186, %r410;
	ld.local.f64 	%fd83, [%rd38+40];
	add.f64 	%fd84, %fd63, %fd83;
	ld.local.v2.b32 	{%r2188, %r2189}, [%rd38];
	ld.local.v2.b32 	{%r2190, %r2191}, [%rd38+8];
	ld.local.v2.b32 	{%r2192, %r2193}, [%rd38+16];
	ld.local.v2.b32 	{%r2194, %r2195}, [%rd38+24];
	.pragma "used_bytes_mask 7";
	ld.local.u32 	%r2196, [%rd38+32];
	bfe.u32 	%r2197, %r2196, 16, 8;
	ld.shared.v2.b32 	{%r2198, %r2199}, [_ZZN3cub18CUB_300001_SM_10006detail6reduce28DeviceReduceSingleTileKernelINS2_10policy_hubI4Usery13Addition_funcE10Policy1000EN6thrust24THRUST_300001_SM_1000_NS6detail15normal_iteratorINSA_10device_ptrIS5_EEEEPS5_yS6_S5_S5_N4cuda3std3__410__identityEEEvT0_T1_T2_T3_T4_T6_E12temp_storage+248];
	bfe.u32 	%r2200, %r2198, 0, 8;
	cvt.u16.u32 	%rs2430, %r2200;
	ld.shared.v2.b32 	{%r2201, %r2202}, [_ZZN3cub18CUB_300001_SM_10006detail6reduce28DeviceReduceSingleTileKernelINS2_10policy_hubI4Usery13Addition_funcE10Policy1000EN6thrust24THRUST_300001_SM_1000_NS6detail15normal_iteratorINSA_10device_ptrIS5_EEEEPS5_yS6_S5_S5_N4cuda3std3__410__identityEEEvT0_T1_T2_T3_T4_T6_E12temp_storage+256];
	ld.shared.v2.b32 	{%r2203, %r2204}, [_ZZN3cub18CUB_300001_SM_10006detail6reduce28DeviceReduceSingleTileKernelINS2_10policy_hubI4Usery13Addition_funcE10Policy1000EN6thrust24THRUST_300001_SM_1000_NS6detail15normal_iteratorINSA_10device_ptrIS5_EEEEPS5_yS6_S5_S5_N4cuda3std3__410__identityEEEvT0_T1_T2_T3_T4_T6_E12temp_storage+264];
	ld.shared.v2.b32 	{%r2205, %r2206}, [_ZZN3cub18CUB_300001_SM_10006detail6reduce28DeviceReduceSingleTileKernelINS2_10policy_hubI4Usery13Addition_funcE10Policy1000EN6thrust24THRUST_300001_SM_1000_NS6detail15normal_iteratorINSA_10device_ptrIS5_EEEEPS5_yS6_S5_S5_N4cuda3std3__410__identityEEEvT0_T1_T2_T3_T4_T6_E12temp_storage+272];
	.pragma "used_bytes_mask 7";
	ld.shared.u32 	%r2207, [_ZZN3cub18CUB_300001_SM_10006detail6reduce28DeviceReduceSingleTileKernelINS2_10policy_hubI4Usery13Addition_funcE10Policy1000EN6thrust24THRUST_300001_SM_1000_NS6detail15normal_iteratorINSA_10device_ptrIS5_EEEEPS5_yS6_S5_S5_N4cuda3std3__410__identityEEEvT0_T1_T2_T3_T4_T6_E12temp_storage+280];
	bfe.u32 	%r2208, %r2207, 16, 8;
	ld.shared.u32 	%r418, [_ZZN3cub18CUB_300001_SM_10006detail6reduce28DeviceReduceSingleTileKernelINS2_10policy_hubI4Usery13Addition_funcE10Policy1000EN6thrust24THRUST_300001_SM_1000_NS6detail15normal_iteratorINSA_10device_ptrIS5_EEEEPS5_yS6_S5_S5_N4cuda3std3__410__identityEEEvT0_T1_T2_T3_T4_T6_E12temp_storage+284];
	ld.shared.f64 	%fd64, [_ZZN3cub18CUB_300001_SM_10006detail6reduce28DeviceReduceSingleTileKernelINS2_10policy_hubI4Usery13Addition_funcE10Policy1000EN6thrust24THRUST_300001_SM_1000_NS6detail15normal_iteratorINSA_10device_ptrIS5_EEEEPS5_yS6_S5_S5_N4cuda3std3__410__identityEEEvT0_T1_T2_T3_T4_T6_E12temp_storage+288];
	st.local.v2.b32 	[%rd36], {%r2188, %r2189};
	st.local.v2.b32 	[%rd36+8], {%r2190, %r2191};
	st.local.v2.b32 	[%rd36+16], {%r2192, %r2193};
	st.local.v2.b32 	[%rd36+24], {%r2194, %r2195};
	bfe.u32 	%r2209, %r2196, 8, 8;
	cvt.u16.u32 	%rs1662, %r2209;
	bfe.u32 	%r2210, %r2196, 0, 8;
	cvt.u16.u32 	%rs1663, %r2210;
	st.local.v2.u8 	[%rd36+32], {%rs1663, %rs1662};
	st.local.u8 	[%rd36+34], %r2197;
	st.local.u32 	[%rd36+36], %r2187;
	st.local.f64 	[%rd36+40], %fd84;
	st.local.v2.b32 	[%rd37], {%r2198, %r2199};
	st.local.v2.b32 	[%rd37+8], {%r2201, %r2202};
	st.local.v2.b32 	[%rd37+16], {%r2203, %r2204};
	st.local.v2.b32 	[%rd37+24], {%r2205, %r2206};
	bfe.u32 	%r2211, %r2207, 8, 8;
	cvt.u16.u32 	%rs1664, %r2211;
	bfe.u32 	%r2212, %r2207, 0, 8;
	cvt.u16.u32 	%rs1665, %r2212;
	st.local.v2.u8 	[%rd37+32], {%rs1665, %rs1664};
	st.local.u8 	[%rd37+34], %r2208;
	st.local.u32 	[%rd37+36], %r418;
	st.local.f64 	[%rd37+40], %fd64;
	mov.b32 	%r4535, 0;
$L__BB4_170:
	mov.u32 	%r4538, %r4535;
	cvt.u64.u32 	%rd167, %r4538;
	add.s64 	%rd168, %rd36, %rd167;
	ld.local.u8 	%rs1666, [%rd168];
	setp.ne.s16 	%p49, %rs1666, 0;
	add.s32 	%r4535, %r4538, 1;
	@%p49 bra 	$L__BB4_170;
	and.b16  	%rs1667, %rs2430, 255;
	setp.eq.s16 	%p50, %rs1667, 0;
	@%p50 bra 	$L__BB4_174;
	mov.b32 	%r4536, 0;
$L__BB4_173:
	cvt.u64.u32 	%rd169, %r4538;
	add.s64 	%rd170, %rd36, %rd169;
	st.local.u8 	[%rd170], %rs2430;
	add.s32 	%r4538, %r4538, 1;
	add.s32 	%r424, %r4536, 1;
	cvt.u64.u32 	%rd171, %r4536;
	add.s64 	%rd172, %rd37, %rd171;
	ld.local.u8 	%rs2430, [%rd172+1];
	setp.ne.s16 	%p51, %rs2430, 0;
	mov.u32 	%r4536, %r424;
	@%p51 bra 	$L__BB4_173;
$L__BB4_174:
	cvt.u64.u32 	%rd173, %r4538;
	add.s64 	%rd174, %rd36, %rd173;
	mov.b16 	%rs1668, 0;
	st.local.u8 	[%rd174], %rs1668;
	ld.local.u32 	%r2215, [%rd36+36];
	add.s32 	%r2216, %r2215, %r418;
	ld.local.f64 	%fd85, [%rd36+40];
	add.f64 	%fd86, %fd64, %fd85;
	ld.local.v2.b32 	{%r2217, %r2218}, [%rd36];
	ld.local.v2.b32 	{%r2219, %r2220}, [%rd36+8];
	ld.local.v2.b32 	{%r2221, %r2222}, [%rd36+16];
	ld.local.v2.b32 	{%r2223, %r2224}, [%rd36+24];
	.pragma "used_bytes_mask 7";
	ld.local.u32 	%r2225, [%rd36+32];
	bfe.u32 	%r2226, %r2225, 16, 8;
	ld.shared.v2.b32 	{%r2227, %r2228}, [_ZZN3cub18CUB_300001_SM_10006detail6reduce28DeviceReduceSingleTileKernelINS2_10policy_hubI4Usery13Addition_funcE10Policy1000EN6thrust24THRUST_300001_SM_1000_NS6detail15normal_iteratorINSA_10device_ptrIS5_EEEEPS5_yS6_S5_S5_N4cuda3std3__410__identityEEEvT0_T1_T2_T3_T4_T6_E12temp_storage+296];
	bfe.u32 	%r2229, %r2227, 0, 8;
	cvt.u16.u32 	%rs2431, %r2229;
	ld.shared.v2.b32 	{%r2230, %r2231}, [_ZZN3cub18CUB_300001_SM_10006detail6reduce28DeviceReduceSingleTileKernelINS2_10policy_hubI4Usery13Addition_funcE10Policy1000EN6thrust24THRUST_300001_SM_1000_NS6detail15normal_iteratorINSA_10device_ptrIS5_EEEEPS5_yS6_S5_S5_N4cuda3std3__410__identityEEEvT0_T1_T2_T3_T4_T6_E12temp_storage+304];
	ld.shared.v2.b32 	{%r2232, %r2233}, [_ZZN3cub18CUB_300001_SM_10006detail6reduce28DeviceReduceSingleTileKernelINS2_10policy_hubI4Usery13Addition_funcE10Policy1000EN6thrust24THRUST_300001_SM_1000_NS6detail15normal_iteratorINSA_10device_ptrIS5_EEEEPS5_yS6_S5_S5_N4cuda3std3__410__identityEEEvT0_T1_T2_T3_T4_T6_E12temp_storage+312];
	ld.shared.v2.b32 	{%r2234, %r2235}, [_ZZN3cub18CUB_300001_SM_10006detail6reduce28DeviceReduceSingleTileKernelINS2_10policy_hubI4Usery13Addition_funcE10Policy1000EN6thrust24THRUST_300001_SM_1000_NS6detail15normal_iteratorINSA_10device_ptrIS5_EEEEPS5_yS6_S5_S5_N4cuda3std3__410__identityEEEvT0_T1_T2_T3_T4_T6_E12temp_storage+320];
	.pragma "used_bytes_mask 7";
	ld.shared.u32 	%r2236, [_ZZN3cub18CUB_300001_SM_10006detail6reduce28DeviceReduceSingleTileKernelINS2_10policy_hubI4Usery13Addition_funcE10Policy1000EN6thrust24THRUST_300001_SM_1000_NS6detail15normal_iteratorINSA_10device_ptrIS5_EEEEPS5_yS6_S5_S5_N4cuda3std3__410__identityEEEvT0_T1_T2_T3_T4_T6_E12temp_storage+328];
	bfe.u32 	%r2237, %r2236, 16, 8;
	ld.shared.u32 	%r426, [_ZZN3cub18CUB_300001_SM_10006detail6reduce28DeviceReduceSingleTileKernelINS2_10policy_hubI4Usery13Addition_funcE10Policy1000EN6thrust24THRUST_300001_SM_1000_NS6detail15normal_iteratorINSA_10device_ptrIS5_EEEEPS5_yS6_S5_S5_N4cuda3std3__410__identityEEEvT0_T1_T2_T3_T4_T6_E12temp_storage+332];
	ld.shared.f64 	%fd65, [_ZZN3cub18CUB_300001_SM_10006detail6reduce28DeviceReduceSingleTileKernelINS2_10policy_hubI4Usery13Addition_funcE10Policy1000EN6thrust24THRUST_300001_SM_1000_NS6detail15normal_iteratorINSA_10device_ptrIS5_EEEEPS5_yS6_S5_S5_N4cuda3std3__410__identityEEEvT0_T1_T2_T3_T4_T6_E12temp_storage+336];
	st.local.v2.b32 	[%rd38], {%r2217, %r2218};
	st.local.v2.b32 	[%rd38+8], {%r2219, %r2220};
	st.local.v2.b32 	[%rd38+16], {%r2221, %r2222};
	st.local.v2.b32 	[%rd38+24], {%r2223, %r2224};
	bfe.u32 	%r2238, %r2225, 8, 8;
	cvt.u16.u32 	%rs1669, %r2238;
	bfe.u32 	%r2239, %r2225, 0, 8;
	cvt.u16.u32 	%rs1670, %r2239;
	st.local.v2.u8 	[%rd38+32], {%rs1670, %rs1669};
	st.local.u8 	[%rd38+34], %r2226;
	st.local.u32 	[%rd38+36], %r2216;
	st.local.f64 	[%rd38+40], %fd86;
	st.local.v2.b32 	[%rd37], {%r2227, %r2228};
	st.local.v2.b32 	[%rd37+8], {%r2230, %r2231};
	st.local.v2.b32 	[%rd37+16], {%r2232, %r2233};
	st.local.v2.b32 	[%rd37+24], {%r2234, %r2235};
	bfe.u32 	%r2240, %r2236, 8, 8;
	cvt.u16.u32 	%rs1671, %r2240;
	bfe.u32 	%r2241, %r2236, 0, 8;
	cvt.u16.u32 	%rs1672, %r2241;
	st.local.v2.u8 	[%rd37+32], {%rs1672, %rs1671};
	st.local.u8 	[%rd37+34], %r2237;
	st.local.u32 	[%rd37+36], %r426;
	st.local.f64 	[%rd37+40], %fd65;
	mov.b32 	%r4539, 0;
$L__BB4_175:
	mov.u32 	%r4542, %r4539;
	cvt.u64.u32 	%rd175, %r4542;
	add.s64 	%rd176, %rd38, %rd175;
	ld.local.u8 	%rs1673, [%rd176];
	setp.ne.s16 	%p52, %rs1673, 0;
	add.s32 	%r4539, %r4542, 1;
	@%p52 bra 	$L__BB4_175;
	and.b16  	%rs1674, %rs2431, 255;
	setp.eq.s16 	%p53, %rs1674, 0;
	@%p53 bra 	$L__BB4_179;
	mov.b32 	%r4540, 0;
$L__BB4_178:
	cvt.u64.u32 	%rd177, %r4542;
	add.s64 	%rd178, %rd38, %rd177;
	st.local.u8 	[%rd178], %rs2431;
	add.s32 	%r4542, %r4542, 1;
	add.s32 	%r432, %r4540, 1;
	cvt.u64.u32 	%rd179, %r4540;
	add.s64 	%rd180, %rd37, %rd179;
	ld.local.u8 	%rs2431, [%rd180+1];
	setp.ne.s16 	%p54, %rs2431, 0;
	mov.u32 	%r4540, %r432;
	@%p54 bra 	$L__BB4_178;
$L__BB4_179:
	cvt.u64.u32 	%rd181, %r4542;
	add.s64 	%rd182, %rd38, %rd181;
	mov.b16 	%rs1675, 0;
	st.local.u8 	[%rd182], %rs1675;
	ld.local.u32 	%r2244, [%rd38+36];
	add.s32 	%r2245, %r2244, %r426;
	ld.local.f64 	%fd87, [%rd38+40];
	add.f64 	%fd88, %fd65, %fd87;
	ld.local.v2.b32 	{%r2246, %r2247}, [%rd38];
	ld.local.v2.b32 	{%r2248, %r2249}, [%rd38+8];
	ld.local.v2.b32 	{%r2250, %r2251}, [%rd38+16];
	ld.local.v2.b32 	{%r2252, %r2253}, [%rd38+24];
	.pragma "used_bytes_mask 7";
	ld.local.u32 	%r2254, [%rd38+32];
	bfe.u32 	%r2255, %r2254, 16, 8;
	ld.shared.v2.b32 	{%r2256, %r2257}, [_ZZN3cub18CUB_300001_SM_10006detail6reduce28DeviceReduceSingleTileKernelINS2_10policy_hubI4Usery13Addition_funcE10Policy1000EN6thrust24THRUST_300001_SM_1000_NS6detail15normal_iteratorINSA_10device_ptrIS5_EEEEPS5_yS6_S5_S5_N4cuda3std3__410__identityEEEvT0_T1_T2_T3_T4_T6_E12temp_storage+344];
	bfe.u32 	%r2258, %r2256, 0, 8;
	cvt.u16.u32 	%rs2432, %r2258;
	ld.shared.v2.b32 	{%r2259, %r2260}, [_ZZN3cub18CUB_300001_SM_10006detail6reduce28DeviceReduceSingleTileKernelINS2_10policy_hubI4Usery13Addition_funcE10Policy1000EN6thrust24THRUST_300001_SM_1000_NS6detail15normal_iteratorINSA_10device_ptrIS5_EEEEPS5_yS6_S5_S5_N4cuda3std3__410__identityEEEvT0_T1_T2_T3_T4_T6_E12temp_storage+352];
	ld.shared.v2.b32 	{%r2261, %r2262}, [_ZZN3cub18CUB_300001_SM_10006detail6reduce28DeviceReduceSingleTileKernelINS2_10policy_hubI4Usery13Addition_funcE10Policy1000EN6thrust24THRUST_300001_SM_1000_NS6detail15normal_iteratorINSA_10device_ptrIS5_EEEEPS5_yS6_S5_S5_N4cuda3std3__410__identityEEEvT0_T1_T2_T3_T4_T6_E12temp_storage+360];
	ld.shared.v2.b32 	{%r2263, %r2264}, [_ZZN3cub18CUB_300001_SM_10006detail6reduce28DeviceReduceSingleTileKernelINS2_10policy_hubI4Usery13Addition_funcE10Policy1000EN6thrust24THRUST_300001_SM_1000_NS6detail15normal_iteratorINSA_10device_ptrIS5_EEEEPS5_yS6_S5_S5_N4cuda3std3__410__identityEEEvT0_T1_T2_T3_T4_T6_E12temp_storage+368];
	.pragma "used_bytes_mask 7";
	ld.shared.u32 	%r2265, [_ZZN3cub18CUB_300001_SM_10006detail6reduce28DeviceReduceSingleTileKernelINS2_10policy_hubI4Usery13Addition_funcE10Policy1000EN6thrust24THRUST_300001_SM_1000_NS6detail15normal_iteratorINSA_10device_ptrIS5_EEEEPS5_yS6_S5_S5_N4cuda3std3__410__identityEEEvT0_T1_T2_T3_T4_T6_E12temp_storage+376];
	bfe.u32 	%r2266, %r2265, 16, 8;
	ld.shared.u32 	%r434, [_ZZN3cub18CUB_300001_SM_10006detail6reduce28DeviceReduceSingleTileKernelINS2_10policy_hubI4Usery13Addition_funcE10Policy1000EN6thrust24THRUST_300001_SM_1000_NS6detail15normal_iteratorINSA_10device_ptrIS5_EEEEPS5_yS6_S5_S5_N4cuda3std3__410__identityEEEvT0_T1_T2_T3_T4_T6_E12temp_storage+380];
	ld.shared.f64 	%fd66, [_ZZN3cub18CUB_300001_SM_10006detail6reduce28DeviceReduceSingleTileKernelINS2_10policy_hubI4Usery13Addition_funcE10Policy1000EN6thrust24THRUST_300001_SM_1000_NS6detail15normal_iteratorINSA_10device_ptrIS5_EEEEPS5_yS6_S5_S5_N4cuda3std3__410__identityEEEvT0_T1_T2_T3_T4_T6_E12temp_storage+384];
	st.local.v2.b32 	[%rd37], {%r2246, %r2247};
	st.local.v2.b32 	[%rd37+8], {%r2248, %r2249};
	st.local.v2.b32 	[%rd37+16], {%r2250, %r2251};
	st.local.v2.b32 	[%rd37+24], {%r2252, %r2253};
	bfe.u32 	%r2267, %r2254, 8, 8;
	cvt.u16.u32 	%rs1676, %r2267;
	bfe.u32 	%r2268, %r2254, 0, 8;
	cvt.u16.u32 	%rs1677, %r2268;
	st.local.v2.u8 	[%rd37+32], {%rs1677, %rs1676};
	st.local.u8 	[%rd37+34], %r2255;
	st.local.u32 	[%rd37+36], %r2245;
	st.local.f64 	[%rd37+40], %fd88;
	st.local.v2.b32 	[%rd36], {%r2256, %r2257};
	st.local.v2.b32 	[%rd36+8], {%r2259, %r2260};
	st.local.v2.b32 	[%rd36+16], {%r2261, %r2262};
	st.local.v2.b32 	[%rd36+24], {%r2263, %r2264};
	bfe.u32 	%r2269, %r2265, 8, 8;
	cvt.u16.u32 	%rs1678, %r2269;
	bfe.u32 	%r2270, %r2265, 0, 8;
	cvt.u16.u32 	%rs1679, %r2270;
	st.local.v2.u8 	[%rd36+32], {%rs1679, %rs1678};
	st.local.u8 	[%rd36+34], %r2266;
	st.local.u32 	[%rd36+36], %r434;
	st.local.f64 	[%rd36+40], %fd66;
	mov.b32 	%r4543, 0;
$L__BB4_180:
	mov.u32 	%r4546, %r4543;
	cvt.u64.u32 	%rd183, %r4546;
	add.s64 	%rd184, %rd37, %rd183;
	ld.local.u8 	%rs1680, [%rd184];
	setp.ne.s16 	%p55, %rs1680, 0;
	add.s32 	%r4543, %r4546, 1;
	@%p55 bra 	$L__BB4_180;
	and.b16  	%rs1681, %rs2432, 255;
	setp.eq.s16 	%p56, %rs1681, 0;
	@%p56 bra 	$L__BB4_184;
	mov.b32 	%r4544, 0;
$L__BB4_183:
	cvt.u64.u32 	%rd185, %r4546;
	add.s64 	%rd186, %rd37, %rd185;
	st.local.u8 	[%rd186], %rs2432;
	add.s32 	%r4546, %r4546, 1;
	add.s32 	%r440, %r4544, 1;
	cvt.u64.u32 	%rd187, %r4544;
	add.s64 	%rd188, %rd36, %rd187;
	ld.local.u8 	%rs2432, [%rd188+1];
	setp.ne.s16 	%p57, %rs2432, 0;
	mov.u32 	%r4544, %r440;
	@%p57 bra 	$L__BB4_183;
$L__BB4_184:
	cvt.u64.u32 	%rd189, %r4546;
	add.s64 	%rd190, %rd37, %rd189;
	mov.b16 	%rs1682, 0;
	st.local.u8 	[%rd190], %rs1682;
	ld.local.u32 	%r2272, [%rd37+36];
	add.s32 	%r4427, %r2272, %r434;
	ld.local.f64 	%fd89, [%rd37+40];
	add.f64 	%fd108, %fd66, %fd89;
	ld.local.v2.b32 	{%r2273, %r2274}, [%rd37];
	bfe.u32 	%r2275, %r2273, 0, 8;
	cvt.u16.u32 	%rs1916, %r2275;
	bfe.u32 	%r2276, %r2273, 8, 8;
	cvt.u16.u32 	%rs1915, %r2276;
	bfe.u32 	%r2277, %r2273, 16, 8;
	cvt.u16.u32 	%rs1914, %r2277;
	bfe.u32 	%r2278, %r2273, 24, 8;
	cvt.u16.u32 	%rs1913, %r2278;
	bfe.u32 	%r2279, %r2274, 0, 8;
	cvt.u16.u32 	%rs1912, %r2279;
	bfe.u32 	%r2280, %r2274, 8, 8;
	cvt.u16.u32 	%rs1911, %r2280;
	bfe.u32 	%r2281, %r2274, 16, 8;
	cvt.u16.u32 	%rs1910, %r2281;
	bfe.u32 	%r2282, %r2274, 24, 8;
	cvt.u16.u32 	%rs1909, %r2282;
	ld.local.v2.b32 	{%r2283, %r2284}, [%rd37+8];
	bfe.u32 	%r2285, %r2283, 0, 8;
	cvt.u16.u32 	%rs1908, %r2285;
	bfe.u32 	%r2286, %r2283, 8, 8;
	cvt.u16.u32 	%rs1907, %r2286;
	bfe.u32 	%r2287, %r2283, 16, 8;
	cvt.u16.u32 	%rs1906, %r2287;
	bfe.u32 	%r2288, %r2283, 24, 8;
	cvt.u16.u32 	%rs1905, %r2288;
	bfe.u32 	%r2289, %r2284, 0, 8;
	cvt.u16.u32 	%rs1904, %r2289;
	bfe.u32 	%r2290, %r2284, 8, 8;
	cvt.u16.u32 	%rs1903, %r2290;
	bfe.u32 	%r2291, %r2284, 16, 8;
	cvt.u16.u32 	%rs1902, %r2291;
	bfe.u32 	%r2292, %r2284, 24, 8;
	cvt.u16.u32 	%rs1901, %r2292;
	ld.local.v2.b32 	{%r2293, %r2294}, [%rd37+16];
	bfe.u32 	%r2295, %r2293, 0, 8;
	cvt.u16.u32 	%rs1900, %r2295;
	bfe.u32 	%r2296, %r2293, 8, 8;
	cvt.u16.u32 	%rs1899, %r2296;
	bfe.u32 	%r2297, %r2293, 16, 8;
	cvt.u16.u32 	%rs1898, %r2297;
	bfe.u32 	%r2298, %r2293, 24, 8;
	cvt.u16.u32 	%rs1897, %r2298;
	bfe.u32 	%r2299, %r2294, 0, 8;
	cvt.u16.u32 	%rs1896, %r2299;
	bfe.u32 	%r2300, %r2294, 8, 8;
	cvt.u16.u32 	%rs1895, %r2300;
	bfe.u32 	%r2301, %r2294, 16, 8;
	cvt.u16.u32 	%rs1894, %r2301;
	bfe.u32 	%r2302, %r2294, 24, 8;
	cvt.u16.u32 	%rs1893, %r2302;
	ld.local.v2.b32 	{%r2303, %r2304}, [%rd37+24];
	bfe.u32 	%r2305, %r2303, 0, 8;
	cvt.u16.u32 	%rs1892, %r2305;
	bfe.u32 	%r2306, %r2303, 8, 8;
	cvt.u16.u32 	%rs1891, %r2306;
	bfe.u32 	%r2307, %r2303, 16, 8;
	cvt.u16.u32 	%rs1890, %r2307;
	bfe.u32 	%r2308, %r2303, 24, 8;
	cvt.u16.u32 	%rs1889, %r2308;
	bfe.u32 	%r2309, %r2304, 0, 8;
	cvt.u16.u32 	%rs1888, %r2309;
	bfe.u32 	%r2310, %r2304, 8, 8;
	cvt.u16.u32 	%rs1887, %r2310;
	bfe.u32 	%r2311, %r2304, 16, 8;
	cvt.u16.u32 	%rs1886, %r2311;
	bfe.u32 	%r2312, %r2304, 24, 8;
	cvt.u16.u32 	%rs1885, %r2312;
	.pragma "used_bytes_mask 7";
	ld.local.u32 	%r2313, [%rd37+32];
	bfe.u32 	%r2314, %r2313, 0, 8;
	cvt.u16.u32 	%rs1884, %r2314;
	bfe.u32 	%r2315, %r2313, 8, 8;
	cvt.u16.u32 	%rs1883, %r2315;
	bfe.u32 	%r2316, %r2313, 16, 8;
	cvt.u16.u32 	%rs1882, %r2316;
$L__BB4_185:
	mov.u32 	%r4240, %tid.x;
	setp.ne.s32 	%p116, %r4240, 0;
	@%p116 bra 	$L__BB4_192;
	add.u64 	%rd39, %SPL, 0;
	add.u64 	%rd40, %SPL, 48;
	cvt.u32.u16 	%r4242, %rs1519;
	cvt.u32.u16 	%r4243, %rs1520;
	prmt.b32 	%r4244, %r4242, %r4243, 0x3340U;
	cvt.u32.u16 	%r4245, %rs1521;
	cvt.u32.u16 	%r4246, %rs1522;
	prmt.b32 	%r4247, %r4245, %r4246, 0x3340U;
	prmt.b32 	%r4248, %r4244, %r4247, 0x5410U;
	cvt.u32.u16 	%r4249, %rs1523;
	cvt.u32.u16 	%r4250, %rs1524;
	prmt.b32 	%r4251, %r4249, %r4250, 0x3340U;
	cvt.u32.u16 	%r4252, %rs1525;
	cvt.u32.u16 	%r4253, %rs1526;
	prmt.b32 	%r4254, %r4252, %r4253, 0x3340U;
	prmt.b32 	%r4255, %r4251, %r4254, 0x5410U;
	st.local.v2.b32 	[%rd39], {%r4248, %r4255};
	cvt.u32.u16 	%r4256, %rs1527;
	cvt.u32.u16 	%r4257, %rs1528;
	prmt.b32 	%r4258, %r4256, %r4257, 0x3340U;
	cvt.u32.u16 	%r4259, %rs1529;
	cvt.u32.u16 	%r4260, %rs1530;
	prmt.b32 	%r4261, %r4259, %r4260, 0x3340U;
	prmt.b32 	%r4262, %r4258, %r4261, 0x5410U;
	cvt.u32.u16 	%r4263, %rs1531;
	cvt.u32.u16 	%r4264, %rs1532;
	prmt.b32 	%r4265, %r4263, %r4264, 0x3340U;
	cvt.u32.u16 	%r4266, %rs1533;
	cvt.u32.u16 	%r4267, %rs1534;
	prmt.b32 	%r4268, %r4266, %r4267, 0x3340U;
	prmt.b32 	%r4269, %r4265, %r4268, 0x5410U;
	st.local.v2.b32 	[%rd39+8], {%r4262, %r4269};
	cvt.u32.u16 	%r4270, %rs1535;
	cvt.u32.u16 	%r4271, %rs1536;
	prmt.b32 	%r4272, %r4270, %r4271, 0x3340U;
	cvt.u32.u16 	%r4273, %rs1537;
	cvt.u32.u16 	%r4274, %rs1538;
	prmt.b32 	%r4275, %r4273, %r4274, 0x3340U;
	prmt.b32 	%r4276, %r4272, %r4275, 0x5410U;
	cvt.u32.u16 	%r4277, %rs1539;
	cvt.u32.u16 	%r4278, %rs1540;
	prmt.b32 	%r4279, %r4277, %r4278, 0x3340U;
	cvt.u32.u16 	%r4280, %rs1541;
	cvt.u32.u16 	%r4281, %rs1542;
	prmt.b32 	%r4282, %r4280, %r4281, 0x3340U;
	prmt.b32 	%r4283, %r4279, %r4282, 0x5410U;
	st.local.v2.b32 	[%rd39+16], {%r4276, %r4283};
	cvt.u32.u16 	%r4284, %rs1543;
	cvt.u32.u16 	%r4285, %rs1544;
	prmt.b32 	%r4286, %r4284, %r4285, 0x3340U;
	cvt.u32.u16 	%r4287, %rs1545;
	cvt.u32.u16 	%r4288, %rs1546;
	prmt.b32 	%r4289, %r4287, %r4288, 0x3340U;
	prmt.b32 	%r4290, %r4286, %r4289, 0x5410U;
	cvt.u32.u16 	%r4291, %rs1547;
	cvt.u32.u16 	%r4292, %rs1548;
	prmt.b32 	%r4293, %r4291, %r4292, 0x3340U;
	cvt.u32.u16 	%r4294, %rs1549;
	cvt.u32.u16 	%r4295, %rs1550;
	prmt.b32 	%r4296, %r4294, %r4295, 0x3340U;
	prmt.b32 	%r4297, %r4293, %r4296, 0x5410U;
	st.local.v2.b32 	[%rd39+24], {%r4290, %r4297};
	st.local.v2.u8 	[%rd39+32], {%rs1551, %rs1552};
	st.local.u8 	[%rd39+34], %rs1553;
	st.local.u32 	[%rd39+36], %r451;
	st.local.f64 	[%rd39+40], %fd69;
	st.local.u8 	[%rd40+1], %rs1915;
	st.local.v2.u8 	[%rd40+2], {%rs1914, %rs1913};
	cvt.u32.u16 	%r4298, %rs1909;
	cvt.u32.u16 	%r4299, %rs1910;
	prmt.b32 	%r4300, %r4299, %r4298, 0x3340U;
	cvt.u32.u16 	%r4301, %rs1911;
	cvt.u32.u16 	%r4302, %rs1912;
	prmt.b32 	%r4303, %r4302, %r4301, 0x3340U;
	prmt.b32 	%r4304, %r4303, %r4300, 0x5410U;
	st.local.u32 	[%rd40+4], %r4304;
	cvt.u32.u16 	%r4305, %rs1901;
	cvt.u32.u16 	%r4306, %rs1902;
	prmt.b32 	%r4307, %r4306, %r4305, 0x3340U;
	cvt.u32.u16 	%r4308, %rs1903;
	cvt.u32.u16 	%r4309, %rs1904;
	prmt.b32 	%r4310, %r4309, %r4308, 0x3340U;
	prmt.b32 	%r4311, %r4310, %r4307, 0x5410U;
	cvt.u32.u16 	%r4312, %rs1905;
	cvt.u32.u16 	%r4313, %rs1906;
	prmt.b32 	%r4314, %r4313, %r4312, 0x3340U;
	cvt.u32.u16 	%r4315, %rs1907;
	cvt.u32.u16 	%r4316, %rs1908;
	prmt.b32 	%r4317, %r4316, %r4315, 0x3340U;
	prmt.b32 	%r4318, %r4317, %r4314, 0x5410U;
	st.local.v2.b32 	[%rd40+8], {%r4318, %r4311};
	cvt.u32.u16 	%r4319, %rs1893;
	cvt.u32.u16 	%r4320, %rs1894;
	prmt.b32 	%r4321, %r4320, %r4319, 0x3340U;
	cvt.u32.u16 	%r4322, %rs1895;
	cvt.u32.u16 	%r4323, %rs1896;
	prmt.b32 	%r4324, %r4323, %r4322, 0x3340U;
	prmt.b32 	%r4325, %r4324, %r4321, 0x5410U;
	cvt.u32.u16 	%r4326, %rs1897;
	cvt.u32.u16 	%r4327, %rs1898;
	prmt.b32 	%r4328, %r4327, %r4326, 0x3340U;
	cvt.u32.u16 	%r4329, %rs1899;
	cvt.u32.u16 	%r4330, %rs1900;
	prmt.b32 	%r4331, %r4330, %r4329, 0x3340U;
	prmt.b32 	%r4332, %r4331, %r4328, 0x5410U;
	st.local.v2.b32 	[%rd40+16], {%r4332, %r4325};
	cvt.u32.u16 	%r4333, %rs1885;
	cvt.u32.u16 	%r4334, %rs1886;
	prmt.b32 	%r4335, %r4334, %r4333, 0x3340U;
	cvt.u32.u16 	%r4336, %rs1887;
	cvt.u32.u16 	%r4337, %rs1888;
	prmt.b32 	%r4338, %r4337, %r4336, 0x3340U;
	prmt.b32 	%r4339, %r4338, %r4335, 0x5410U;
	cvt.u32.u16 	%r4340, %rs1889;
	cvt.u32.u16 	%r4341, %rs1890;
	prmt.b32 	%r4342, %r4341, %r4340, 0x3340U;
	cvt.u32.u16 	%r4343, %rs1891;
	cvt.u32.u16 	%r4344, %rs1892;
	prmt.b32 	%r4345, %r4344, %r4343, 0x3340U;
	prmt.b32 	%r4346, %r4345, %r4342, 0x5410U;
	st.local.v2.b32 	[%rd40+24], {%r4346, %r4339};
	st.local.v2.u8 	[%rd40+32], {%rs1884, %rs1883};
	st.local.u8 	[%rd40+34], %rs1882;
	st.local.u32 	[%rd40+36], %r4427;
	st.local.f64 	[%rd40+40], %fd108;
	mov.b32 	%r4548, 0;
$L__BB4_187:
	mov.u32 	%r4551, %r4548;
	cvt.u64.u32 	%rd325, %r4551;
	add.s64 	%rd326, %rd39, %rd325;
	ld.local.u8 	%rs1806, [%rd326];
	setp.ne.s16 	%p117, %rs1806, 0;
	add.s32 	%r4548, %r4551, 1;
	@%p117 bra 	$L__BB4_187;
	and.b16  	%rs1807, %rs1916, 255;
	setp.eq.s16 	%p118, %rs1807, 0;
	@%p118 bra 	$L__BB4_191;
	mov.b32 	%r4549, 0;
$L__BB4_190:
	cvt.u64.u32 	%rd327, %r4551;
	add.s64 	%rd328, %rd39, %rd327;
	st.local.u8 	[%rd328], %rs1916;
	add.s32 	%r4551, %r4551, 1;
	add.s32 	%r449, %r4549, 1;
	cvt.u64.u32 	%rd329, %r4549;
	add.s64 	%rd330, %rd40, %rd329;
	ld.local.u8 	%rs1916, [%rd330+1];
	setp.ne.s16 	%p119, %rs1916, 0;
	mov.u32 	%r4549, %r449;
	@%p119 bra 	$L__BB4_190;
$L__BB4_191:
	cvt.u64.u32 	%rd331, %r4551;
	add.s64 	%rd332, %rd39, %rd331;
	mov.b16 	%rs1808, 0;
	st.local.u8 	[%rd332], %rs1808;
	ld.local.u32 	%r4348, [%rd39+36];
	add.s32 	%r4349, %r4348, %r4427;
	ld.local.f64 	%fd104, [%rd39+40];
	add.f64 	%fd105, %fd108, %fd104;
	ld.local.v2.b32 	{%r4350, %r4351}, [%rd39];
	ld.local.v2.b32 	{%r4352, %r4353}, [%rd39+8];
	ld.local.v2.b32 	{%r4354, %r4355}, [%rd39+16];
	ld.local.v2.b32 	{%r4356, %r4357}, [%rd39+24];
	.pragma "used_bytes_mask 7";
	ld.local.u32 	%r4358, [%rd39+32];
	bfe.u32 	%r4359, %r4358, 16, 8;
	st.global.v2.b32 	[%rd1], {%r4350, %r4351};
	st.global.v2.b32 	[%rd1+8], {%r4352, %r4353};
	st.global.v2.b32 	[%rd1+16], {%r4354, %r4355};
	st.global.v2.b32 	[%rd1+24], {%r4356, %r4357};
	bfe.u32 	%r4360, %r4358, 8, 8;
	cvt.u16.u32 	%rs1809, %r4360;
	bfe.u32 	%r4361, %r4358, 0, 8;
	cvt.u16.u32 	%rs1810, %r4361;
	st.global.v2.u8 	[%rd1+32], {%rs1810, %rs1809};
	st.global.u8 	[%rd1+34], %r4359;
	st.global.u32 	[%rd1+36], %r4349;
	st.global.f64 	[%rd1+40], %fd105;
$L__BB4_192:
	ret;

}
	// .globl	_ZN3cub18CUB_300001_SM_10006detail6reduce18DeviceReduceKernelINS2_10policy_hubI4Usery13Addition_funcE10Policy1000EN6thrust24THRUST_300001_SM_1000_NS6detail15normal_iteratorINSA_10device_ptrIS5_EEEEyS6_S5_N4cuda3std3__410__identityEEEvT0_PT3_T1_NS0_13GridEvenShareISN_EET2_T4_
.visible .entry _ZN3cub18CUB_300001_SM_10006detail6reduce18DeviceReduceKernelINS2_10policy_hubI4Usery13Addition_funcE10Policy1000EN6thrust24THRUST_300001_SM_1000_NS6detail15normal_iteratorINSA_10device_ptrIS5_EEEEyS6_S5_N4cuda3std3__410__identityEEEvT0_PT3_T1_NS0_13GridEvenShareISN_EET2_T4_(
	.param .align 8 .b8 _ZN3cub18CUB_300001_SM_10006detail6reduce18DeviceReduceKernelINS2_10policy_hubI4Usery13Addition_funcE10Policy1000EN6thrust24THRUST_300001_SM_1000_NS6detail15normal_iteratorINSA_10device_ptrIS5_EEEEyS6_S5_N4cuda3std3__410__identityEEEvT0_PT3_T1_NS0_13GridEvenShareISN_EET2_T4__param_0[8],
	.param .u64 .ptr .align 1 _ZN3cub18CUB_300001_SM_10006detail6reduce18DeviceReduceKernelINS2_10policy_hubI4Usery13Addition_funcE10Policy1000EN6thrust24THRUST_300001_SM_1000_NS6detail15normal_iteratorINSA_10device_ptrIS5_EEEEyS6_S5_N4cuda3std3__410__identityEEEvT0_PT3_T1_NS0_13GridEvenShareISN_EET2_T4__param_1,
	.param .u64 _ZN3cub18CUB_300001_SM_10006detail6reduce18DeviceReduceKernelINS2_10policy_hubI4Usery13Addition_funcE10Policy1000EN6thrust24THRUST_300001_SM_1000_NS6detail15normal_iteratorINSA_10device_ptrIS5_EEEEyS6_S5_N4cuda3std3__410__identityEEEvT0_PT3_T1_NS0_13GridEvenShareISN_EET2_T4__param_2,
	.param .align 8 .b8 _ZN3cub18CUB_300001_SM_10006detail6reduce18DeviceReduceKernelINS2_10policy_hubI4Usery13Addition_funcE10Policy1000EN6thrust24THRUST_300001_SM_1000_NS6detail15normal_iteratorINSA_10device_ptrIS5_EEEEyS6_S5_N4cuda3std3__410__identityEEEvT0_PT3_T1_NS0_13GridEvenShareISN_EET2_T4__param_3[72],
	.param .align 1 .b8 _ZN3cub18CUB_300001_SM_10006detail6reduce18DeviceReduceKernelINS2_10policy_hubI4Usery13Addition_funcE10Policy1000EN6thrust24THRUST_300001_SM_1000_NS6detail15normal_iteratorINSA_10device_ptrIS5_EEEEyS6_S5_N4cuda3std3__410__identityEEEvT0_PT3_T1_NS0_13GridEvenShareISN_EET2_T4__param_4[1],
	.param .align 1 .b8 _ZN3cub18CUB_300001_SM_10006detail6reduce18DeviceReduceKernelINS2_10policy_hubI4Usery13Addition_funcE10Policy1000EN6thrust24THRUST_300001_SM_1000_NS6detail15normal_iteratorINSA_10device_ptrIS5_EEEEyS6_S5_N4cuda3std3__410__identityEEEvT0_PT3_T1_NS0_13GridEvenShareISN_EET2_T4__param_5[1]
)
.maxntid 256
{
	.local .align 8 .b8 	__local_depot5[96];
	.reg .b64 	%SP;
	.reg .b64 	%SPL;
	.reg .pred 	%p<164>;
	.reg .b16 	%rs<3089>;
	.reg .b32 	%r<6214>;
	.reg .b64 	%rd<463>;
	.reg .b64 	%fd<165>;
	// demoted variable
	.shared .align 8 .b8 _ZZN3cub18CUB_300001_SM_10006detail6reduce18DeviceReduceKernelINS2_10policy_hubI4Usery13Addition_funcE10Policy1000EN6thrust24THRUST_300001_SM_1000_NS6detail15normal_iteratorINSA_10device_ptrIS5_EEEEyS6_S5_N4cuda3std3__410__identityEEEvT0_PT3_T1_NS0_13GridEvenShareISN_EET2_T4_E12temp_storage[440];
	mov.u64 	%SPL, __local_depot5;
	cvta.local.u64 	%SP, %SPL;
	ld.param.u64 	%rd56, [_ZN3cub18CUB_300001_SM_10006detail6reduce18DeviceReduceKernelINS2_10policy_hubI4Usery13Addition_funcE10Policy1000EN6thrust24THRUST_300001_SM_1000_NS6detail15normal_iteratorINSA_10device_ptrIS5_EEEEyS6_S5_N4cuda3std3__410__identityEEEvT0_PT3_T1_NS0_13GridEvenShareISN_EET2_T4__param_3+32];
	ld.param.u32 	%r618, [_ZN3cub18CUB_300001_SM_10006detail6reduce18DeviceReduceKernelINS2_10policy_hubI4Usery13Addition_funcE10Policy1000EN6thrust24THRUST_300001_SM_1000_NS6detail15normal_iteratorINSA_10device_ptrIS5_EEEEyS6_S5_N4cuda3std3__410__identityEEEvT0_PT3_T1_NS0_13GridEvenShareISN_EET2_T4__param_3+40];
	ld.param.u64 	%rd60, [_ZN3cub18CUB_300001_SM_10006detail6reduce18DeviceReduceKernelINS2_10policy_hubI4Usery13Addition_funcE10Policy1000EN6thrust24THRUST_300001_SM_1000_NS6detail15normal_iteratorINSA_10device_ptrIS5_EEEEyS6_S5_N4cuda3std3__410__identityEEEvT0_PT3_T1_NS0_13GridEvenShareISN_EET2_T4__param_0];
	cvta.to.global.u64 	%rd2, %rd60;
	mov.u32 	%r619, %ctaid.x;
	shl.b32 	%r620, %r618, 8;
	cvt.s64.s32 	%rd3, %r620;
	shl.b32 	%r621, %r619, 8;
	cvt.u64.u32 	%rd462, %r621;
	sub.s64 	%rd5, %rd56, %rd462;
	setp.gt.u64 	%p1, %rd5, 255;
	@%p1 bra 	$L__BB5_165;
	cvt.u32.u64 	%r2455, %rd462;
	cvt.u32.u64 	%r2456, %rd56;
	sub.s32 	%r1, %r2456, %r2455;
	mov.u32 	%r2, %tid.x;
	setp.ge.s32 	%p57, %r2, %r1;
	mov.b16 	%rs3088, 0;
	mov.b32 	%r6213, 0;
	mov.f64 	%fd164, 0d0000000000000000;
	mov.u16 	%rs3087, %rs3088;
	mov.u16 	%rs3086, %rs3088;
	mov.u16 	%rs3085, %rs3088;
	mov.u16 	%rs3084, %rs3088;
	mov.u16 	%rs3083, %rs3088;
	mov.u16 	%rs3082, %rs3088;
	mov.u16 	%rs3081, %rs3088;
	mov.u16 	%rs3080, %rs3088;
	mov.u16 	%rs3079, %rs3088;
	mov.u16 	%rs3078, %rs3088;
	mov.u16 	%rs3077, %rs3088;
	mov.u16 	%rs3076, %rs3088;
	mov.u16 	%rs3075, %rs3088;
	mov.u16 	%rs3074, %rs3088;
	mov.u16 	%rs3073, %rs3088;
	mov.u16 	%rs3072, %rs3088;
	mov.u16 	%rs3071, %rs3088;
	mov.u16 	%rs3070, %rs3088;
	mov.u16 	%rs3069, %rs3088;
	mov.u16 	%rs3068, %rs3088;
	mov.u16 	%rs3067, %rs3088;
	mov.u16 	%rs3066, %rs3088;
	mov.u16 	%rs3065, %rs3088;
	mov.u16 	%rs3064, %rs3088;
	mov.u16 	%rs3063, %rs3088;
	mov.u16 	%rs3062, %rs3088;
	mov.u16 	%rs3061, %rs3088;
	mov.u16 	%rs3060, %rs3088;
	mov.u16 	%rs3059, %rs3088;
	mov.u16 	%rs3058, %rs3088;
	mov.u16 	%rs3057, %rs3088;
	mov.u16 	%rs3056, %rs3088;
	mov.u16 	%rs3055, %rs3088;
	mov.u16 	%rs3054, %rs3088;
	mov.u32 	%r6035, %r2;
	@%p57 bra 	$L__BB5_3;
	add.s32 	%r2458, %r2455, %r2;
	mul.wide.u32 	%rd206, %r2458, 48;
	add.s64 	%rd207, %rd2, %rd206;
	ld.global.v2.b32 	{%r2459, %r2460}, [%rd207];
	bfe.u32 	%r2461, %r2459, 0, 8;
	cvt.u16.u32 	%rs3054, %r2461;
	bfe.u32 	%r2462, %r2459, 8, 8;
	cvt.u16.u32 	%rs3055, %r2462;
	bfe.u32 	%r2463, %r2459, 16, 8;
	cvt.u16.u32 	%rs3056, %r2463;
	bfe.u32 	%r2464, %r2459, 24, 8;
	cvt.u16.u32 	%rs3057, %r2464;
	bfe.u32 	%r2465, %r2460, 0, 8;
	cvt.u16.u32 	%rs3058, %r2465;
	bfe.u32 	%r2466, %r2460, 8, 8;
	cvt.u16.u32 	%rs3059, %r2466;
	bfe.u32 	%r2467, %r2460, 16, 8;
	cvt.u16.u32 	%rs3060, %r2467;
	bfe.u32 	%r2468, %r2460, 24, 8;
	cvt.u16.u32 	%rs3061, %r2468;
	ld.global.v2.b32 	{%r2469, %r2470}, [%rd207+8];
	bfe.u32 	%r2471, %r2469, 0, 8;
	cvt.u16.u32 	%rs3062, %r2471;
	bfe.u32 	%r2472, %r2469, 8, 8;
	cvt.u16.u32 	%rs3063, %r2472;
	bfe.u32 	%r2473, %r2469, 16, 8;
	cvt.u16.u32 	%rs3064, %r2473;
	bfe.u32 	%r2474, %r2469, 24, 8;
	cvt.u16.u32 	%rs3065, %r2474;
	bfe.u32 	%r2475, %r2470, 0, 8;
	cvt.u16.u32 	%rs3066, %r2475;
	bfe.u32 	%r2476, %r2470, 8, 8;
	cvt.u16.u32 	%rs3067, %r2476;
	bfe.u32 	%r2477, %r2470, 16, 8;
	cvt.u16.u32 	%rs3068, %r2477;
	bfe.u32 	%r2478, %r2470, 24, 8;
	cvt.u16.u32 	%rs3069, %r2478;
	ld.global.v2.b32 	{%r2479, %r2480}, [%rd207+16];
	bfe.u32 	%r2481, %r2479, 0, 8;
	cvt.u16.u32 	%rs3070, %r2481;
	bfe.u32 	%r2482, %r2479, 8, 8;
	cvt.u16.u32 	%rs3071, %r2482;
	bfe.u32 	%r2483, %r2479, 16, 8;
	cvt.u16.u32 	%rs3072, %r2483;
	bfe.u32 	%r2484, %r2479, 24, 8;
	cvt.u16.u32 	%rs3073, %r2484;
	bfe.u32 	%r2485, %r2480, 0, 8;
	cvt.u16.u32 	%rs3074, %r2485;
	bfe.u32 	%r2486, %r2480, 8, 8;
	cvt.u16.u32 	%rs3075, %r2486;
	bfe.u32 	%r2487, %r2480, 16, 8;
	cvt.u16.u32 	%rs3076, %r2487;
	bfe.u32 	%r2488, %r2480, 24, 8;
	cvt.u16.u32 	%rs3077, %r2488;
	ld.global.v2.b32 	{%r2489, %r2490}, [%rd207+24];
	bfe.u32 	%r2491, %r2489, 0, 8;
	cvt.u16.u32 	%rs3078, %r2491;
	bfe.u32 	%r2492, %r2489, 8, 8;
	cvt.u16.u32 	%rs3079, %r2492;
	bfe.u32 	%r2493, %r2489, 16, 8;
	cvt.u16.u32 	%rs3080, %r2493;
	bfe.u32 	%r2494, %r2489, 24, 8;
	cvt.u16.u32 	%rs3081, %r2494;
	bfe.u32 	%r2495, %r2490, 0, 8;
	cvt.u16.u32 	%rs3082, %r2495;
	bfe.u32 	%r2496, %r2490, 8, 8;
	cvt.u16.u32 	%rs3083, %r2496;
	bfe.u32 	%r2497, %r2490, 16, 8;
	cvt.u16.u32 	%rs3084, %r2497;
	bfe.u32 	%r2498, %r2490, 24, 8;
	cvt.u16.u32 	%rs3085, %r2498;
	.pragma "used_bytes_mask 7";
	ld.global.u32 	%r2499, [%rd207+32];
	bfe.u32 	%r2500, %r2499, 0, 8;
	cvt.u16.u32 	%rs3086, %r2500;
	bfe.u32 	%r2501, %r2499, 8, 8;
	cvt.u16.u32 	%rs3087, %r2501;
	bfe.u32 	%r2502, %r2499, 16, 8;
	cvt.u16.u32 	%rs3088, %r2502;
	ld.global.u32 	%r6213, [%rd207+36];
	ld.global.f64 	%fd164, [%rd207+40];
	add.s32 	%r6035, %r2, 256;
$L__BB5_3:
	setp.ge.s32 	%p58, %r6035, %r1;
	@%p58 bra 	$L__BB5_11;
	add.u64 	%rd6, %SPL, 0;
	add.u64 	%rd7, %SPL, 48;
$L__BB5_5:
	cvt.s64.s32 	%rd210, %r6035;
	add.s64 	%rd211, %rd210, %rd462;
	mad.lo.s64 	%rd212, %rd211, 48, %rd2;
	ld.global.v2.b32 	{%r2504, %r2505}, [%rd212];
	bfe.u32 	%r2506, %r2504, 0, 8;
	cvt.u16.u32 	%rs2350, %r2506;
	ld.global.v2.b32 	{%r2507, %r2508}, [%rd212+8];
	ld.global.v2.b32 	{%r2509, %r2510}, [%rd212+16];
	ld.global.v2.b32 	{%r2511, %r2512}, [%rd212+24];
	.pragma "used_bytes_mask 7";
	ld.global.u32 	%r2513, [%rd212+32];
	bfe.u32 	%r2514, %r2513, 16, 8;
	ld.global.u32 	%r9, [%rd212+36];
	ld.global.f64 	%fd4, [%rd212+40];
	cvt.u32.u16 	%r2515, %rs3061;
	cvt.u32.u16 	%r2516, %rs3060;
	prmt.b32 	%r2517, %r2516, %r2515, 0x3340U;
	cvt.u32.u16 	%r2518, %rs3059;
	cvt.u32.u16 	%r2519, %rs3058;
	prmt.b32 	%r2520, %r2519, %r2518, 0x3340U;
	prmt.b32 	%r2521, %r2520, %r2517, 0x5410U;
	cvt.u32.u16 	%r2522, %rs3057;
	cvt.u32.u16 	%r2523, %rs3056;
	prmt.b32 	%r2524, %r2523, %r2522, 0x3340U;
	cvt.u32.u16 	%r2525, %rs3055;
	cvt.u32.u16 	%r2526, %rs3054;
	prmt.b32 	%r2527, %r2526, %r2525, 0x3340U;
	prmt.b32 	%r2528, %r2527, %r2524, 0x5410U;
	st.local.v2.b32 	[%rd6], {%r2528, %r2521};
	cvt.u32.u16 	%r2529, %rs3069;
	cvt.u32.u16 	%r2530, %rs3068;
	prmt.b32 	%r2531, %r2530, %r2529, 0x3340U;
	cvt.u32.u16 	%r2532, %rs3067;
	cvt.u32.u16 	%r2533, %rs3066;
	prmt.b32 	%r2534, %r2533, %r2532, 0x3340U;
	prmt.b32 	%r2535, %r2534, %r2531, 0x5410U;
	cvt.u32.u16 	%r2536, %rs3065;
	cvt.u32.u16 	%r2537, %rs3064;
	prmt.b32 	%r2538, %r2537, %r2536, 0x3340U;
	cvt.u32.u16 	%r2539, %rs3063;
	cvt.u32.u16 	%r2540, %rs3062;
	prmt.b32 	%r2541, %r2540, %r2539, 0x3340U;
	prmt.b32 	%r2542, %r2541, %r2538, 0x5410U;
	st.local.v2.b32 	[%rd6+8], {%r2542, %r2535};
	cvt.u32.u16 	%r2543, %rs3077;
	cvt.u32.u16 	%r2544, %rs3076;
	prmt.b32 	%r2545, %r2544, %r2543, 0x3340U;
	cvt.u32.u16 	%r2546, %rs3075;
	cvt.u32.u16 	%r2547, %rs3074;
	prmt.b32 	%r2548, %r2547, %r2546, 0x3340U;
	prmt.b32 	%r2549, %r2548, %r2545, 0x5410U;
	cvt.u32.u16 	%r2550, %rs3073;
	cvt.u32.u16 	%r2551, %rs3072;
	prmt.b32 	%r2552, %r2551, %r2550, 0x3340U;
	cvt.u32.u16 	%r2553, %rs3071;
	cvt.u32.u16 	%r2554, %rs3070;
	prmt.b32 	%r2555, %r2554, %r2553, 0x3340U;
	prmt.b32 	%r2556, %r2555, %r2552, 0x5410U;
	st.local.v2.b32 	[%rd6+16], {%r2556, %r2549};
	cvt.u32.u16 	%r2557, %rs3085;
	cvt.u32.u16 	%r2558, %rs3084;
	prmt.b32 	%r2559, %r2558, %r2557, 0x3340U;
	cvt.u32.u16 	%r2560, %rs3083;
	cvt.u32.u16 	%r2561, %rs3082;
	prmt.b32 	%r2562, %r2561, %r2560, 0x3340U;
	prmt.b32 	%r2563, %r2562, %r2559, 0x5410U;
	cvt.u32.u16 	%r2564, %rs3081;
	cvt.u32.u16 	%r2565, %rs3080;
	prmt.b32 	%r2566, %r2565, %r2564, 0x3340U;
	cvt.u32.u16 	%r2567, %rs3079;
	cvt.u32.u16 	%r2568, %rs3078;
	prmt.b32 	%r2569, %r2568, %r2567, 0x3340U;
	prmt.b32 	%r2570, %r2569, %r2566, 0x5410U;
	st.local.v2.b32 	[%rd6+24], {%r2570, %r2563};
	st.local.v2.u8 	[%rd6+32], {%rs3086, %rs3087};
	st.local.u8 	[%rd6+34], %rs3088;
	st.local.u32 	[%rd6+36], %r6213;
	st.local.f64 	[%rd6+40], %fd164;
	st.local.v2.b32 	[%rd7], {%r2504, %r2505};
	st.local.v2.b32 	[%rd7+8], {%r2507, %r2508};
	st.local.v2.b32 	[%rd7+16], {%r2509, %r2510};
	st.local.v2.b32 	[%rd7+24], {%r2511, %r2512};
	bfe.u32 	%r2571, %r2513, 8, 8;
	cvt.u16.u32 	%rs2035, %r2571;
	bfe.u32 	%r2572, %r2513, 0, 8;
	cvt.u16.u32 	%rs2036, %r2572;
	st.local.v2.u8 	[%rd7+32], {%rs2036, %rs2035};
	st.local.u8 	[%rd7+34], %r2514;
	st.local.u32 	[%rd7+36], %r9;
	st.local.f64 	[%rd7+40], %fd4;
	mov.b32 	%r6037, 0;
$L__BB5_6:
	mov.u32 	%r6040, %r6037;
	cvt.u64.u32 	%rd213, %r6040;
	add.s64 	%rd214, %rd6, %rd213;
	ld.local.u8 	%rs2037, [%rd214];
	setp.ne.s16 	%p59, %rs2037, 0;
	add.s32 	%r6037, %r6040, 1;
	@%p59 bra 	$L__BB5_6;
	and.b16  	%rs2038, %rs2350, 255;
	setp.eq.s16 	%p60, %rs2038, 0;
	@%p60 bra 	$L__BB5_10;
	mov.b32 	%r6038, 0;
$L__BB5_9:
	cvt.u64.u32 	%rd215, %r6040;
	add.s64 	%rd216, %rd6, %rd215;
	st.local.u8 	[%rd216], %rs2350;
	add.s32 	%r6040, %r6040, 1;
	add.s32 	%r15, %r6038, 1;
	cvt.u64.u32 	%rd217, %r6038;
	add.s64 	%rd218, %rd7, %rd217;
	ld.local.u8 	%rs2350, [%rd218+1];
	setp.ne.s16 	%p61, %rs2350, 0;
	mov.u32 	%r6038, %r15;
	@%p61 bra 	$L__BB5_9;
$L__BB5_10:
	cvt.u64.u32 	%rd219, %r6040;
	add.s64 	%rd220, %rd6, %rd219;
	mov.b16 	%rs2039, 0;
	st.local.u8 	[%rd220], %rs2039;
	ld.local.u32 	%r2574, [%rd6+36];
	add.s32 	%r6213, %r2574, %r9;
	ld.local.f64 	%fd112, [%rd6+40];
	add.f64 	%fd164, %fd4, %fd112;
	ld.local.v2.b32 	{%r2575, %r2576}, [%rd6];
	bfe.u32 	%r2577, %r2575, 0, 8;
	cvt.u16.u32 	%rs3054, %r2577;
	bfe.u32 	%r2578, %r2575, 8, 8;
	cvt.u16.u32 	%rs3055, %r2578;
	bfe.u32 	%r2579, %r2575, 16, 8;
	cvt.u16.u32 	%rs3056, %r2579;
	bfe.u32 	%r2580, %r2575, 24, 8;
	cvt.u16.u32 	%rs3057, %r2580;
	bfe.u32 	%r2581, %r2576, 0, 8;
	cvt.u16.u32 	%rs3058, %r2581;
	bfe.u32 	%r2582, %r2576, 8, 8;
	cvt.u16.u32 	%rs3059, %r2582;
	bfe.u32 	%r2583, %r2576, 16, 8;
	cvt.u16.u32 	%rs3060, %r2583;
	bfe.u32 	%r2584, %r2576, 24, 8;
	cvt.u16.u32 	%rs3061, %r2584;
	ld.local.v2.b32 	{%r2585, %r2586}, [%rd6+8];
	bfe.u32 	%r2587, %r2585, 0, 8;
	cvt.u16.u32 	%rs3062, %r2587;
	bfe.u32 	%r2588, %r2585, 8, 8;
	cvt.u16.u32 	%rs3063, %r2588;
	bfe.u32 	%r2589, %r2585, 16, 8;
	cvt.u16.u32 	%rs3064, %r2589;
	bfe.u32 	%r2590, %r2585, 24, 8;
	cvt.u16.u32 	%rs3065, %r2590;
	bfe.u32 	%r2591, %r2586, 0, 8;
	cvt.u16.u32 	%rs3066, %r2591;
	bfe.u32 	%r2592, %r2586, 8, 8;
	cvt.u16.u32 	%rs3067, %r2592;
	bfe.u32 	%r2593, %r2586, 16, 8;
	cvt.u16.u32 	%rs3068, %r2593;
	bfe.u32 	%r2594, %r2586, 24, 8;
	cvt.u16.u32 	%rs3069, %r2594;
	ld.local.v2.b32 	{%r2595, %r2596}, [%rd6+16];
	bfe.u32 	%r2597, %r2595, 0, 8;
	cvt.u16.u32 	%rs3070, %r2597;
	bfe.u32 	%r2598, %r2595, 8, 8;
	cvt.u16.u32 	%rs3071, %r2598;
	bfe.u32 	%r2599, %r2595, 16, 8;
	cvt.u16.u32 	%rs3072, %r2599;
	bfe.u32 	%r2600, %r2595, 24, 8;
	cvt.u16.u32 	%rs3073, %r2600;
	bfe.u32 	%r2601, %r2596, 0, 8;
	cvt.u16.u32 	%rs3074, %r2601;
	bfe.u32 	%r2602, %r2596, 8, 8;
	cvt.u16.u32 	%rs3075, %r2602;
	bfe.u32 	%r2603, %r2596, 16, 8;
	cvt.u16.u32 	%rs3076, %r2603;
	bfe.u32 	%r2604, %r2596, 24, 8;
	cvt.u16.u32 	%rs3077, %r2604;
	ld.local.v2.b32 	{%r2605, %r2606}, [%rd6+24];
	bfe.u32 	%r2607, %r2605, 0, 8;
	cvt.u16.u32 	%rs3078, %r2607;
	bfe.u32 	%r2608, %r2605, 8, 8;
	cvt.u16.u32 	%rs3079, %r2608;
	bfe.u32 	%r2609, %r2605, 16, 8;
	cvt.u16.u32 	%rs3080, %r2609;
	bfe.u32 	%r2610, %r2605, 24, 8;
	cvt.u16.u32 	%rs3081, %r2610;
	bfe.u32 	%r2611, %r2606, 0, 8;
	cvt.u16.u32 	%rs3082, %r2611;
	bfe.u32 	%r2612, %r2606, 8, 8;
	cvt.u16.u32 	%rs3083, %r2612;
	bfe.u32 	%r2613, %r2606, 16, 8;
	cvt.u16.u32 	%rs3084, %r2613;
	bfe.u32 	%r2614, %r2606, 24, 8;
	cvt.u16.u32 	%rs3085, %r2614;
	.pragma "used_bytes_mask 7";
	ld.local.u32 	%r2615, [%rd6+32];
	bfe.u32 	%r2616, %r2615, 0, 8;
	cvt.u16.u32 	%rs3086, %r2616;
	bfe.u32 	%r2617, %r2615, 8, 8;
	cvt.u16.u32 	%rs3087, %r2617;
	bfe.u32 	%r2618, %r2615, 16, 8;
	cvt.u16.u32 	%rs3088, %r2618;
	add.s32 	%r6035, %r6035, 256;
	setp.lt.s32 	%p62, %r6035, %r1;
	@%p62 bra 	$L__BB5_5;
$L__BB5_11:
	setp.lt.s32 	%p63, %r1, 256;
	@%p63 bra 	$L__BB5_85;
	// begin inline asm
	mov.u32 %r4423, %laneid;
	// end inline asm
	cvt.u32.u16 	%r4484, %rs3054;
	and.b32  	%r4485, %r4484, 255;
	and.b16  	%rs2159, %rs3055, 255;
	mul.wide.u16 	%r4486, %rs2159, 256;
	or.b32  	%r4487, %r4486, %r4485;
	cvt.u32.u16 	%r4488, %rs3056;
	shl.b32 	%r4489, %r4488, 16;
	and.b32  	%r4490, %r4489, 16711680;
	or.b32  	%r4491, %r4487, %r4490;
	cvt.u32.u16 	%r4492, %rs3057;
	shl.b32 	%r4493, %r4492, 24;
	or.b32  	%r4425, %r4491, %r4493;
	cvt.u32.u16 	%r4494, %rs3058;
	and.b32  	%r4495, %r4494, 255;
	and.b16  	%rs2160, %rs3059, 255;
	mul.wide.u16 	%r4496, %rs2160, 256;
	or.b32  	%r4497, %r4496, %r4495;
	cvt.u32.u16 	%r4498, %rs3060;
	shl.b32 	%r4499, %r4498, 16;
	and.b32  	%r4500, %r4499, 16711680;
	or.b32  	%r4501, %r4497, %r4500;
	cvt.u32.u16 	%r4502, %rs3061;
	shl.b32 	%r4503, %r4502, 24;
	or.b32  	%r4430, %r4501, %r4503;
	cvt.u32.u16 	%r4504, %rs3062;
	and.b32  	%r4505, %r4504, 255;
	and.b16  	%rs2161, %rs3063, 255;
	mul.wide.u16 	%r4506, %rs2161, 256;
	or.b32  	%r4507, %r4506, %r4505;
	cvt.u32.u16 	%r4508, %rs3064;
	shl.b32 	%r4509, %r4508, 16;
	and.b32  	%r4510, %r4509, 16711680;
	or.b32  	%r4511, %r4507, %r4510;
	cvt.u32.u16 	%r4512, %rs3065;
	shl.b32 	%r4513, %r4512, 24;
	or.b32  	%r4435, %r4511, %r4513;
	cvt.u32.u16 	%r4514, %rs3066;
	and.b32  	%r4515, %r4514, 255;
	and.b16  	%rs2162, %rs3067, 255;
	mul.wide.u16 	%r4516, %rs2162, 256;
	or.b32  	%r4517, %r4516, %r4515;
	cvt.u32.u16 	%r4518, %rs3068;
	shl.b32 	%r4519, %r4518, 16;
	and.b32  	%r4520, %r4519, 16711680;
	or.b32  	%r4521, %r4517, %r4520;
	cvt.u32.u16 	%r4522, %rs3069;
	shl.b32 	%r4523, %r4522, 24;
	or.b32  	%r4440, %r4521, %r4523;
	cvt.u32.u16 	%r4524, %rs3070;
	and.b32  	%r4525, %r4524, 255;
	and.b16  	%rs2163, %rs3071, 255;
	mul.wide.u16 	%r4526, %rs2163, 256;
	or.b32  	%r4527, %r4526, %r4525;
	cvt.u32.u16 	%r4528, %rs3072;
	shl.b32 	%r4529, %r4528, 16;
	and.b32  	%r4530, %r4529, 16711680;
	or.b32  	%r4531, %r4527, %r4530;
	cvt.u32.u16 	%r4532, %rs3073;
	shl.b32 	%r4533, %r4532, 24;
	or.b32  	%r4445, %r4531, %r4533;
	cvt.u32.u16 	%r4534, %rs3074;
	and.b32  	%r4535, %r4534, 255;
	and.b16  	%rs2164, %rs3075, 255;
	mul.wide.u16 	%r4536, %rs2164, 256;
	or.b32  	%r4537, %r4536, %r4535;
	cvt.u32.u16 	%r4538, %rs3076;
	shl.b32 	%r4539, %r4538, 16;
	and.b32  	%r4540, %r4539, 16711680;
	or.b32  	%r4541, %r4537, %r4540;
	cvt.u32.u16 	%r4542, %rs3077;
	shl.b32 	%r4543, %r4542, 24;
	or.b32  	%r4450, %r4541, %r4543;
	cvt.u32.u16 	%r4544, %rs3078;
	and.b32  	%r4545, %r4544, 255;
	and.b16  	%rs2165, %rs3079, 255;
	mul.wide.u16 	%r4546, %rs2165, 256;
	or.b32  	%r4547, %r4546, %r4545;
	cvt.u32.u16 	%r4548, %rs3080;
	shl.b32 	%r4549, %r4548, 16;
	and.b32  	%r4550, %r4549, 16711680;
	or.b32  	%r4551, %r4547, %r4550;
	cvt.u32.u16 	%r4552, %rs3081;
	shl.b32 	%r4553, %r4552, 24;
	or.b32  	%r4455, %r4551, %r4553;
	cvt.u32.u16 	%r4554, %rs3082;
	and.b32  	%r4555, %r4554, 255;
	and.b16  	%rs2166, %rs3083, 255;
	mul.wide.u16 	%r4556, %rs2166, 256;
	or.b32  	%r4557, %r4556, %r4555;
	cvt.u32.u16 	%r4558, %rs3084;
	shl.b32 	%r4559, %r4558, 16;
	and.b32  	%r4560, %r4559, 16711680;
	or.b32  	%r4561, %r4557, %r4560;
	cvt.u32.u16 	%r4562, %rs3085;
	shl.b32 	%r4563, %r4562, 24;
	or.b32  	%r4460, %r4561, %r4563;
	cvt.u32.u16 	%r4564, %rs3086;
	and.b32  	%r4565, %r4564, 255;
	and.b16  	%rs2167, %rs3087, 255;
	mul.wide.u16 	%r4566, %rs2167, 256;
	or.b32  	%r4567, %r4566, %r4565;
	cvt.u32.u16 	%r4568, %rs3088;
	shl.b32 	%r4569, %r4568, 16;
	and.b32  	%r4570, %r4569, 16711680;
	or.b32  	%r4465, %r4567, %r4570;
	mov.b32 	%r4481, 1;
	mov.b32 	%r4482, 31;
	mov.b32 	%r4483, -1;
	// begin inline asm
	shfl.sync.down.b32 %r4424, %r4425, %r4481, %r4482, %r4483;
	// end inline asm
	// begin inline asm
	shfl.sync.down.b32 %r4429, %r4430, %r4481, %r4482, %r4483;
	// end inline asm
	// begin inline asm
	shfl.sync.down.b32 %r4434, %r4435, %r4481, %r4482, %r4483;
	// end inline asm
	// begin inline asm
	shfl.sync.down.b32 %r4439, %r4440, %r4481, %r4482, %r4483;
	// end inline asm
	// begin inline asm
	shfl.sync.down.b32 %r4444, %r4445, %r4481, %r4482, %r4483;
	// end inline asm
	// begin inline asm
	shfl.sync.down.b32 %r4449, %r4450, %r4481, %r4482, %r4483;
	// end inline asm
	// begin inline asm
	shfl.sync.down.b32 %r4454, %r4455, %r4481, %r4482, %r4483;
	// end inline asm
	// begin inline asm
	shfl.sync.down.b32 %r4459, %r4460, %r4481, %r4482, %r4483;
	// end inline asm
	// begin inline asm
	shfl.sync.down.b32 %r4464, %r4465, %r4481, %r4482, %r4483;
	// end inline asm
	// begin inline asm
	shfl.sync.down.b32 %r4469, %r6213, %r4481, %r4482, %r4483;
	// end inline asm
	mov.b64 	%rd339, %fd164;
	mov.b64 	{%r4475, %r4480}, %rd339;
	// begin inline asm
	shfl.sync.down.b32 %r4474, %r4475, %r4481, %r4482, %r4483;
	// end inline asm
	// begin inline asm
	shfl.sync.down.b32 %r4479, %r4480, %r4481, %r4482, %r4483;
	// end inline asm
	setp.gt.s32 	%p120, %r4423, 30;
	@%p120 bra 	$L__BB5_19;
	shr.u32 	%r4572, %r4464, 16;
	shr.u32 	%r4573, %r4464, 8;
	cvt.u16.u32 	%rs2168, %r4573;
	cvt.u16.u32 	%rs2169, %r4464;
	cvt.u16.u32 	%rs2386, %r4424;
	mov.b64 	%rd340, {%r4474, %r4479};
	mov.b64 	%fd7, %rd340;
	add.u64 	%rd8, %SPL, 0;
	add.u64 	%rd9, %SPL, 48;
	prmt.b32 	%r4576, %r4498, %r4502, 0x3340U;
	cvt.u32.u16 	%r4577, %rs3059;
	cvt.u32.u16 	%r4578, %rs3058;
	prmt.b32 	%r4579, %r4578, %r4577, 0x3340U;
	prmt.b32 	%r4580, %r4579, %r4576, 0x5410U;
	cvt.u32.u16 	%r4581, %rs3057;
	cvt.u32.u16 	%r4582, %rs3056;
	prmt.b32 	%r4583, %r4582, %r4581, 0x3340U;
	cvt.u32.u16 	%r4584, %rs3055;
	cvt.u32.u16 	%r4585, %rs3054;
	prmt.b32 	%r4586, %r4585, %r4584, 0x3340U;
	prmt.b32 	%r4587, %r4586, %r4583, 0x5410U;
	st.local.v2.b32 	[%rd8], {%r4587, %r4580};
	cvt.u32.u16 	%r4588, %rs3069;
	cvt.u32.u16 	%r4589, %rs3068;
	prmt.b32 	%r4590, %r4589, %r4588, 0x3340U;
	cvt.u32.u16 	%r4591, %rs3067;
	cvt.u32.u16 	%r4592, %rs3066;
	prmt.b32 	%r4593, %r4592, %r4591, 0x3340U;
	prmt.b32 	%r4594, %r4593, %r4590, 0x5410U;
	cvt.u32.u16 	%r4595, %rs3065;
	cvt.u32.u16 	%r4596, %rs3064;
	prmt.b32 	%r4597, %r4596, %r4595, 0x3340U;
	cvt.u32.u16 	%r4598, %rs3063;
	cvt.u32.u16 	%r4599, %rs3062;
	prmt.b32 	%r4600, %r4599, %r4598, 0x3340U;
	prmt.b32 	%r4601, %r4600, %r4597, 0x5410U;
	st.local.v2.b32 	[%rd8+8], {%r4601, %r4594};
	cvt.u32.u16 	%r4602, %rs3077;
	cvt.u32.u16 	%r4603, %rs3076;
	prmt.b32 	%r4604, %r4603, %r4602, 0x3340U;
	cvt.u32.u16 	%r4605, %rs3075;
	cvt.u32.u16 	%r4606, %rs3074;
	prmt.b32 	%r4607, %r4606, %r4605, 0x3340U;
	prmt.b32 	%r4608, %r4607, %r4604, 0x5410U;
	cvt.u32.u16 	%r4609, %rs3073;
	cvt.u32.u16 	%r4610, %rs3072;
	prmt.b32 	%r4611, %r4610, %r4609, 0x3340U;
	cvt.u32.u16 	%r4612, %rs3071;
	cvt.u32.u16 	%r4613, %rs3070;
	prmt.b32 	%r4614, %r4613, %r4612, 0x3340U;
	prmt.b32 	%r4615, %r4614, %r4611, 0x5410U;
	st.local.v2.b32 	[%rd8+16], {%r4615, %r4608};
	cvt.u32.u16 	%r4616, %rs3085;
	cvt.u32.u16 	%r4617, %rs3084;
	prmt.b32 	%r4618, %r4617, %r4616, 0x3340U;
	cvt.u32.u16 	%r4619, %rs3083;
	cvt.u32.u16 	%r4620, %rs3082;
	prmt.b32 	%r4621, %r4620, %r4619, 0x3340U;
	prmt.b32 	%r4622, %r4621, %r4618, 0x5410U;
	cvt.u32.u16 	%r4623, %rs3081;
	cvt.u32.u16 	%r4624, %rs3080;
	prmt.b32 	%r4625, %r4624, %r4623, 0x3340U;
	cvt.u32.u16 	%r4626, %rs3079;
	cvt.u32.u16 	%r4627, %rs3078;
	prmt.b32 	%r4628, %r4627, %r4626, 0x3340U;
	prmt.b32 	%r4629, %r4628, %r4625, 0x5410U;
	st.local.v2.b32 	[%rd8+24], {%r4629, %r4622};
	st.local.v2.u8 	[%rd8+32], {%rs3086, %rs3087};
	st.local.u8 	[%rd8+34], %rs3088;
	st.local.u32 	[%rd8+36], %r6213;
	st.local.f64 	[%rd8+40], %fd164;
	st.local.v2.b32 	[%rd9], {%r4424, %r4429};
	st.local.v2.b32 	[%rd9+8], {%r4434, %r4439};
	st.local.v2.b32 	[%rd9+16], {%r4444, %r4449};
	st.local.v2.b32 	[%rd9+24], {%r4454, %r4459};
	st.local.v2.u8 	[%rd9+32], {%rs2169, %rs2168};
	st.local.u8 	[%rd9+34], %r4572;
	st.local.u32 	[%rd9+36], %r4469;
	st.local.v2.u32 	[%rd9+40], {%r4474, %r4479};
	mov.b32 	%r6042, 0;
$L__BB5_14:
	mov.u32 	%r6045, %r6042;
	cvt.u64.u32 	%rd343, %r6045;
	add.s64 	%rd344, %rd8, %rd343;
	ld.local.u8 	%rs2170, [%rd344];
	setp.ne.s16 	%p121, %rs2170, 0;
	add.s32 	%r6042, %r6045, 1;
	@%p121 bra 	$L__BB5_14;
	and.b16  	%rs2171, %rs2386, 255;
	setp.eq.s16 	%p122, %rs2171, 0;
	@%p122 bra 	$L__BB5_18;
	mov.b32 	%r6043, 0;
$L__BB5_17:
	cvt.u64.u32 	%rd345, %r6045;
	add.s64 	%rd346, %rd8, %rd345;
	st.local.u8 	[%rd346], %rs2386;
	add.s32 	%r6045, %r6045, 1;
	add.s32 	%r38, %r6043, 1;
	cvt.u64.u32 	%rd347, %r6043;
	add.s64 	%rd348, %rd9, %rd347;
	ld.local.u8 	%rs2386, [%rd348+1];
	setp.ne.s16 	%p123, %rs2386, 0;
	mov.u32 	%r6043, %r38;
	@%p123 bra 	$L__BB5_17;
$L__BB5_18:
	cvt.u64.u32 	%rd349, %r6045;
	add.s64 	%rd350, %rd8, %rd349;
	mov.b16 	%rs2172, 0;
	st.local.u8 	[%rd350], %rs2172;
	ld.local.u32 	%r4631, [%rd8+36];
	add.s32 	%r6213, %r4631, %r4469;
	ld.local.f64 	%fd125, [%rd8+40];
	add.f64 	%fd164, %fd125, %fd7;
	ld.local.v2.b32 	{%r4632, %r4633}, [%rd8];
	bfe.u32 	%r4634, %r4632, 0, 8;
	cvt.u16.u32 	%rs3054, %r4634;
	bfe.u32 	%r4635, %r4632, 8, 8;
	cvt.u16.u32 	%rs3055, %r4635;
	bfe.u32 	%r4636, %r4632, 16, 8;
	cvt.u16.u32 	%rs3056, %r4636;
	bfe.u32 	%r4637, %r4632, 24, 8;
	cvt.u16.u32 	%rs3057, %r4637;
	bfe.u32 	%r4638, %r4633, 0, 8;
	cvt.u16.u32 	%rs3058, %r4638;
	bfe.u32 	%r4639, %r4633, 8, 8;
	cvt.u16.u32 	%rs3059, %r4639;
	bfe.u32 	%r4640, %r4633, 16, 8;
	cvt.u16.u32 	%rs3060, %r4640;
	bfe.u32 	%r4641, %r4633, 24, 8;
	cvt.u16.u32 	%rs3061, %r4641;
	ld.local.v2.b32 	{%r4642, %r4643}, [%rd8+8];
	bfe.u32 	%r4644, %r4642, 0, 8;
	cvt.u16.u32 	%rs3062, %r4644;
	bfe.u32 	%r4645, %r4642, 8, 8;
	cvt.u16.u32 	%rs3063, %r4645;
	bfe.u32 	%r4646, %r4642, 16, 8;
	cvt.u16.u32 	%rs3064, %r4646;
	bfe.u32 	%r4647, %r4642, 24, 8;
	cvt.u16.u32 	%rs3065, %r4647;
	bfe.u32 	%r4648, %r4643, 0, 8;
	cvt.u16.u32 	%rs3066, %r4648;
	bfe.u32 	%r4649, %r4643, 8, 8;
	cvt.u16.u32 	%rs3067, %r4649;
	bfe.u32 	%r4650, %r4643, 16, 8;
	cvt.u16.u32 	%rs3068, %r4650;
	bfe.u32 	%r4651, %r4643, 24, 8;
	cvt.u16.u32 	%rs3069, %r4651;
	ld.local.v2.b32 	{%r4652, %r4653}, [%rd8+16];
	bfe.u32 	%r4654, %r4652, 0, 8;
	cvt.u16.u32 	%rs3070, %r4654;
	bfe.u32 	%r4655, %r4652, 8, 8;
	cvt.u16.u32 	%rs3071, %r4655;
	bfe.u32 	%r4656, %r4652, 16, 8;
	cvt.u16.u32 	%rs3072, %r4656;
	bfe.u32 	%r4657, %r4652, 24, 8;
	cvt.u16.u32 	%rs3073, %r4657;
	bfe.u32 	%r4658, %r4653, 0, 8;
	cvt.u16.u32 	%rs3074, %r4658;
	bfe.u32 	%r4659, %r4653, 8, 8;
	cvt.u16.u32 	%rs3075, %r4659;
	bfe.u32 	%r4660, %r4653, 16, 8;
	cvt.u16.u32 	%rs3076, %r4660;
	bfe.u32 	%r4661, %r4653, 24, 8;
	cvt.u16.u32 	%rs3077, %r4661;
	ld.local.v2.b32 	{%r4662, %r4663}, [%rd8+24];
	bfe.u32 	%r4664, %r4662, 0, 8;
	cvt.u16.u32 	%rs3078, %r4664;
	bfe.u32 	%r4665, %r4662, 8, 8;
	cvt.u16.u32 	%rs3079, %r4665;
	bfe.u32 	%r4666, %r4662, 16, 8;
	cvt.u16.u32 	%rs3080, %r4666;
	bfe.u32 	%r4667, %r4662, 24, 8;
	cvt.u16.u32 	%rs3081, %r4667;
	bfe.u32 	%r4668, %r4663, 0, 8;
	cvt.u16.u32 	%rs3082, %r4668;
	bfe.u32 	%r4669, %r4663, 8, 8;
	cvt.u16.u32 	%rs3083, %r4669;
	bfe.u32 	%r4670, %r4663, 16, 8;
	cvt.u16.u32 	%rs3084, %r4670;
	bfe.u32 	%r4671, %r4663, 24, 8;
	cvt.u16.u32 	%rs3085, %r4671;
	.pragma "used_bytes_mask 7";
	ld.local.u32 	%r4672, [%rd8+32];
	bfe.u32 	%r4673, %r4672, 0, 8;
	cvt.u16.u32 	%rs3086, %r4673;
	bfe.u32 	%r4674, %r4672, 8, 8;
	cvt.u16.u32 	%rs3087, %r4674;
	bfe.u32 	%r4675, %r4672, 16, 8;
	cvt.u16.u32 	%rs3088, %r4675;
$L__BB5_19:
	cvt.u32.u16 	%r4736, %rs3054;
	and.b32  	%r4737, %r4736, 255;
	and.b16  	%rs2173, %rs3055, 255;
	mul.wide.u16 	%r4738, %rs2173, 256;
	or.b32  	%r4739, %r4738, %r4737;
	cvt.u32.u16 	%r4740, %rs3056;
	shl.b32 	%r4741, %r4740, 16;
	and.b32  	%r4742, %r4741, 16711680;
	or.b32  	%r4743, %r4739, %r4742;
	cvt.u32.u16 	%r4744, %rs3057;
	shl.b32 	%r4745, %r4744, 24;
	or.b32  	%r4677, %r4743, %r4745;
	cvt.u32.u16 	%r4746, %rs3058;
	and.b32  	%r4747, %r4746, 255;
	and.b16  	%rs2174, %rs3059, 255;
	mul.wide.u16 	%r4748, %rs2174, 256;
	or.b32  	%r4749, %r4748, %r4747;
	cvt.u32.u16 	%r4750, %rs3060;
	shl.b32 	%r4751, %r4750, 16;
	and.b32  	%r4752, %r4751, 16711680;
	or.b32  	%r4753, %r4749, %r4752;
	cvt.u32.u16 	%r4754, %rs3061;
	shl.b32 	%r4755, %r4754, 24;
	or.b32  	%r4682, %r4753, %r4755;
	cvt.u32.u16 	%r4756, %rs3062;
	and.b32  	%r4757, %r4756, 255;
	and.b16  	%rs2175, %rs3063, 255;
	mul.wide.u16 	%r4758, %rs2175, 256;
	or.b32  	%r4759, %r4758, %r4757;
	cvt.u32.u16 	%r4760, %rs3064;
	shl.b32 	%r4761, %r4760, 16;
	and.b32  	%r4762, %r4761, 16711680;
	or.b32  	%r4763, %r4759, %r4762;
	cvt.u32.u16 	%r4764, %rs3065;
	shl.b32 	%r4765, %r4764, 24;
	or.b32  	%r4687, %r4763, %r4765;
	cvt.u32.u16 	%r4766, %rs3066;
	and.b32  	%r4767, %r4766, 255;
	and.b16  	%rs2176, %rs3067, 255;
	mul.wide.u16 	%r4768, %rs2176, 256;
	or.b32  	%r4769, %r4768, %r4767;
	cvt.u32.u16 	%r4770, %rs3068;
	shl.b32 	%r4771, %r4770, 16;
	and.b32  	%r4772, %r4771, 16711680;
	or.b32  	%r4773, %r4769, %r4772;
	cvt.u32.u16 	%r4774, %rs3069;
	shl.b32 	%r4775, %r4774, 24;
	or.b32  	%r4692, %r4773, %r4775;
	cvt.u32.u16 	%r4776, %rs3070;
	and.b32  	%r4777, %r4776, 255;
	and.b16  	%rs2177, %rs3071, 255;
	mul.wide.u16 	%r4778, %rs2177, 256;
	or.b32  	%r4779, %r4778, %r4777;
	cvt.u32.u16 	%r4780, %rs3072;
	shl.b32 	%r4781, %r4780, 16;
	and.b32  	%r4782, %r4781, 16711680;
	or.b32  	%r4783, %r4779, %r4782;
	cvt.u32.u16 	%r4784, %rs3073;
	shl.b32 	%r4785, %r4784, 24;
	or.b32  	%r4697, %r4783, %r4785;
	cvt.u32.u16 	%r4786, %rs3074;
	and.b32  	%r4787, %r4786, 255;
	and.b16  	%rs2178, %rs3075, 255;
	mul.wide.u16 	%r4788, %rs2178, 256;
	or.b32  	%r4789, %r4788, %r4787;
	cvt.u32.u16 	%r4790, %rs3076;
	shl.b32 	%r4791, %r4790, 16;
	and.b32  	%r4792, %r4791, 16711680;
	or.b32  	%r4793, %r4789, %r4792;
	cvt.u32.u16 	%r4794, %rs3077;
	shl.b32 	%r4795, %r4794, 24;
	or.b32  	%r4702, %r4793, %r4795;
	cvt.u32.u16 	%r4796, %rs3078;
	and.b32  	%r4797, %r4796, 255;
	and.b16  	%rs2179, %rs3079, 255;
	mul.wide.u16 	%r4798, %rs2179, 256;
	or.b32  	%r4799, %r4798, %r4797;
	cvt.u32.u16 	%r4800, %rs3080;
	shl.b32 	%r4801, %r4800, 16;
	and.b32  	%r4802, %r4801, 16711680;
	or.b32  	%r4803, %r4799, %r4802;
	cvt.u32.u16 	%r4804, %rs3081;
	shl.b32 	%r4805, %r4804, 24;
	or.b32  	%r4707, %r4803, %r4805;
	cvt.u32.u16 	%r4806, %rs3082;
	and.b32  	%r4807, %r4806, 255;
	and.b16  	%rs2180, %rs3083, 255;
	mul.wide.u16 	%r4808, %rs2180, 256;
	or.b32  	%r4809, %r4808, %r4807;
	cvt.u32.u16 	%r4810, %rs3084;
	shl.b32 	%r4811, %r4810, 16;
	and.b32  	%r4812, %r4811, 16711680;
	or.b32  	%r4813, %r4809, %r4812;
	cvt.u32.u16 	%r4814, %rs3085;
	shl.b32 	%r4815, %r4814, 24;
	or.b32  	%r4712, %r4813, %r4815;
	cvt.u32.u16 	%r4816, %rs3086;
	and.b32  	%r4817, %r4816, 255;
	and.b16  	%rs2181, %rs3087, 255;
	mul.wide.u16 	%r4818, %rs2181, 256;
	or.b32  	%r4819, %r4818, %r4817;
	cvt.u32.u16 	%r4820, %rs3088;
	shl.b32 	%r4821, %r4820, 16;
	and.b32  	%r4822, %r4821, 16711680;
	or.b32  	%r4717, %r4819, %r4822;
	mov.b32 	%r4733, 2;
	mov.b32 	%r4734, 31;
	mov.b32 	%r4735, -1;
	// begin inline asm
	shfl.sync.down.b32 %r4676, %r4677, %r4733, %r4734, %r4735;
	// end inline asm
	// begin inline asm
	shfl.sync.down.b32 %r4681, %r4682, %r4733, %r4734, %r4735;
	// end inline asm
	// begin inline asm
	shfl.sync.down.b32 %r4686, %r4687, %r4733, %r4734, %r4735;
	// end inline asm
	// begin inline asm
	shfl.sync.down.b32 %r4691, %r4692, %r4733, %r4734, %r4735;
	// end inline asm
	// begin inline asm
	shfl.sync.down.b32 %r4696, %r4697, %r4733, %r4734, %r4735;
	// end inline asm
	// begin inline asm
	shfl.sync.down.b32 %r4701, %r4702, %r4733, %r4734, %r4735;
	// end inline asm
	// begin inline asm
	shfl.sync.down.b32 %r4706, %r4707, %r4733, %r4734, %r4735;
	// end inline asm
	// begin inline asm
	shfl.sync.down.b32 %r4711, %r4712, %r4733, %r4734, %r4735;
	// end inline asm
	// begin inline asm
	shfl.sync.down.b32 %r4716, %r4717, %r4733, %r4734, %r4735;
	// end inline asm
	// begin inline asm
	shfl.sync.down.b32 %r4721, %r6213, %r4733, %r4734, %r4735;
	// end inline asm
	mov.b64 	%rd351, %fd164;
	mov.b64 	{%r4727, %r4732}, %rd351;
	// begin inline asm
	shfl.sync.down.b32 %r4726, %r4727, %r4733, %r4734, %r4735;
	// end inline asm
	// begin inline asm
	shfl.sync.down.b32 %r4731, %r4732, %r4733, %r4734, %r4735;
	// end inline asm
	setp.gt.s32 	%p124, %r4423, 29;
	@%p124 bra 	$L__BB5_26;
	shr.u32 	%r4824, %r4716, 16;
	shr.u32 	%r4825, %r4716, 8;
	cvt.u16.u32 	%rs2182, %r4825;
	cvt.u16.u32 	%rs2183, %r4716;
	cvt.u16.u32 	%rs2422, %r4676;
	mov.b64 	%rd352, {%r4726, %r4731};
	mov.b64 	%fd10, %rd352;
	add.u64 	%rd10, %SPL, 0;
	add.u64 	%rd11, %SPL, 48;
	prmt.b32 	%r4828, %r4750, %r4754, 0x3340U;
	cvt.u32.u16 	%r4829, %rs3059;
	cvt.u32.u16 	%r4830, %rs3058;
	prmt.b32 	%r4831, %r4830, %r4829, 0x3340U;
	prmt.b32 	%r4832, %r4831, %r4828, 0x5410U;
	cvt.u32.u16 	%r4833, %rs3057;
	cvt.u32.u16 	%r4834, %rs3056;
	prmt.b32 	%r4835, %r4834, %r4833, 0x3340U;
	cvt.u32.u16 	%r4836, %rs3055;
	cvt.u32.u16 	%r4837, %rs3054;
	prmt.b32 	%r4838, %r4837, %r4836, 0x3340U;
	prmt.b32 	%r4839, %r4838, %r4835, 0x5410U;
	st.local.v2.b32 	[%rd10], {%r4839, %r4832};
	cvt.u32.u16 	%r4840, %rs3069;
	cvt.u32.u16 	%r4841, %rs3068;
	prmt.b32 	%r4842, %r4841, %r4840, 0x3340U;
	cvt.u32.u16 	%r4843, %rs3067;
	cvt.u32.u16 	%r4844, %rs3066;
	prmt.b32 	%r4845, %r4844, %r4843, 0x3340U;
	prmt.b32 	%r4846, %r4845, %r4842, 0x5410U;
	cvt.u32.u16 	%r4847, %rs3065;
	cvt.u32.u16 	%r4848, %rs3064;
	prmt.b32 	%r4849, %r4848, %r4847, 0x3340U;
	cvt.u32.u16 	%r4850, %rs3063;
	cvt.u32.u16 	%r4851, %rs3062;
	prmt.b32 	%r4852, %r4851, %r4850, 0x3340U;
	prmt.b32 	%r4853, %r4852, %r4849, 0x5410U;
	st.local.v2.b32 	[%rd10+8], {%r4853, %r4846};
	cvt.u32.u16 	%r4854, %rs3077;
	cvt.u32.u16 	%r4855, %rs3076;
	prmt.b32 	%r4856, %r4855, %r4854, 0x3340U;
	cvt.u32.u16 	%r4857, %rs3075;
	cvt.u32.u16 	%r4858, %rs3074;
	prmt.b32 	%r4859, %r4858, %r4857, 0x3340U;
	prmt.b32 	%r4860, %r4859, %r4856, 0x5410U;
	cvt.u32.u16 	%r4861, %rs3073;
	cvt.u32.u16 	%r4862, %rs3072;
	prmt.b32 	%r4863, %r4862, %r4861, 0x3340U;
	cvt.u32.u16 	%r4864, %rs3071;
	cvt.u32.u16 	%r4865, %rs3070;
	prmt.b32 	%r4866, %r4865, %r4864, 0x3340U;
	prmt.b32 	%r4867, %r4866, %r4863, 0x5410U;
	st.local.v2.b32 	[%rd10+16], {%r4867, %r4860};
	cvt.u32.u16 	%r4868, %rs3085;
	cvt.u32.u16 	%r4869, %rs3084;
	prmt.b32 	%r4870, %r4869, %r4868, 0x3340U;
	cvt.u32.u16 	%r4871, %rs3083;
	cvt.u32.u16 	%r4872, %rs3082;
	prmt.b32 	%r4873, %r4872, %r4871, 0x3340U;
	prmt.b32 	%r4874, %r4873, %r4870, 0x5410U;
	cvt.u32.u16 	%r4875, %rs3081;
	cvt.u32.u16 	%r4876, %rs3080;
	prmt.b32 	%r4877, %r4876, %r4875, 0x3340U;
	cvt.u32.u16 	%r4878, %rs3079;
	cvt.u32.u16 	%r4879, %rs3078;
	prmt.b32 	%r4880, %r4879, %r4878, 0x3340U;
	prmt.b32 	%r4881, %r4880, %r4877, 0x5410U;
	st.local.v2.b32 	[%rd10+24], {%r4881, %r4874};
	st.local.v2.u8 	[%rd10+32], {%rs3086, %rs3087};
	st.local.u8 	[%rd10+34], %rs3088;
	st.local.u32 	[%rd10+36], %r6213;
	st.local.f64 	[%rd10+40], %fd164;
	st.local.v2.b32 	[%rd11], {%r4676, %r4681};
	st.local.v2.b32 	[%rd11+8], {%r4686, %r4691};
	st.local.v2.b32 	[%rd11+16], {%r4696, %r4701};
	st.local.v2.b32 	[%rd11+24], {%r4706, %r4711};
	st.local.v2.u8 	[%rd11+32], {%rs2183, %rs2182};
	st.local.u8 	[%rd11+34], %r4824;
	st.local.u32 	[%rd11+36], %r4721;
	st.local.v2.u32 	[%rd11+40], {%r4726, %r4731};
	mov.b32 	%r6047, 0;
$L__BB5_21:
	mov.u32 	%r6050, %r6047;
	cvt.u64.u32 	%rd355, %r6050;
	add.s64 	%rd356, %rd10, %rd355;
	ld.local.u8 	%rs2184, [%rd356];
	setp.ne.s16 	%p125, %rs2184, 0;
	add.s32 	%r6047, %r6050, 1;
	@%p125 bra 	$L__BB5_21;
	and.b16  	%rs2185, %rs2422, 255;
	setp.eq.s16 	%p126, %rs2185, 0;
	@%p126 bra 	$L__BB5_25;
	mov.b32 	%r6048, 0;
$L__BB5_24:
	cvt.u64.u32 	%rd357, %r6050;
	add.s64 	%rd358, %rd10, %rd357;
	st.local.u8 	[%rd358], %rs2422;
	add.s32 	%r6050, %r6050, 1;
	add.s32 	%r59, %r6048, 1;
	cvt.u64.u32 	%rd359, %r6048;
	add.s64 	%rd360, %rd11, %rd359;
	ld.local.u8 	%rs2422, [%rd360+1];
	setp.ne.s16 	%p127, %rs2422, 0;
	mov.u32 	%r6048, %r59;
	@%p127 bra 	$L__BB5_24;
$L__BB5_25:
	cvt.u64.u32 	%rd361, %r6050;
	add.s64 	%rd362, %rd10, %rd361;
	mov.b16 	%rs2186, 0;
	st.local.u8 	[%rd362], %rs2186;
	ld.local.u32 	%r4883, [%rd10+36];
	add.s32 	%r6213, %r4883, %r4721;
	ld.local.f64 	%fd126, [%rd10+40];
	add.f64 	%fd164, %fd126, %fd10;
	ld.local.v2.b32 	{%r4884, %r4885}, [%rd10];
	bfe.u32 	%r4886, %r4884, 0, 8;
	cvt.u16.u32 	%rs3054, %r4886;
	bfe.u32 	%r4887, %r4884, 8, 8;
	cvt.u16.u32 	%rs3055, %r4887;
	bfe.u32 	%r4888, %r4884, 16, 8;
	cvt.u16.u32 	%rs3056, %r4888;
	bfe.u32 	%r4889, %r4884, 24, 8;
	cvt.u16.u32 	%rs3057, %r4889;
	bfe.u32 	%r4890, %r4885, 0, 8;
	cvt.u16.u32 	%rs3058, %r4890;
	bfe.u32 	%r4891, %r4885, 8, 8;
	cvt.u16.u32 	%rs3059, %r4891;
	bfe.u32 	%r4892, %r4885, 16, 8;
	cvt.u16.u32 	%rs3060, %r4892;
	bfe.u32 	%r4893, %r4885, 24, 8;
	cvt.u16.u32 	%rs3061, %r4893;
	ld.local.v2.b32 	{%r4894, %r4895}, [%rd10+8];
	bfe.u32 	%r4896, %r4894, 0, 8;
	cvt.u16.u32 	%rs3062, %r4896;
	bfe.u32 	%r4897, %r4894, 8, 8;
	cvt.u16.u32 	%rs3063, %r4897;
	bfe.u32 	%r4898, %r4894, 16, 8;
	cvt.u16.u32 	%rs3064, %r4898;
	bfe.u32 	%r4899, %r4894, 24, 8;
	cvt.u16.u32 	%rs3065, %r4899;
	bfe.u32 	%r4900, %r4895, 0, 8;
	cvt.u16.u32 	%rs3066, %r4900;
	bfe.u32 	%r4901, %r4895, 8, 8;
	cvt.u16.u32 	%rs3067, %r4901;
	bfe.u32 	%r4902, %r4895, 16, 8;
	cvt.u16.u32 	%rs3068, %r4902;
	bfe.u32 	%r4903, %r4895, 24, 8;
	cvt.u16.u32 	%rs3069, %r4903;
	ld.local.v2.b32 	{%r4904, %r4905}, [%rd10+16];
	bfe.u32 	%r4906, %r4904, 0, 8;
	cvt.u16.u32 	%rs3070, %r4906;
	bfe.u32 	%r4907, %r4904, 8, 8;
	cvt.u16.u32 	%rs3071, %r4907;
	bfe.u32 	%r4908, %r4904, 16, 8;
	cvt.u16.u32 	%rs3072, %r4908;
	bfe.u32 	%r4909, %r4904, 24, 8;
	cvt.u16.u32 	%rs3073, %r4909;
	bfe.u32 	%r4910, %r4905, 0, 8;
	cvt.u16.u32 	%rs3074, %r4910;
	bfe.u32 	%r4911, %r4905, 8, 8;
	cvt.u16.u32 	%rs3075, %r4911;
	bfe.u32 	%r4912, %r4905, 16, 8;
	cvt.u16.u32 	%rs3076, %r4912;
	bfe.u32 	%r4913, %r4905, 24, 8;
	cvt.u16.u32 	%rs3077, %r4913;
	ld.local.v2.b32 	{%r4914, %r4915}, [%rd10+24];
	bfe.u32 	%r4916, %r4914, 0, 8;
	cvt.u16.u32 	%rs3078, %r4916;
	bfe.u32 	%r4917, %r4914, 8, 8;
	cvt.u16.u32 	%rs3079, %r4917;
	bfe.u32 	%r4918, %r4914, 16, 8;
	cvt.u16.u32 	%rs3080, %r4918;
	bfe.u32 	%r4919, %r4914, 24, 8;
	cvt.u16.u32 	%rs3081, %r4919;
	bfe.u32 	%r4920, %r4915, 0, 8;
	cvt.u16.u32 	%rs3082, %r4920;
	bfe.u32 	%r4921, %r4915, 8, 8;
	cvt.u16.u32 	%rs3083, %r4921;
	bfe.u32 	%r4922, %r4915, 16, 8;
	cvt.u16.u32 	%rs3084, %r4922;
	bfe.u32 	%r4923, %r4915, 24, 8;
	cvt.u16.u32 	%rs3085, %r4923;
	.pragma "used_bytes_mask 7";
	ld.local.u32 	%r4924, [%rd10+32];
	bfe.u32 	%r4925, %r4924, 0, 8;
	cvt.u16.u32 	%rs3086, %r4925;
	bfe.u32 	%r4926, %r4924, 8, 8;
	cvt.u16.u32 	%rs3087, %r4926;
	bfe.u32 	%r4927, %r4924, 16, 8;
	cvt.u16.u32 	%rs3088, %r4927;
$L__BB5_26:
	cvt.u32.u16 	%r4988, %rs3054;
	and.b32  	%r4989, %r4988, 255;
	and.b16  	%rs2187, %rs3055, 255;
	mul.wide.u16 	%r4990, %rs2187, 256;
	or.b32  	%r4991, %r4990, %r4989;
	cvt.u32.u16 	%r4992, %rs3056;
	shl.b32 	%r4993, %r4992, 16;
	and.b32  	%r4994, %r4993, 16711680;
	or.b32  	%r4995, %r4991, %r4994;
	cvt.u32.u16 	%r4996, %rs3057;
	shl.b32 	%r4997, %r4996, 24;
	or.b32  	%r4929, %r4995, %r4997;
	cvt.u32.u16 	%r4998, %rs3058;
	and.b32  	%r4999, %r4998, 255;
	and.b16  	%rs2188, %rs3059, 255;
	mul.wide.u16 	%r5000, %rs2188, 256;
	or.b32  	%r5001, %r5000, %r4999;
	cvt.u32.u16 	%r5002, %rs3060;
	shl.b32 	%r5003, %r5002, 16;
	and.b32  	%r5004, %r5003, 16711680;
	or.b32  	%r5005, %r5001, %r5004;
	cvt.u32.u16 	%r5006, %rs3061;
	shl.b32 	%r5007, %r5006, 24;
	or.b32  	%r4934, %r5005, %r5007;
	cvt.u32.u16 	%r5008, %rs3062;
	and.b32  	%r5009, %r5008, 255;
	and.b16  	%rs2189, %rs3063, 255;
	mul.wide.u16 	%r5010, %rs2189, 256;
	or.b32  	%r5011, %r5010, %r5009;
	cvt.u32.u16 	%r5012, %rs3064;
	shl.b32 	%r5013, %r5012, 16;
	and.b32  	%r5014, %r5013, 16711680;
	or.b32  	%r5015, %r5011, %r5014;
	cvt.u32.u16 	%r5016, %rs3065;
	shl.b32 	%r5017, %r5016, 24;
	or.b32  	%r4939, %r5015, %r5017;
	cvt.u32.u16 	%r5018, %rs3066;
	and.b32  	%r5019, %r5018, 255;
	and.b16  	%rs2190, %rs3067, 255;
	mul.wide.u16 	%r5020, %rs2190, 256;
	or.b32  	%r5021, %r5020, %r5019;
	cvt.u32.u16 	%r5022, %rs3068;
	shl.b32 	%r5023, %r5022, 16;
	and.b32  	%r5024, %r5023, 16711680;
	or.b32  	%r5025, %r5021, %r5024;
	cvt.u32.u16 	%r5026, %rs3069;
	shl.b32 	%r5027, %r5026, 24;
	or.b32  	%r4944, %r5025, %r5027;
	cvt.u32.u16 	%r5028, %rs3070;
	and.b32  	%r5029, %r5028, 255;
	and.b16  	%rs2191, %rs3071, 255;
	mul.wide.u16 	%r5030, %rs2191, 256;
	or.b32  	%r5031, %r5030, %r5029;
	cvt.u32.u16 	%r5032, %rs3072;
	shl.b32 	%r5033, %r5032, 16;
	and.b32  	%r5034, %r5033, 16711680;
	or.b32  	%r5035, %r5031, %r5034;
	cvt.u32.u16 	%r5036, %rs3073;
	shl.b32 	%r5037, %r5036, 24;
	or.b32  	%r4949, %r5035, %r5037;
	cvt.u32.u16 	%r5038, %rs3074;
	and.b32  	%r5039, %r5038, 255;
	and.b16  	%rs2192, %rs3075, 255;
	mul.wide.u16 	%r5040, %rs2192, 256;
	or.b32  	%r5041, %r5040, %r5039;
	cvt.u32.u16 	%r5042, %rs3076;
	shl.b32 	%r5043, %r5042, 16;
	and.b32  	%r5044, %r5043, 16711680;
	or.b32  	%r5045, %r5041, %r5044;
	cvt.u32.u16 	%r5046, %rs3077;
	shl.b32 	%r5047, %r5046, 24;
	or.b32  	%r4954, %r5045, %r5047;
	cvt.u32.u16 	%r5048, %rs3078;
	and.b32  	%r5049, %r5048, 255;
	and.b16  	%rs2193, %rs3079, 255;
	mul.wide.u16 	%r5050, %rs2193, 256;
	or.b32  	%r5051, %r5050, %r5049;
	cvt.u32.u16 	%r5052, %rs3080;
	shl.b32 	%r5053, %r5052, 16;
	and.b32  	%r5054, %r5053, 16711680;
	or.b32  	%r5055, %r5051, %r5054;
	cvt.u32.u16 	%r5056, %rs3081;
	shl.b32 	%r5057, %r5056, 24;
	or.b32  	%r4959, %r5055, %r5057;
	cvt.u32.u16 	%r5058, %rs3082;
	and.b32  	%r5059, %r5058, 255;
	and.b16  	%rs2194, %rs3083, 255;
	mul.wide.u16 	%r5060, %rs2194, 256;
	or.b32  	%r5061, %r5060, %r5059;
	cvt.u32.u16 	%r5062, %rs3084;
	shl.b32 	%r5063, %r5062, 16;
	and.b32  	%r5064, %r5063, 16711680;
	or.b32  	%r5065, %r5061, %r5064;
	cvt.u32.u16 	%r5066, %rs3085;
	shl.b32 	%r5067, %r5066, 24;
	or.b32  	%r4964, %r5065, %r5067;
	cvt.u32.u16 	%r5068, %rs3086;
	and.b32  	%r5069, %r5068, 255;
	and.b16  	%rs2195, %rs3087, 255;
	mul.wide.u16 	%r5070, %rs2195, 256;
	or.b32  	%r5071, %r5070, %r5069;
	cvt.u32.u16 	%r5072, %rs3088;
	shl.b32 	%r5073, %r5072, 16;
	and.b32  	%r5074, %r5073, 16711680;
	or.b32  	%r4969, %r5071, %r5074;
	mov.b32 	%r4985, 4;
	mov.b32 	%r4986, 31;
	mov.b32 	%r4987, -1;
	// begin inline asm
	shfl.sync.down.b32 %r4928, %r4929, %r4985, %r4986, %r4987;
	// end inline asm
	// begin inline asm
	shfl.sync.down.b32 %r4933, %r4934, %r4985, %r4986, %r4987;
	// end inline asm
	// begin inline asm
	shfl.sync.down.b32 %r4938, %r4939, %r4985, %r4986, %r4987;
	// end inline asm
	// begin inline asm
	shfl.sync.down.b32 %r4943, %r4944, %r4985, %r4986, %r4987;
	// end inline asm
	// begin inline asm
	shfl.sync.down.b32 %r4948, %r4949, %r4985, %r4986, %r4987;
	// end inline asm
	// begin inline asm
	shfl.sync.down.b32 %r4953, %r4954, %r4985, %r4986, %r4987;
	// end inline asm
	// begin inline asm
	shfl.sync.down.b32 %r4958, %r4959, %r4985, %r4986, %r4987;
	// end inline asm
	// begin inline asm
	shfl.sync.down.b32 %r4963, %r4964, %r4985, %r4986, %r4987;
	// end inline asm
	// begin inline asm
	shfl.sync.down.b32 %r4968, %r4969, %r4985, %r4986, %r4987;
	// end inline asm
	// begin inline asm
	shfl.sync.down.b32 %r4973, %r6213, %r4985, %r4986, %r4987;
	// end inline asm
	mov.b64 	%rd363, %fd164;
	mov.b64 	{%r4979, %r4984}, %rd363;
	// begin inline asm
	shfl.sync.down.b32 %r4978, %r4979, %r4985, %r4986, %r4987;
	// end inline asm
	// begin inline asm
	shfl.sync.down.b32 %r4983, %r4984, %r4985, %r4986, %r4987;
	// end inline asm
	setp.gt.s32 	%p128, %r4423, 27;
	@%p128 bra 	$L__BB5_33;
	shr.u32 	%r5076, %r4968, 16;
	shr.u32 	%r5077, %r4968, 8;
	cvt.u16.u32 	%rs2196, %r5077;
	cvt.u16.u32 	%rs2197, %r4968;
	cvt.u16.u32 	%rs2458, %r4928;
	mov.b64 	%rd364, {%r4978, %r4983};
	mov.b64 	%fd13, %rd364;
	add.u64 	%rd12, %SPL, 0;
	add.u64 	%rd13, %SPL, 48;
	prmt.b32 	%r5080, %r5002, %r5006, 0x3340U;
	cvt.u32.u16 	%r5081, %rs3059;
	cvt.u32.u16 	%r5082, %rs3058;
	prmt.b32 	%r5083, %r5082, %r5081, 0x3340U;
	prmt.b32 	%r5084, %r5083, %r5080, 0x5410U;
	cvt.u32.u16 	%r5085, %rs3057;
	cvt.u32.u16 	%r5086, %rs3056;
	prmt.b32 	%r5087, %r5086, %r5085, 0x3340U;
	cvt.u32.u16 	%r5088, %rs3055;
	cvt.u32.u16 	%r5089, %rs3054;
	prmt.b32 	%r5090, %r5089, %r5088, 0x3340U;
	prmt.b32 	%r5091, %r5090, %r5087, 0x5410U;
	st.local.v2.b32 	[%rd12], {%r5091, %r5084};
	cvt.u32.u16 	%r5092, %rs3069;
	cvt.u32.u16 	%r5093, %rs3068;
	prmt.b32 	%r5094, %r5093, %r5092, 0x3340U;
	cvt.u32.u16 	%r5095, %rs3067;
	cvt.u32.u16 	%r5096, %rs3066;
	prmt.b32 	%r5097, %r5096, %r5095, 0x3340U;
	prmt.b32 	%r5098, %r5097, %r5094, 0x5410U;
	cvt.u32.u16 	%r5099, %rs3065;
	cvt.u32.u16 	%r5100, %rs3064;
	prmt.b32 	%r5101, %r5100, %r5099, 0x3340U;
	cvt.u32.u16 	%r5102, %rs3063;
	cvt.u32.u16 	%r5103, %rs3062;
	prmt.b32 	%r5104, %r5103, %r5102, 0x3340U;
	prmt.b32 	%r5105, %r5104, %r5101, 0x5410U;
	st.local.v2.b32 	[%rd12+8], {%r5105, %r5098};
	cvt.u32.u16 	%r5106, %rs3077;
	cvt.u32.u16 	%r5107, %rs3076;
	prmt.b32 	%r5108, %r5107, %r5106, 0x3340U;
	cvt.u32.u16 	%r5109, %rs3075;
	cvt.u32.u16 	%r5110, %rs3074;
	prmt.b32 	%r5111, %r5110, %r5109, 0x3340U;
	prmt.b32 	%r5112, %r5111, %r5108, 0x5410U;
	cvt.u32.u16 	%r5113, %rs3073;
	cvt.u32.u16 	%r5114, %rs3072;
	prmt.b32 	%r5115, %r5114, %r5113, 0x3340U;
	cvt.u32.u16 	%r5116, %rs3071;
	cvt.u32.u16 	%r5117, %rs3070;
	prmt.b32 	%r5118, %r5117, %r5116, 0x3340U;
	prmt.b32 	%r5119, %r5118, %r5115, 0x5410U;
	st.local.v2.b32 	[%rd12+16], {%r5119, %r5112};
	cvt.u32.u16 	%r5120, %rs3085;
	cvt.u32.u16 	%r5121, %rs3084;
	prmt.b32 	%r5122, %r5121, %r5120, 0x3340U;
	cvt.u32.u16 	%r5123, %rs3083;
	cvt.u32.u16 	%r5124, %rs3082;
	prmt.b32 	%r5125, %r5124, %r5123, 0x3340U;
	prmt.b32 	%r5126, %r5125, %r5122, 0x5410U;
	cvt.u32.u16 	%r5127, %rs3081;
	cvt.u32.u16 	%r5128, %rs3080;
	prmt.b32 	%r5129, %r5128, %r5127, 0x3340U;
	cvt.u32.u16 	%r5130, %rs3079;
	cvt.u32.u16 	%r5131, %rs3078;
	prmt.b32 	%r5132, %r5131, %r5130, 0x3340U;
	prmt.b32 	%r5133, %r5132, %r5129, 0x5410U;
	st.local.v2.b32 	[%rd12+24], {%r5133, %r5126};
	st.local.v2.u8 	[%rd12+32], {%rs3086, %rs3087};
	st.local.u8 	[%rd12+34], %rs3088;
	st.local.u32 	[%rd12+36], %r6213;
	st.local.f64 	[%rd12+40], %fd164;
	st.local.v2.b32 	[%rd13], {%r4928, %r4933};
	st.local.v2.b32 	[%rd13+8], {%r4938, %r4943};
	st.local.v2.b32 	[%rd13+16], {%r4948, %r4953};
	st.local.v2.b32 	[%rd13+24], {%r4958, %r4963};
	st.local.v2.u8 	[%rd13+32], {%rs2197, %rs2196};
	st.local.u8 	[%rd13+34], %r5076;
	st.local.u32 	[%rd13+36], %r4973;
	st.local.v2.u32 	[%rd13+40], {%r4978, %r4983};
	mov.b32 	%r6052, 0;
$L__BB5_28:
	mov.u32 	%r6055, %r6052;
	cvt.u64.u32 	%rd367, %r6055;
	add.s64 	%rd368, %rd12, %rd367;
	ld.local.u8 	%rs2198, [%rd368];
	setp.ne.s16 	%p129, %rs2198, 0;
	add.s32 	%r6052, %r6055, 1;
	@%p129 bra 	$L__BB5_28;
	and.b16  	%rs2199, %rs2458, 255;
	setp.eq.s16 	%p130, %rs2199, 0;
	@%p130 bra 	$L__BB5_32;
	mov.b32 	%r6053, 0;
$L__BB5_31:
	cvt.u64.u32 	%rd369, %r6055;
	add.s64 	%rd370, %rd12, %rd369;
	st.local.u8 	[%rd370], %rs2458;
	add.s32 	%r6055, %r6055, 1;
	add.s32 	%r80, %r6053, 1;
	cvt.u64.u32 	%rd371, %r6053;
	add.s64 	%rd372, %rd13, %rd371;
	ld.local.u8 	%rs2458, [%rd372+1];
	setp.ne.s16 	%p131, %rs2458, 0;
	mov.u32 	%r6053, %r80;
	@%p131 bra 	$L__BB5_31;
$L__BB5_32:
	cvt.u64.u32 	%rd373, %r6055;
	add.s64 	%rd374, %rd12, %rd373;
	mov.b16 	%rs2200, 0;
	st.local.u8 	[%rd374], %rs2200;
	ld.local.u32 	%r5135, [%rd12+36];
	add.s32 	%r6213, %r5135, %r4973;
	ld.local.f64 	%fd127, [%rd12+40];
	add.f64 	%fd164, %fd127, %fd13;
	ld.local.v2.b32 	{%r5136, %r5137}, [%rd12];
	bfe.u32 	%r5138, %r5136, 0, 8;
	cvt.u16.u32 	%rs3054, %r5138;
	bfe.u32 	%r5139, %r5136, 8, 8;
	cvt.u16.u32 	%rs3055, %r5139;
	bfe.u32 	%r5140, %r5136, 16, 8;
	cvt.u16.u32 	%rs3056, %r5140;
	bfe.u32 	%r5141, %r5136, 24, 8;
	cvt.u16.u32 	%rs3057, %r5141;
	bfe.u32 	%r5142, %r5137, 0, 8;
	cvt.u16.u32 	%rs3058, %r5142;
	bfe.u32 	%r5143, %r5137, 8, 8;
	cvt.u16.u32 	%rs3059, %r5143;
	bfe.u32 	%r5144, %r5137, 16, 8;
	cvt.u16.u32 	%rs3060, %r5144;
	bfe.u32 	%r5145, %r5137, 24, 8;
	cvt.u16.u32 	%rs3061, %r5145;
	ld.local.v2.b32 	{%r5146, %r5147}, [%rd12+8];
	bfe.u32 	%r5148, %r5146, 0, 8;
	cvt.u16.u32 	%rs3062, %r5148;
	bfe.u32 	%r5149, %r5146, 8, 8;
	cvt.u16.u32 	%rs3063, %r5149;
	bfe.u32 	%r5150, %r5146, 16, 8;
	cvt.u16.u32 	%rs3064, %r5150;
	bfe.u32 	%r5151, %r5146, 24, 8;
	cvt.u16.u32 	%rs3065, %r5151;
	bfe.u32 	%r5152, %r5147, 0, 8;
	cvt.u16.u32 	%rs3066, %r5152;
	bfe.u32 	%r5153, %r5147, 8, 8;
	cvt.u16.u32 	%rs3067, %r5153;
	bfe.u32 	%r5154, %r5147, 16, 8;
	cvt.u16.u32 	%rs3068, %r5154;
	bfe.u32 	%r5155, %r5147, 24, 8;
	cvt.u16.u32 	%rs3069, %r5155;
	ld.local.v2.b32 	{%r5156, %r5157}, [%rd12+16];
	bfe.u32 	%r5158, %r5156, 0, 8;
	cvt.u16.u32 	%rs3070, %r5158;
	bfe.u32 	%r5159, %r5156, 8, 8;
	cvt.u16.u32 	%rs3071, %r5159;
	bfe.u32 	%r5160, %r5156, 16, 8;
	cvt.u16.u32 	%rs3072, %r5160;
	bfe.u32 	%r5161, %r5156, 24, 8;
	cvt.u16.u32 	%rs3073, %r5161;
	bfe.u32 	%r5162, %r5157, 0, 8;
	cvt.u16.u32 	%rs3074, %r5162;
	bfe.u32 	%r5163, %r5157, 8, 8;
	cvt.u16.u32 	%rs3075, %r5163;
	bfe.u32 	%r5164, %r5157, 16, 8;
	cvt.u16.u32 	%rs3076, %r5164;
	bfe.u32 	%r5165, %r5157, 24, 8;
	cvt.u16.u32 	%rs3077, %r5165;
	ld.local.v2.b32 	{%r5166, %r5167}, [%rd12+24];
	bfe.u32 	%r5168, %r5166, 0, 8;
	cvt.u16.u32 	%rs3078, %r5168;
	bfe.u32 	%r5169, %r5166, 8, 8;
	cvt.u16.u32 	%rs3079, %r5169;
	bfe.u32 	%r5170, %r5166, 16, 8;
	cvt.u16.u32 	%rs3080, %r5170;
	bfe.u32 	%r5171, %r5166, 24, 8;
	cvt.u16.u32 	%rs3081, %r5171;
	bfe.u32 	%r5172, %r5167, 0, 8;
	cvt.u16.u32 	%rs3082, %r5172;
	bfe.u32 	%r5173, %r5167, 8, 8;
	cvt.u16.u32 	%rs3083, %r5173;
	bfe.u32 	%r5174, %r5167, 16, 8;
	cvt.u16.u32 	%rs3084, %r5174;
	bfe.u32 	%r5175, %r5167, 24, 8;
	cvt.u16.u32 	%rs3085, %r5175;
	.pragma "used_bytes_mask 7";
	ld.local.u32 	%r5176, [%rd12+32];
	bfe.u32 	%r5177, %r5176, 0, 8;
	cvt.u16.u32 	%rs3086, %r5177;
	bfe.u32 	%r5178, %r5176, 8, 8;
	cvt.u16.u32 	%rs3087, %r5178;
	bfe.u32 	%r5179, %r5176, 16, 8;
	cvt.u16.u32 	%rs3088, %r5179;
$L__BB5_33:
	cvt.u32.u16 	%r5240, %rs3054;
	and.b32  	%r5241, %r5240, 255;
	and.b16  	%rs2201, %rs3055, 255;
	mul.wide.u16 	%r5242, %rs2201, 256;
	or.b32  	%r5243, %r5242, %r5241;
	cvt.u32.u16 	%r5244, %rs3056;
	shl.b32 	%r5245, %r5244, 16;
	and.b32  	%r5246, %r5245, 16711680;
	or.b32  	%r5247, %r5243, %r5246;
	cvt.u32.u16 	%r5248, %rs3057;
	shl.b32 	%r5249, %r5248, 24;
	or.b32  	%r5181, %r5247, %r5249;
	cvt.u32.u16 	%r5250, %rs3058;
	and.b32  	%r5251, %r5250, 255;
	and.b16  	%rs2202, %rs3059, 255;
	mul.wide.u16 	%r5252, %rs2202, 256;
	or.b32  	%r5253, %r5252, %r5251;
	cvt.u32.u16 	%r5254, %rs3060;
	shl.b32 	%r5255, %r5254, 16;
	and.b32  	%r5256, %r5255, 16711680;
	or.b32  	%r5257, %r5253, %r5256;
	cvt.u32.u16 	%r5258, %rs3061;
	shl.b32 	%r5259, %r5258, 24;
	or.b32  	%r5186, %r5257, %r5259;
	cvt.u32.u16 	%r5260, %rs3062;
	and.b32  	%r5261, %r5260, 255;
	and.b16  	%rs2203, %rs3063, 255;
	mul.wide.u16 	%r5262, %rs2203, 256;
	or.b32  	%r5263, %r5262, %r5261;
	cvt.u32.u16 	%r5264, %rs3064;
	shl.b32 	%r5265, %r5264, 16;
	and.b32  	%r5266, %r5265, 16711680;
	or.b32  	%r5267, %r5263, %r5266;
	cvt.u32.u16 	%r5268, %rs3065;
	shl.b32 	%r5269, %r5268, 24;
	or.b32  	%r5191, %r5267, %r5269;
	cvt.u32.u16 	%r5270, %rs3066;
	and.b32  	%r5271, %r5270, 255;
	and.b16  	%rs2204, %rs3067, 255;
	mul.wide.u16 	%r5272, %rs2204, 256;
	or.b32  	%r5273, %r5272, %r5271;
	cvt.u32.u16 	%r5274, %rs3068;
	shl.b32 	%r5275, %r5274, 16;
	and.b32  	%r5276, %r5275, 16711680;
	or.b32  	%r5277, %r5273, %r5276;
	cvt.u32.u16 	%r5278, %rs3069;
	shl.b32 	%r5279, %r5278, 24;
	or.b32  	%r5196, %r5277, %r5279;
	cvt.u32.u16 	%r5280, %rs3070;
	and.b32  	%r5281, %r5280, 255;
	and.b16  	%rs2205, %rs3071, 255;
	mul.wide.u16 	%r5282, %rs2205, 256;
	or.b32  	%r5283, %r5282, %r5281;
	cvt.u32.u16 	%r5284, %rs3072;
	shl.b32 	%r5285, %r5284, 16;
	and.b32  	%r5286, %r5285, 16711680;
	or.b32  	%r5287, %r5283, %r5286;
	cvt.u32.u16 	%r5288, %rs3073;
	shl.b32 	%r5289, %r5288, 24;
	or.b32  	%r5201, %r5287, %r5289;
	cvt.u32.u16 	%r5290, %rs3074;
	and.b32  	%r5291, %r5290, 255;
	and.b16  	%rs2206, %rs3075, 255;
	mul.wide.u16 	%r5292, %rs2206, 256;
	or.b32  	%r5293, %r5292, %r5291;
	cvt.u32.u16 	%r5294, %rs3076;
	shl.b32 	%r5295, %r5294, 16;
	and.b32  	%r5296, %r5295, 16711680;
	or.b32  	%r5297, %r5293, %r5296;
	cvt.u32.u16 	%r5298, %rs3077;
	shl.b32 	%r5299, %r5298, 24;
	or.b32  	%r5206, %r5297, %r5299;
	cvt.u32.u16 	%r5300, %rs3078;
	and.b32  	%r5301, %r5300, 255;
	and.b16  	%rs2207, %rs3079, 255;
	mul.wide.u16 	%r5302, %rs2207, 256;
	or.b32  	%r5303, %r5302, %r5301;
	cvt.u32.u16 	%r5304, %rs3080;
	shl.b32 	%r5305, %r5304, 16;
	and.b32  	%r5306, %r5305, 16711680;
	or.b32  	%r5307, %r5303, %r5306;
	cvt.u32.u16 	%r5308, %rs3081;
	shl.b32 	%r5309, %r5308, 24;
	or.b32  	%r5211, %r5307, %r5309;
	cvt.u32.u16 	%r5310, %rs3082;
	and.b32  	%r5311, %r5310, 255;
	and.b16  	%rs2208, %rs3083, 255;
	mul.wide.u16 	%r5312, %rs2208, 256;
	or.b32  	%r5313, %r5312, %r5311;
	cvt.u32.u16 	%r5314, %rs3084;
	shl.b32 	%r5315, %r5314, 16;
	and.b32  	%r5316, %r5315, 16711680;
	or.b32  	%r5317, %r5313, %r5316;
	cvt.u32.u16 	%r5318, %rs3085;
	shl.b32 	%r5319, %r5318, 24;
	or.b32  	%r5216, %r5317, %r5319;
	cvt.u32.u16 	%r5320, %rs3086;
	and.b32  	%r5321, %r5320, 255;
	and.b16  	%rs2209, %rs3087, 255;
	mul.wide.u16 	%r5322, %rs2209, 256;
	or.b32  	%r5323, %r5322, %r5321;
	cvt.u32.u16 	%r5324, %rs3088;
	shl.b32 	%r5325, %r5324, 16;
	and.b32  	%r5326, %r5325, 16711680;
	or.b32  	%r5221, %r5323, %r5326;
	mov.b32 	%r5237, 8;
	mov.b32 	%r5238, 31;
	mov.b32 	%r5239, -1;
	// begin inline asm
	shfl.sync.down.b32 %r5180, %r5181, %r5237, %r5238, %r5239;
	// end inline asm
	// begin inline asm
	shfl.sync.down.b32 %r5185, %r5186, %r5237, %r5238, %r5239;
	// end inline asm
	// begin inline asm
	shfl.sync.down.b32 %r5190, %r5191, %r5237, %r5238, %r5239;
	// end inline asm
	// begin inline asm
	shfl.sync.down.b32 %r5195, %r5196, %r5237, %r5238, %r5239;
	// end inline asm
	// begin inline asm
	shfl.sync.down.b32 %r5200, %r5201, %r5237, %r5238, %r5239;
	// end inline asm
	// begin inline asm
	shfl.sync.down.b32 %r5205, %r5206, %r5237, %r5238, %r5239;
	// end inline asm
	// begin inline asm
	shfl.sync.down.b32 %r5210, %r5211, %r5237, %r5238, %r5239;
	// end inline asm
	// begin inline asm
	shfl.sync.down.b32 %r5215, %r5216, %r5237, %r5238, %r5239;
	// end inline asm
	// begin inline asm
	shfl.sync.down.b32 %r5220, %r5221, %r5237, %r5238, %r5239;
	// end inline asm
	// begin inline asm
	shfl.sync.down.b32 %r5225, %r6213, %r5237, %r5238, %r5239;
	// end inline asm
	mov.b64 	%rd375, %fd164;
	mov.b64 	{%r5231, %r5236}, %rd375;
	// begin inline asm
	shfl.sync.down.b32 %r5230, %r5231, %r5237, %r5238, %r5239;
	// end inline asm
	// begin inline asm
	shfl.sync.down.b32 %r5235, %r5236, %r5237, %r5238, %r5239;
	// end inline asm
	setp.gt.s32 	%p132, %r4423, 23;
	@%p132 bra 	$L__BB5_40;
	shr.u32 	%r5328, %r5220, 16;
	shr.u32 	%r5329, %r5220, 8;
	cvt.u16.u32 	%rs2210, %r5329;
	cvt.u16.u32 	%rs2211, %r5220;
	cvt.u16.u32 	%rs2494, %r5180;
	mov.b64 	%rd376, {%r5230, %r5235};
	mov.b64 	%fd16, %rd376;
	add.u64 	%rd14, %SPL, 0;
	add.u64 	%rd15, %SPL, 48;
	prmt.b32 	%r5332, %r5254, %r5258, 0x3340U;
	cvt.u32.u16 	%r5333, %rs3059;
	cvt.u32.u16 	%r5334, %rs3058;
	prmt.b32 	%r5335, %r5334, %r5333, 0x3340U;
	prmt.b32 	%r5336, %r5335, %r5332, 0x5410U;
	cvt.u32.u16 	%r5337, %rs3057;
	cvt.u32.u16 	%r5338, %rs3056;
	prmt.b32 	%r5339, %r5338, %r5337, 0x3340U;
	cvt.u32.u16 	%r5340, %rs3055;
	cvt.u32.u16 	%r5341, %rs3054;
	prmt.b32 	%r5342, %r5341, %r5340, 0x3340U;
	prmt.b32 	%r5343, %r5342, %r5339, 0x5410U;
	st.local.v2.b32 	[%rd14], {%r5343, %r5336};
	cvt.u32.u16 	%r5344, %rs3069;
	cvt.u32.u16 	%r5345, %rs3068;
	prmt.b32 	%r5346, %r5345, %r5344, 0x3340U;
	cvt.u32.u16 	%r5347, %rs3067;
	cvt.u32.u16 	%r5348, %rs3066;
	prmt.b32 	%r5349, %r5348, %r5347, 0x3340U;
	prmt.b32 	%r5350, %r5349, %r5346, 0x5410U;
	cvt.u32.u16 	%r5351, %rs3065;
	cvt.u32.u16 	%r5352, %rs3064;
	prmt.b32 	%r5353, %r5352, %r5351, 0x3340U;
	cvt.u32.u16 	%r5354, %rs3063;
	cvt.u32.u16 	%r5355, %rs3062;
	prmt.b32 	%r5356, %r5355, %r5354, 0x3340U;
	prmt.b32 	%r5357, %r5356, %r5353, 0x5410U;
	st.local.v2.b32 	[%rd14+8], {%r5357, %r5350};
	cvt.u32.u16 	%r5358, %rs3077;
	cvt.u32.u16 	%r5359, %rs3076;
	prmt.b32 	%r5360, %r5359, %r5358, 0x3340U;
	cvt.u32.u16 	%r5361, %rs3075;
	cvt.u32.u16 	%r5362, %rs3074;
	prmt.b32 	%r5363, %r5362, %r5361, 0x3340U;
	prmt.b32 	%r5364, %r5363, %r5360, 0x5410U;
	cvt.u32.u16 	%r5365, %rs3073;
	cvt.u32.u16 	%r5366, %rs3072;
	prmt.b32 	%r5367, %r5366, %r5365, 0x3340U;
	cvt.u32.u16 	%r5368, %rs3071;
	cvt.u32.u16 	%r5369, %rs3070;
	prmt.b32 	%r5370, %r5369, %r5368, 0x3340U;
	prmt.b32 	%r5371, %r5370, %r5367, 0x5410U;
	st.local.v2.b32 	[%rd14+16], {%r5371, %r5364};
	cvt.u32.u16 	%r5372, %rs3085;
	cvt.u32.u16 	%r5373, %rs3084;
	prmt.b32 	%r5374, %r5373, %r5372, 0x3340U;
	cvt.u32.u16 	%r5375, %rs3083;
	cvt.u32.u16 	%r5376, %rs3082;
	prmt.b32 	%r5377, %r5376, %r5375, 0x3340U;
	prmt.b32 	%r5378, %r5377, %r5374, 0x5410U;
	cvt.u32.u16 	%r5379, %rs3081;
	cvt.u32.u16 	%r5380, %rs3080;
	prmt.b32 	%r5381, %r5380, %r5379, 0x3340U;
	cvt.u32.u16 	%r5382, %rs3079;
	cvt.u32.u16 	%r5383, %rs3078;
	prmt.b32 	%r5384, %r5383, %r5382, 0x3340U;
	prmt.b32 	%r5385, %r5384, %r5381, 0x5410U;
	st.local.v2.b32 	[%rd14+24], {%r5385, %r5378};
	st.local.v2.u8 	[%rd14+32], {%rs3086, %rs3087};
	st.local.u8 	[%rd14+34], %rs3088;
	st.local.u32 	[%rd14+36], %r6213;
	st.local.f64 	[%rd14+40], %fd164;
	st.local.v2.b32 	[%rd15], {%r5180, %r5185};
	st.local.v2.b32 	[%rd15+8], {%r5190, %r5195};
	st.local.v2.b32 	[%rd15+16], {%r5200, %r5205};
	st.local.v2.b32 	[%rd15+24], {%r5210, %r5215};
	st.local.v2.u8 	[%rd15+32], {%rs2211, %rs2210};
	st.local.u8 	[%rd15+34], %r5328;
	st.local.u32 	[%rd15+36], %r5225;
	st.local.v2.u32 	[%rd15+40], {%r5230, %r5235};
	mov.b32 	%r6057, 0;
$L__BB5_35:
	mov.u32 	%r6060, %r6057;
	cvt.u64.u32 	%rd379, %r6060;
	add.s64 	%rd380, %rd14, %rd379;
	ld.local.u8 	%rs2212, [%rd380];
	setp.ne.s16 	%p133, %rs2212, 0;
	add.s32 	%r6057, %r6060, 1;
	@%p133 bra 	$L__BB5_35;
	and.b16  	%rs2213, %rs2494, 255;
	setp.eq.s16 	%p134, %rs2213, 0;
	@%p134 bra 	$L__BB5_39;
	mov.b32 	%r6058, 0;
$L__BB5_38:
	cvt.u64.u32 	%rd381, %r6060;
	add.s64 	%rd382, %rd14, %rd381;
	st.local.u8 	[%rd382], %rs2494;
	add.s32 	%r6060, %r6060, 1;
	add.s32 	%r101, %r6058, 1;
	cvt.u64.u32 	%rd383, %r6058;
	add.s64 	%rd384, %rd15, %rd383;
	ld.local.u8 	%rs2494, [%rd384+1];
	setp.ne.s16 	%p135, %rs2494, 0;
	mov.u32 	%r6058, %r101;
	@%p135 bra 	$L__BB5_38;
$L__BB5_39:
	cvt.u64.u32 	%rd385, %r6060;
	add.s64 	%rd386, %rd14, %rd385;
	mov.b16 	%rs2214, 0;
	st.local.u8 	[%rd386], %rs2214;
	ld.local.u32 	%r5387, [%rd14+36];
	add.s32 	%r6213, %r5387, %r5225;
	ld.local.f64 	%fd128, [%rd14+40];
	add.f64 	%fd164, %fd128, %fd16;
	ld.local.v2.b32 	{%r5388, %r5389}, [%rd14];
	bfe.u32 	%r5390, %r5388, 0, 8;
	cvt.u16.u32 	%rs3054, %r5390;
	bfe.u32 	%r5391, %r5388, 8, 8;
	cvt.u16.u32 	%rs3055, %r5391;
	bfe.u32 	%r5392, %r5388, 16, 8;
	cvt.u16.u32 	%rs3056, %r5392;
	bfe.u32 	%r5393, %r5388, 24, 8;
	cvt.u16.u32 	%rs3057, %r5393;
	bfe.u32 	%r5394, %r5389, 0, 8;
	cvt.u16.u32 	%rs3058, %r5394;
	bfe.u32 	%r5395, %r5389, 8, 8;
	cvt.u16.u32 	%rs3059, %r5395;
	bfe.u32 	%r5396, %r5389, 16, 8;
	cvt.u16.u32 	%rs3060, %r5396;
	bfe.u32 	%r5397, %r5389, 24, 8;
	cvt.u16.u32 	%rs3061, %r5397;
	ld.local.v2.b32 	{%r5398, %r5399}, [%rd14+8];
	bfe.u32 	%r5400, %r5398, 0, 8;
	cvt.u16.u32 	%rs3062, %r5400;
	bfe.u32 	%r5401, %r5398, 8, 8;
	cvt.u16.u32 	%rs3063, %r5401;
	bfe.u32 	%r5402, %r5398, 16, 8;
	cvt.u16.u32 	%rs3064, %r5402;
	bfe.u32 	%r5403, %r5398, 24, 8;
	cvt.u16.u32 	%rs3065, %r5403;
	bfe.u32 	%r5404, %r5399, 0, 8;
	cvt.u16.u32 	%rs3066, %r5404;
	bfe.u32 	%r5405, %r5399, 8, 8;
	cvt.u16.u32 	%rs3067, %r5405;
	bfe.u32 	%r5406, %r5399, 16, 8;
	cvt.u16.u32 	%rs3068, %r5406;
	bfe.u32 	%r5407, %r5399, 24, 8;
	cvt.u16.u32 	%rs3069, %r5407;
	ld.local.v2.b32 	{%r5408, %r5409}, [%rd14+16];
	bfe.u32 	%r5410, %r5408, 0, 8;
	cvt.u16.u32 	%rs3070, %r5410;
	bfe.u32 	%r5411, %r5408, 8, 8;
	cvt.u16.u32 	%rs3071, %r5411;
	bfe.u32 	%r5412, %r5408, 16, 8;
	cvt.u16.u32 	%rs3072, %r5412;
	bfe.u32 	%r5413, %r5408, 24, 8;
	cvt.u16.u32 	%rs3073, %r5413;
	bfe.u32 	%r5414, %r5409, 0, 8;
	cvt.u16.u32 	%rs3074, %r5414;
	bfe.u32 	%r5415, %r5409, 8, 8;
	cvt.u16.u32 	%rs3075, %r5415;
	bfe.u32 	%r5416, %r5409, 16, 8;
	cvt.u16.u32 	%rs3076, %r5416;
	bfe.u32 	%r5417, %r5409, 24, 8;
	cvt.u16.u32 	%rs3077, %r5417;
	ld.local.v2.b32 	{%r5418, %r5419}, [%rd14+24];
	bfe.u32 	%r5420, %r5418, 0, 8;
	cvt.u16.u32 	%rs3078, %r5420;
	bfe.u32 	%r5421, %r5418, 8, 8;
	cvt.u16.u32 	%rs3079, %r5421;
	bfe.u32 	%r5422, %r5418, 16, 8;
	cvt.u16.u32 	%rs3080, %r5422;
	bfe.u32 	%r5423, %r5418, 24, 8;
	cvt.u16.u32 	%rs3081, %r5423;
	bfe.u32 	%r5424, %r5419, 0, 8;
	cvt.u16.u32 	%rs3082, %r5424;
	bfe.u32 	%r5425, %r5419, 8, 8;
	cvt.u16.u32 	%rs3083, %r5425;
	bfe.u32 	%r5426, %r5419, 16, 8;
	cvt.u16.u32 	%rs3084, %r5426;
	bfe.u32 	%r5427, %r5419, 24, 8;
	cvt.u16.u32 	%rs3085, %r5427;
	.pragma "used_bytes_mask 7";
	ld.local.u32 	%r5428, [%rd14+32];
	bfe.u32 	%r5429, %r5428, 0, 8;
	cvt.u16.u32 	%rs3086, %r5429;
	bfe.u32 	%r5430, %r5428, 8, 8;
	cvt.u16.u32 	%rs3087, %r5430;
	bfe.u32 	%r5431, %r5428, 16, 8;
	cvt.u16.u32 	%rs3088, %r5431;
$L__BB5_40:
	cvt.u32.u16 	%r5492, %rs3054;
	and.b32  	%r5493, %r5492, 255;
	and.b16  	%rs2215, %rs3055, 255;
	mul.wide.u16 	%r5494, %rs2215, 256;
	or.b32  	%r5495, %r5494, %r5493;
	cvt.u32.u16 	%r5496, %rs3056;
	shl.b32 	%r5497, %r5496, 16;
	and.b32  	%r5498, %r5497, 16711680;
	or.b32  	%r5499, %r5495, %r5498;
	cvt.u32.u16 	%r5500, %rs3057;
	shl.b32 	%r5501, %r5500, 24;
	or.b32  	%r5433, %r5499, %r5501;
	cvt.u32.u16 	%r5502, %rs3058;
	and.b32  	%r5503, %r5502, 255;
	and.b16  	%rs2216, %rs3059, 255;
	mul.wide.u16 	%r5504, %rs2216, 256;
	or.b32  	%r5505, %r5504, %r5503;
	cvt.u32.u16 	%r5506, %rs3060;
	shl.b32 	%r5507, %r5506, 16;
	and.b32  	%r5508, %r5507, 16711680;
	or.b32  	%r5509, %r5505, %r5508;
	cvt.u32.u16 	%r5510, %rs3061;
	shl.b32 	%r5511, %r5510, 24;
	or.b32  	%r5438, %r5509, %r5511;
	cvt.u32.u16 	%r5512, %rs3062;
	and.b32  	%r5513, %r5512, 255;
	and.b16  	%rs2217, %rs3063, 255;
	mul.wide.u16 	%r5514, %rs2217, 256;
	or.b32  	%r5515, %r5514, %r5513;
	cvt.u32.u16 	%r5516, %rs3064;
	shl.b32 	%r5517, %r5516, 16;
	and.b32  	%r5518, %r5517, 16711680;
	or.b32  	%r5519, %r5515, %r5518;
	cvt.u32.u16 	%r5520, %rs3065;
	shl.b32 	%r5521, %r5520, 24;
	or.b32  	%r5443, %r5519, %r5521;
	cvt.u32.u16 	%r5522, %rs3066;
	and.b32  	%r5523, %r5522, 255;
	and.b16  	%rs2218, %rs3067, 255;
	mul.wide.u16 	%r5524, %rs2218, 256;
	or.b32  	%r5525, %r5524, %r5523;
	cvt.u32.u16 	%r5526, %rs3068;
	shl.b32 	%r5527, %r5526, 16;
	and.b32  	%r5528, %r5527, 16711680;
	or.b32  	%r5529, %r5525, %r5528;
	cvt.u32.u16 	%r5530, %rs3069;
	shl.b32 	%r5531, %r5530, 24;
	or.b32  	%r5448, %r5529, %r5531;
	cvt.u32.u16 	%r5532, %rs3070;
	and.b32  	%r5533, %r5532, 255;
	and.b16  	%rs2219, %rs3071, 255;
	mul.wide.u16 	%r5534, %rs2219, 256;
	or.b32  	%r5535, %r5534, %r5533;
	cvt.u32.u16 	%r5536, %rs3072;
	shl.b32 	%r5537, %r5536, 16;
	and.b32  	%r5538, %r5537, 16711680;
	or.b32  	%r5539, %r5535, %r5538;
	cvt.u32.u16 	%r5540, %rs3073;
	shl.b32 	%r5541, %r5540, 24;
	or.b32  	%r5453, %r5539, %r5541;
	cvt.u32.u16 	%r5542, %rs3074;
	and.b32  	%r5543, %r5542, 255;
	and.b16  	%rs2220, %rs3075, 255;
	mul.wide.u16 	%r5544, %rs2220, 256;
	or.b32  	%r5545, %r5544, %r5543;
	cvt.u32.u16 	%r5546, %rs3076;
	shl.b32 	%r5547, %r5546, 16;
	and.b32  	%r5548, %r5547, 16711680;
	or.b32  	%r5549, %r5545, %r5548;
	cvt.u32.u16 	%r5550, %rs3077;
	shl.b32 	%r5551, %r5550, 24;
	or.b32  	%r5458, %r5549, %r5551;
	cvt.u32.u16 	%r5552, %rs3078;
	and.b32  	%r5553, %r5552, 255;
	and.b16  	%rs2221, %rs3079, 255;
	mul.wide.u16 	%r5554, %rs2221, 256;
	or.b32  	%r5555, %r5554, %r5553;
	cvt.u32.u16 	%r5556, %rs3080;
	shl.b32 	%r5557, %r5556, 16;
	and.b32  	%r5558, %r5557, 16711680;
	or.b32  	%r5559, %r5555, %r5558;
	cvt.u32.u16 	%r5560, %rs3081;
	shl.b32 	%r5561, %r5560, 24;
	or.b32  	%r5463, %r5559, %r5561;
	cvt.u32.u16 	%r5562, %rs3082;
	and.b32  	%r5563, %r5562, 255;
	and.b16  	%rs2222, %rs3083, 255;
	mul.wide.u16 	%r5564, %rs2222, 256;
	or.b32  	%r5565, %r5564, %r5563;
	cvt.u32.u16 	%r5566, %rs3084;
	shl.b32 	%r5567, %r5566, 16;
	and.b32  	%r5568, %r5567, 16711680;
	or.b32  	%r5569, %r5565, %r5568;
	cvt.u32.u16 	%r5570, %rs3085;
	shl.b32 	%r5571, %r5570, 24;
	or.b32  	%r5468, %r5569, %r5571;
	cvt.u32.u16 	%r5572, %rs3086;
	and.b32  	%r5573, %r5572, 255;
	and.b16  	%rs2223, %rs3087, 255;
	mul.wide.u16 	%r5574, %rs2223, 256;
	or.b32  	%r5575, %r5574, %r5573;
	cvt.u32.u16 	%r5576, %rs3088;
	shl.b32 	%r5577, %r5576, 16;
	and.b32  	%r5578, %r5577, 16711680;
	or.b32  	%r5473, %r5575, %r5578;
	mov.b32 	%r5489, 16;
	mov.b32 	%r5490, 31;
	mov.b32 	%r5491, -1;
	// begin inline asm
	shfl.sync.down.b32 %r5432, %r5433, %r5489, %r5490, %r5491;
	// end inline asm
	// begin inline asm
	shfl.sync.down.b32 %r5437, %r5438, %r5489, %r5490, %r5491;
	// end inline asm
	// begin inline asm
	shfl.sync.down.b32 %r5442, %r5443, %r5489, %r5490, %r5491;
	// end inline asm
	// begin inline asm
	shfl.sync.down.b32 %r5447, %r5448, %r5489, %r5490, %r5491;
	// end inline asm
	// begin inline asm
	shfl.sync.down.b32 %r5452, %r5453, %r5489, %r5490, %r5491;
	// end inline asm
	// begin inline asm
	shfl.sync.down.b32 %r5457, %r5458, %r5489, %r5490, %r5491;
	// end inline asm
	// begin inline asm
	shfl.sync.down.b32 %r5462, %r5463, %r5489, %r5490, %r5491;
	// end inline asm
	// begin inline asm
	shfl.sync.down.b32 %r5467, %r5468, %r5489, %r5490, %r5491;
	// end inline asm
	// begin inline asm
	shfl.sync.down.b32 %r5472, %r5473, %r5489, %r5490, %r5491;
	// end inline asm
	// begin inline asm
	shfl.sync.down.b32 %r5477, %r6213, %r5489, %r5490, %r5491;
	// end inline asm
	mov.b64 	%rd387, %fd164;
	mov.b64 	{%r5483, %r5488}, %rd387;
	// begin inline asm
	shfl.sync.down.b32 %r5482, %r5483, %r5489, %r5490, %r5491;
	// end inline asm
	// begin inline asm
	shfl.sync.down.b32 %r5487, %r5488, %r5489, %r5490, %r5491;
	// end inline asm
	setp.gt.s32 	%p136, %r4423, 15;
	@%p136 bra 	$L__BB5_48;
	shr.u32 	%r5580, %r5472, 16;
	shr.u32 	%r5581, %r5472, 8;
	cvt.u16.u32 	%rs2224, %r5581;
	cvt.u16.u32 	%rs2225, %r5472;
	cvt.u16.u32 	%rs2530, %r5432;
	mov.b64 	%rd388, {%r5482, %r5487};
	mov.b64 	%fd19, %rd388;
	add.u64 	%rd16, %SPL, 0;
	add.u64 	%rd17, %SPL, 48;
	prmt.b32 	%r5584, %r5506, %r5510, 0x3340U;
	cvt.u32.u16 	%r5585, %rs3059;
	cvt.u32.u16 	%r5586, %rs3058;
	prmt.b32 	%r5587, %r5586, %r5585, 0x3340U;
	prmt.b32 	%r5588, %r5587, %r5584, 0x5410U;
	cvt.u32.u16 	%r5589, %rs3057;
	cvt.u32.u16 	%r5590, %rs3056;
	prmt.b32 	%r5591, %r5590, %r5589, 0x3340U;
	cvt.u32.u16 	%r5592, %rs3055;
	cvt.u32.u16 	%r5593, %rs3054;
	prmt.b32 	%r5594, %r5593, %r5592, 0x3340U;
	prmt.b32 	%r5595, %r5594, %r5591, 0x5410U;
	st.local.v2.b32 	[%rd16], {%r5595, %r5588};
	cvt.u32.u16 	%r5596, %rs3069;
	cvt.u32.u16 	%r5597, %rs3068;
	prmt.b32 	%r5598, %r5597, %r5596, 0x3340U;
	cvt.u32.u16 	%r5599, %rs3067;
	cvt.u32.u16 	%r5600, %rs3066;
	prmt.b32 	%r5601, %r5600, %r5599, 0x3340U;
	prmt.b32 	%r5602, %r5601, %r5598, 0x5410U;
	cvt.u32.u16 	%r5603, %rs3065;
	cvt.u32.u16 	%r5604, %rs3064;
	prmt.b32 	%r5605, %r5604, %r5603, 0x3340U;
	cvt.u32.u16 	%r5606, %rs3063;
	cvt.u32.u16 	%r5607, %rs3062;
	prmt.b32 	%r5608, %r5607, %r5606, 0x3340U;
	prmt.b32 	%r5609, %r5608, %r5605, 0x5410U;
	st.local.v2.b32 	[%rd16+8], {%r5609, %r5602};
	cvt.u32.u16 	%r5610, %rs3077;
	cvt.u32.u16 	%r5611, %rs3076;
	prmt.b32 	%r5612, %r5611, %r5610, 0x3340U;
	cvt.u32.u16 	%r5613, %rs3075;
	cvt.u32.u16 	%r5614, %rs3074;
	prmt.b32 	%r5615, %r5614, %r5613, 0x3340U;
	prmt.b32 	%r5616, %r5615, %r5612, 0x5410U;
	cvt.u32.u16 	%r5617, %rs3073;
	cvt.u32.u16 	%r5618, %rs3072;
	prmt.b32 	%r5619, %r5618, %r5617, 0x3340U;
	cvt.u32.u16 	%r5620, %rs3071;
	cvt.u32.u16 	%r5621, %rs3070;
	prmt.b32 	%r5622, %r5621, %r5620, 0x3340U;
	prmt.b32 	%r5623, %r5622, %r5619, 0x5410U;
	st.local.v2.b32 	[%rd16+16], {%r5623, %r5616};
	cvt.u32.u16 	%r5624, %rs3085;
	cvt.u32.u16 	%r5625, %rs3084;
	prmt.b32 	%r5626, %r5625, %r5624, 0x3340U;
	cvt.u32.u16 	%r5627, %rs3083;
	cvt.u32.u16 	%r5628, %rs3082;
	prmt.b32 	%r5629, %r5628, %r5627, 0x3340U;
	prmt.b32 	%r5630, %r5629, %r5626, 0x5410U;
	cvt.u32.u16 	%r5631, %rs3081;
	cvt.u32.u16 	%r5632, %rs3080;
	prmt.b32 	%r5633, %r5632, %r5631, 0x3340U;
	cvt.u32.u16 	%r5634, %rs3079;
	cvt.u32.u16 	%r5635, %rs3078;
	prmt.b32 	%r5636, %r5635, %r5634, 0x3340U;
	prmt.b32 	%r5637, %r5636, %r5633, 0x5410U;
	st.local.v2.b32 	[%rd16+24], {%r5637, %r5630};
	st.local.v2.u8 	[%rd16+32], {%rs3086, %rs3087};
	st.local.u8 	[%rd16+34], %rs3088;
	st.local.u32 	[%rd16+36], %r6213;
	st.local.f64 	[%rd16+40], %fd164;
	st.local.v2.b32 	[%rd17], {%r5432, %r5437};
	st.local.v2.b32 	[%rd17+8], {%r5442, %r5447};
	st.local.v2.b32 	[%rd17+16], {%r5452, %r5457};
	st.local.v2.b32 	[%rd17+24], {%r5462, %r5467};
	st.local.v2.u8 	[%rd17+32], {%rs2225, %rs2224};
	st.local.u8 	[%rd17+34], %r5580;
	st.local.u32 	[%rd17+36], %r5477;
	st.local.v2.u32 	[%rd17+40], {%r5482, %r5487};
	mov.b32 	%r6062, 0;
$L__BB5_42:
	mov.u32 	%r6065, %r6062;
	cvt.u64.u32 	%rd391, %r6065;
	add.s64 	%rd392, %rd16, %rd391;
	ld.local.u8 	%rs2226, [%rd392];
	setp.ne.s16 	%p137, %rs2226, 0;
	add.s32 	%r6062, %r6065, 1;
	@%p137 bra 	$L__BB5_42;
	and.b16  	%rs2227, %rs2530, 255;
	setp.eq.s16 	%p138, %rs2227, 0;
	@%p138 bra 	$L__BB5_46;
	mov.b32 	%r6063, 0;
$L__BB5_45:
	cvt.u64.u32 	%rd393, %r6065;
	add.s64 	%rd394, %rd16, %rd393;
	st.local.u8 	[%rd394], %rs2530;
	add.s32 	%r6065, %r6065, 1;
	add.s32 	%r122, %r6063, 1;
	cvt.u64.u32 	%rd395, %r6063;
	add.s64 	%rd396, %rd17, %rd395;
	ld.local.u8 	%rs2530, [%rd396+1];
	setp.ne.s16 	%p139, %rs2530, 0;
	mov.u32 	%r6063, %r122;
	@%p139 bra 	$L__BB5_45;
$L__BB5_46:
	cvt.u64.u32 	%rd397, %r6065;
	add.s64 	%rd398, %rd16, %rd397;
	mov.b16 	%rs2228, 0;
	st.local.u8 	[%rd398], %rs2228;
	ld.local.u32 	%r5639, [%rd16+36];
	add.s32 	%r6213, %r5639, %r5477;
	ld.local.f64 	%fd129, [%rd16+40];
	add.f64 	%fd164, %fd129, %fd19;
	ld.local.v2.b32 	{%r125, %r126}, [%rd16];
	bfe.u32 	%r5640, %r125, 0, 8;
	cvt.u16.u32 	%rs3054, %r5640;
	bfe.u32 	%r5641, %r125, 8, 8;
	cvt.u16.u32 	%rs3055, %r5641;
	bfe.u32 	%r5642, %r125, 16, 8;
	cvt.u16.u32 	%rs3056, %r5642;
	bfe.u32 	%r5643, %r125, 24, 8;
	cvt.u16.u32 	%rs3057, %r5643;
	bfe.u32 	%r5644, %r126, 0, 8;
	cvt.u16.u32 	%rs3058, %r5644;
	bfe.u32 	%r5645, %r126, 8, 8;
	cvt.u16.u32 	%rs3059, %r5645;
	bfe.u32 	%r5646, %r126, 16, 8;
	cvt.u16.u32 	%rs3060, %r5646;
	bfe.u32 	%r5647, %r126, 24, 8;
	cvt.u16.u32 	%rs3061, %r5647;
	ld.local.v2.b32 	{%r127, %r128}, [%rd16+8];
	bfe.u32 	%r5648, %r127, 0, 8;
	cvt.u16.u32 	%rs3062, %r5648;
	bfe.u32 	%r5649, %r127, 8, 8;
	cvt.u16.u32 	%rs3063, %r5649;
	bfe.u32 	%r5650, %r127, 16, 8;
	cvt.u16.u32 	%rs3064, %r5650;
	bfe.u32 	%r5651, %r127, 24, 8;
	cvt.u16.u32 	%rs3065, %r5651;
	bfe.u32 	%r5652, %r128, 0, 8;
	cvt.u16.u32 	%rs3066, %r5652;
	bfe.u32 	%r5653, %r128, 8, 8;
	cvt.u16.u32 	%rs3067, %r5653;
	bfe.u32 	%r5654, %r128, 16, 8;
	cvt.u16.u32 	%rs3068, %r5654;
	bfe.u32 	%r5655, %r128, 24, 8;
	cvt.u16.u32 	%rs3069, %r5655;
	ld.local.v2.b32 	{%r129, %r130}, [%rd16+16];
	bfe.u32 	%r5656, %r129, 0, 8;
	cvt.u16.u32 	%rs3070, %r5656;
	bfe.u32 	%r5657, %r129, 8, 8;
	cvt.u16.u32 	%rs3071, %r5657;
	bfe.u32 	%r5658, %r129, 16, 8;
	cvt.u16.u32 	%rs3072, %r5658;
	bfe.u32 	%r5659, %r129, 24, 8;
	cvt.u16.u32 	%rs3073, %r5659;
	bfe.u32 	%r5660, %r130, 0, 8;
	cvt.u16.u32 	%rs3074, %r5660;
	bfe.u32 	%r5661, %r130, 8, 8;
	cvt.u16.u32 	%rs3075, %r5661;
	bfe.u32 	%r5662, %r130, 16, 8;
	cvt.u16.u32 	%rs3076, %r5662;
	bfe.u32 	%r5663, %r130, 24, 8;
	cvt.u16.u32 	%rs3077, %r5663;
	ld.local.v2.b32 	{%r131, %r132}, [%rd16+24];
	bfe.u32 	%r5664, %r131, 0, 8;
	cvt.u16.u32 	%rs3078, %r5664;
	bfe.u32 	%r5665, %r131, 8, 8;
	cvt.u16.u32 	%rs3079, %r5665;
	bfe.u32 	%r5666, %r131, 16, 8;
	cvt.u16.u32 	%rs3080, %r5666;
	bfe.u32 	%r5667, %r131, 24, 8;
	cvt.u16.u32 	%rs3081, %r5667;
	bfe.u32 	%r5668, %r132, 0, 8;
	cvt.u16.u32 	%rs3082, %r5668;
	bfe.u32 	%r5669, %r132, 8, 8;
	cvt.u16.u32 	%rs3083, %r5669;
	bfe.u32 	%r5670, %r132, 16, 8;
	cvt.u16.u32 	%rs3084, %r5670;
	bfe.u32 	%r5671, %r132, 24, 8;
	cvt.u16.u32 	%rs3085, %r5671;
	.pragma "used_bytes_mask 7";
	ld.local.u32 	%r133, [%rd16+32];
	bfe.u32 	%r5672, %r133, 0, 8;
	cvt.u16.u32 	%rs3086, %r5672;
	bfe.u32 	%r5673, %r133, 8, 8;
	cvt.u16.u32 	%rs3087, %r5673;
	bfe.u32 	%r5674, %r133, 16, 8;
	cvt.u16.u32 	%rs3088, %r5674;
	setp.ne.s32 	%p140, %r4423, 0;
	@%p140 bra 	$L__BB5_48;
	mov.u32 	%r5675, %tid.x;
	shr.u32 	%r5676, %r5675, 5;
	mov.u32 	%r5677, _ZZN3cub18CUB_300001_SM_10006detail6reduce18DeviceReduceKernelINS2_10policy_hubI4Usery13Addition_funcE10Policy1000EN6thrust24THRUST_300001_SM_1000_NS6detail15normal_iteratorINSA_10device_ptrIS5_EEEEyS6_S5_N4cuda3std3__410__identityEEEvT0_PT3_T1_NS0_13GridEvenShareISN_EET2_T4_E12temp_storage;
	mad.lo.s32 	%r5678, %r5676, 48, %r5677;
	st.shared.v2.b32 	[%r5678+8], {%r125, %r126};
	st.shared.v2.b32 	[%r5678+16], {%r127, %r128};
	st.shared.v2.b32 	[%r5678+24], {%r129, %r130};
	st.shared.v2.b32 	[%r5678+32], {%r131, %r132};
	cvt.u16.u32 	%rs2229, %r5673;
	cvt.u16.u32 	%rs2230, %r5672;
	st.shared.v2.u8 	[%r5678+40], {%rs2230, %rs2229};
	st.shared.u8 	[%r5678+42], %rs3088;
	st.shared.u32 	[%r5678+44], %r6213;
	st.shared.f64 	[%r5678+48], %fd164;
$L__BB5_48:
	bar.sync 	0;
	mov.u32 	%r5681, %tid.x;
	setp.ne.s32 	%p141, %r5681, 0;
	@%p141 bra 	$L__BB5_255;
	ld.shared.v2.b32 	{%r5683, %r5684}, [_ZZN3cub18CUB_300001_SM_10006detail6reduce18DeviceReduceKernelINS2_10policy_hubI4Usery13Addition_funcE10Policy1000EN6thrust24THRUST_300001_SM_1000_NS6detail15normal_iteratorINSA_10device_ptrIS5_EEEEyS6_S5_N4cuda3std3__410__identityEEEvT0_PT3_T1_NS0_13GridEvenShareISN_EET2_T4_E12temp_storage+56];
	bfe.u32 	%r5685, %r5683, 0, 8;
	cvt.u16.u32 	%rs2566, %r5685;
	ld.shared.v2.b32 	{%r5686, %r5687}, [_ZZN3cub18CUB_300001_SM_10006detail6reduce18DeviceReduceKernelINS2_10policy_hubI4Usery13Addition_funcE10Policy1000EN6thrust24THRUST_300001_SM_1000_NS6detail15normal_iteratorINSA_10device_ptrIS5_EEEEyS6_S5_N4cuda3std3__410__identityEEEvT0_PT3_T1_NS0_13GridEvenShareISN_EET2_T4_E12temp_storage+64];
	ld.shared.v2.b32 	{%r5688, %r5689}, [_ZZN3cub18CUB_300001_SM_10006detail6reduce18DeviceReduceKernelINS2_10policy_hubI4Usery13Addition_funcE10Policy1000EN6thrust24THRUST_300001_SM_1000_NS6detail15normal_iteratorINSA_10device_ptrIS5_EEEEyS6_S5_N4cuda3std3__410__identityEEEvT0_PT3_T1_NS0_13GridEvenShareISN_EET2_T4_E12temp_storage+72];
	ld.shared.v2.b32 	{%r5690, %r5691}, [_ZZN3cub18CUB_300001_SM_10006detail6reduce18DeviceReduceKernelINS2_10policy_hubI4Usery13Addition_funcE10Policy1000EN6thrust24THRUST_300001_SM_1000_NS6detail15normal_iteratorINSA_10device_ptrIS5_EEEEyS6_S5_N4cuda3std3__410__identityEEEvT0_PT3_T1_NS0_13GridEvenShareISN_EET2_T4_E12temp_storage+80];
	.pragma "used_bytes_mask 7";
	ld.shared.u32 	%r5692, [_ZZN3cub18CUB_300001_SM_10006detail6reduce18DeviceReduceKernelINS2_10policy_hubI4Usery13Addition_funcE10Policy1000EN6thrust24THRUST_300001_SM_1000_NS6detail15normal_iteratorINSA_10device_ptrIS5_EEEEyS6_S5_N4cuda3std3__410__identityEEEvT0_PT3_T1_NS0_13GridEvenShareISN_EET2_T4_E12temp_storage+88];
	bfe.u32 	%r5693, %r5692, 16, 8;
	ld.shared.u32 	%r135, [_ZZN3cub18CUB_300001_SM_10006detail6reduce18DeviceReduceKernelINS2_10policy_hubI4Usery13Addition_funcE10Policy1000EN6thrust24THRUST_300001_SM_1000_NS6detail15normal_iteratorINSA_10device_ptrIS5_EEEEyS6_S5_N4cuda3std3__410__identityEEEvT0_PT3_T1_NS0_13GridEvenShareISN_EET2_T4_E12temp_storage+92];
	ld.shared.f64 	%fd22, [_ZZN3cub18CUB_300001_SM_10006detail6reduce18DeviceReduceKernelINS2_10policy_hubI4Usery13Addition_funcE10Policy1000EN6thrust24THRUST_300001_SM_1000_NS6detail15normal_iteratorINSA_10device_ptrIS5_EEEEyS6_S5_N4cuda3std3__410__identityEEEvT0_PT3_T1_NS0_13GridEvenShareISN_EET2_T4_E12temp_storage+96];
	add.u64 	%rd399, %SP, 48;
	add.u64 	%rd18, %SPL, 48;
	add.u64 	%rd19, %SPL, 0;
	cvt.u32.u16 	%r5694, %rs3061;
	cvt.u32.u16 	%r5695, %rs3060;
	prmt.b32 	%r5696, %r5695, %r5694, 0x3340U;
	cvt.u32.u16 	%r5697, %rs3059;
	cvt.u32.u16 	%r5698, %rs3058;
	prmt.b32 	%r5699, %r5698, %r5697, 0x3340U;
	prmt.b32 	%r5700, %r5699, %r5696, 0x5410U;
	cvt.u32.u16 	%r5701, %rs3057;
	cvt.u32.u16 	%r5702, %rs3056;
	prmt.b32 	%r5703, %r5702, %r5701, 0x3340U;
	cvt.u32.u16 	%r5704, %rs3055;
	cvt.u32.u16 	%r5705, %rs3054;
	prmt.b32 	%r5706, %r5705, %r5704, 0x3340U;
	prmt.b32 	%r5707, %r5706, %r5703, 0x5410U;
	st.local.v2.b32 	[%rd18], {%r5707, %r5700};
	cvt.u32.u16 	%r5708, %rs3069;
	cvt.u32.u16 	%r5709, %rs3068;
	prmt.b32 	%r5710, %r5709, %r5708, 0x3340U;
	cvt.u32.u16 	%r5711, %rs3067;
	cvt.u32.u16 	%r5712, %rs3066;
	prmt.b32 	%r5713, %r5712, %r5711, 0x3340U;
	prmt.b32 	%r5714, %r5713, %r5710, 0x5410U;
	cvt.u32.u16 	%r5715, %rs3065;
	cvt.u32.u16 	%r5716, %rs3064;
	prmt.b32 	%r5717, %r5716, %r5715, 0x3340U;
	cvt.u32.u16 	%r5718, %rs3063;
	cvt.u32.u16 	%r5719, %rs3062;
	prmt.b32 	%r5720, %r5719, %r5718, 0x3340U;
	prmt.b32 	%r5721, %r5720, %r5717, 0x5410U;
	st.local.v2.b32 	[%rd18+8], {%r5721, %r5714};
	cvt.u32.u16 	%r5722, %rs3077;
	cvt.u32.u16 	%r5723, %rs3076;
	prmt.b32 	%r5724, %r5723, %r5722, 0x3340U;
	cvt.u32.u16 	%r5725, %rs3075;
	cvt.u32.u16 	%r5726, %rs3074;
	prmt.b32 	%r5727, %r5726, %r5725, 0x3340U;
	prmt.b32 	%r5728, %r5727, %r5724, 0x5410U;
	cvt.u32.u16 	%r5729, %rs3073;
	cvt.u32.u16 	%r5730, %rs3072;
	prmt.b32 	%r5731, %r5730, %r5729, 0x3340U;
	cvt.u32.u16 	%r5732, %rs3071;
	cvt.u32.u16 	%r5733, %rs3070;
	prmt.b32 	%r5734, %r5733, %r5732, 0x3340U;
	prmt.b32 	%r5735, %r5734, %r5731, 0x5410U;
	st.local.v2.b32 	[%rd18+16], {%r5735, %r5728};
	cvt.u32.u16 	%r5736, %rs3085;
	cvt.u32.u16 	%r5737, %rs3084;
	prmt.b32 	%r5738, %r5737, %r5736, 0x3340U;
	cvt.u32.u16 	%r5739, %rs3083;
	cvt.u32.u16 	%r5740, %rs3082;
	prmt.b32 	%r5741, %r5740, %r5739, 0x3340U;
	prmt.b32 	%r5742, %r5741, %r5738, 0x5410U;
	cvt.u32.u16 	%r5743, %rs3081;
	cvt.u32.u16 	%r5744, %rs3080;
	prmt.b32 	%r5745, %r5744, %r5743, 0x3340U;
	cvt.u32.u16 	%r5746, %rs3079;
	cvt.u32.u16 	%r5747, %rs3078;
	prmt.b32 	%r5748, %r5747, %r5746, 0x3340U;
	prmt.b32 	%r5749, %r5748, %r5745, 0x5410U;
	st.local.v2.b32 	[%rd18+24], {%r5749, %r5742};
	st.local.v2.u8 	[%rd18+32], {%rs3086, %rs3087};
	st.local.u8 	[%rd18+34], %rs3088;
	st.local.u32 	[%rd18+36], %r6213;
	st.local.f64 	[%rd18+40], %fd164;
	st.local.v2.b32 	[%rd19], {%r5683, %r5684};
	st.local.v2.b32 	[%rd19+8], {%r5686, %r5687};
	st.local.v2.b32 	[%rd19+16], {%r5688, %r5689};
	st.local.v2.b32 	[%rd19+24], {%r5690, %r5691};
	bfe.u32 	%r5750, %r5692, 8, 8;
	cvt.u16.u32 	%rs2231, %r5750;
	bfe.u32 	%r5751, %r5692, 0, 8;
	cvt.u16.u32 	%rs2232, %r5751;
	st.local.v2.u8 	[%rd19+32], {%rs2232, %rs2231};
	st.local.u8 	[%rd19+34], %r5693;
	st.local.u32 	[%rd19+36], %r135;
	st.local.f64 	[%rd19+40], %fd22;
	mov.b32 	%r6067, 0;
$L__BB5_50:
	mov.u32 	%r6070, %r6067;
	cvt.u64.u32 	%rd401, %r6070;
	add.s64 	%rd402, %rd18, %rd401;
	ld.local.u8 	%rs2233, [%rd402];
	setp.ne.s16 	%p142, %rs2233, 0;
	add.s32 	%r6067, %r6070, 1;
	@%p142 bra 	$L__BB5_50;
	and.b16  	%rs2234, %rs2566, 255;
	setp.eq.s16 	%p143, %rs2234, 0;
	@%p143 bra 	$L__BB5_54;
	mov.b32 	%r6068, 0;
$L__BB5_53:
	cvt.u64.u32 	%rd403, %r6070;
	add.s64 	%rd404, %rd18, %rd403;
	st.local.u8 	[%rd404], %rs2566;
	add.s32 	%r6070, %r6070, 1;
	add.s32 	%r141, %r6068, 1;
	cvt.u64.u32 	%rd405, %r6068;
	add.s64 	%rd406, %rd19, %rd405;
	ld.local.u8 	%rs2566, [%rd406+1];
	setp.ne.s16 	%p144, %rs2566, 0;
	mov.u32 	%r6068, %r141;
	@%p144 bra 	$L__BB5_53;
$L__BB5_54:
	cvt.u64.u32 	%rd407, %r6070;
	add.s64 	%rd408, %rd18, %rd407;
	mov.b16 	%rs2235, 0;
	st.local.u8 	[%rd408], %rs2235;
	ld.local.u32 	%r5754, [%rd18+36];
	add.s32 	%r5755, %r5754, %r135;
	ld.local.f64 	%fd130, [%rd18+40];
	add.f64 	%fd131, %fd22, %fd130;
	ld.local.v2.b32 	{%r5756, %r5757}, [%rd18];
	ld.local.v2.b32 	{%r5758, %r5759}, [%rd18+8];
	ld.local.v2.b32 	{%r5760, %r5761}, [%rd18+16];
	ld.local.v2.b32 	{%r5762, %r5763}, [%rd18+24];
	.pragma "used_bytes_mask 7";
	ld.local.u32 	%r5764, [%rd18+32];
	bfe.u32 	%r5765, %r5764, 16, 8;
	ld.shared.v2.b32 	{%r5766, %r5767}, [_ZZN3cub18CUB_300001_SM_10006detail6reduce18DeviceReduceKernelINS2_10policy_hubI4Usery13Addition_funcE10Policy1000EN6thrust24THRUST_300001_SM_1000_NS6detail15normal_iteratorINSA_10device_ptrIS5_EEEEyS6_S5_N4cuda3std3__410__identityEEEvT0_PT3_T1_NS0_13GridEvenShareISN_EET2_T4_E12temp_storage+104];
	bfe.u32 	%r5768, %r5766, 0, 8;
	cvt.u16.u32 	%rs2567, %r5768;
	ld.shared.v2.b32 	{%r5769, %r5770}, [_ZZN3cub18CUB_300001_SM_10006detail6reduce18DeviceReduceKernelINS2_10policy_hubI4Usery13Addition_funcE10Policy1000EN6thrust24THRUST_300001_SM_1000_NS6detail15normal_iteratorINSA_10device_ptrIS5_EEEEyS6_S5_N4cuda3std3__410__identityEEEvT0_PT3_T1_NS0_13GridEvenShareISN_EET2_T4_E12temp_storage+112];
	ld.shared.v2.b32 	{%r5771, %r5772}, [_ZZN3cub18CUB_300001_SM_10006detail6reduce18DeviceReduceKernelINS2_10policy_hubI4Usery13Addition_funcE10Policy1000EN6thrust24THRUST_300001_SM_1000_NS6detail15normal_iteratorINSA_10device_ptrIS5_EEEEyS6_S5_N4cuda3std3__410__identityEEEvT0_PT3_T1_NS0_13GridEvenShareISN_EET2_T4_E12temp_storage+120];
	ld.shared.v2.b32 	{%r5773, %r5774}, [_ZZN3cub18CUB_300001_SM_10006detail6reduce18DeviceReduceKernelINS2_10policy_hubI4Usery13Addition_funcE10Policy1000EN6thrust24THRUST_300001_SM_1000_NS6detail15normal_iteratorINSA_10device_ptrIS5_EEEEyS6_S5_N4cuda3std3__410__identityEEEvT0_PT3_T1_NS0_13GridEvenShareISN_EET2_T4_E12temp_storage+128];
	.pragma "used_bytes_mask 7";
	ld.shared.u32 	%r5775, [_ZZN3cub18CUB_300001_SM_10006detail6reduce18DeviceReduceKernelINS2_10policy_hubI4Usery13Addition_funcE10Policy1000EN6thrust24THRUST_300001_SM_1000_NS6detail15normal_iteratorINSA_10device_ptrIS5_EEEEyS6_S5_N4cuda3std3__410__identityEEEvT0_PT3_T1_NS0_13GridEvenShareISN_EET2_T4_E12temp_storage+136];
	bfe.u32 	%r5776, %r5775, 16, 8;
	ld.shared.u32 	%r143, [_ZZN3cub18CUB_300001_SM_10006detail6reduce18DeviceReduceKernelINS2_10policy_hubI4Usery13Addition_funcE10Policy1000EN6thrust24THRUST_300001_SM_1000_NS6detail15normal_iteratorINSA_10device_ptrIS5_EEEEyS6_S5_N4cuda3std3__410__identityEEEvT0_PT3_T1_NS0_13GridEvenShareISN_EET2_T4_E12temp_storage+140];
	ld.shared.f64 	%fd23, [_ZZN3cub18CUB_300001_SM_10006detail6reduce18DeviceReduceKernelINS2_10policy_hubI4Usery13Addition_funcE10Policy1000EN6thrust24THRUST_300001_SM_1000_NS6detail15normal_iteratorINSA_10device_ptrIS5_EEEEyS6_S5_N4cuda3std3__410__identityEEEvT0_PT3_T1_NS0_13GridEvenShareISN_EET2_T4_E12temp_storage+144];
	cvta.to.local.u64 	%rd20, %rd399;
	st.local.v2.b32 	[%rd20], {%r5756, %r5757};
	st.local.v2.b32 	[%rd20+8], {%r5758, %r5759};
	st.local.v2.b32 	[%rd20+16], {%r5760, %r5761};
	st.local.v2.b32 	[%rd20+24], {%r5762, %r5763};
	bfe.u32 	%r5777, %r5764, 8, 8;
	cvt.u16.u32 	%rs2236, %r5777;
	bfe.u32 	%r5778, %r5764, 0, 8;
	cvt.u16.u32 	%rs2237, %r5778;
	st.local.v2.u8 	[%rd20+32], {%rs2237, %rs2236};
	st.local.u8 	[%rd20+34], %r5765;
	st.local.u32 	[%rd20+36], %r5755;
	st.local.f64 	[%rd20+40], %fd131;
	st.local.v2.b32 	[%rd19], {%r5766, %r5767};
	st.local.v2.b32 	[%rd19+8], {%r5769, %r5770};
	st.local.v2.b32 	[%rd19+16], {%r5771, %r5772};
	st.local.v2.b32 	[%rd19+24], {%r5773, %r5774};
	bfe.u32 	%r5779, %r5775, 8, 8;
	cvt.u16.u32 	%rs2238, %r5779;
	bfe.u32 	%r5780, %r5775, 0, 8;
	cvt.u16.u32 	%rs2239, %r5780;
	st.local.v2.u8 	[%rd19+32], {%rs2239, %rs2238};
	st.local.u8 	[%rd19+34], %r5776;
	st.local.u32 	[%rd19+36], %r143;
	st.local.f64 	[%rd19+40], %fd23;
	mov.b32 	%r6071, 0;
$L__BB5_55:
	mov.u32 	%r6074, %r6071;
	cvt.u64.u32 	%rd410, %r6074;
	add.s64 	%rd411, %rd20, %rd410;
	ld.local.u8 	%rs2240, [%rd411];
	setp.ne.s16 	%p145, %rs2240, 0;
	add.s32 	%r6071, %r6074, 1;
	@%p145 bra 	$L__BB5_55;
	and.b16  	%rs2241, %rs2567, 255;
	setp.eq.s16 	%p146, %rs2241, 0;
	@%p146 bra 	$L__BB5_59;
	mov.b32 	%r6072, 0;
$L__BB5_58:
	cvt.u64.u32 	%rd412, %r6074;
	add.s64 	%rd413, %rd20, %rd412;
	st.local.u8 	[%rd413], %rs2567;
	add.s32 	%r6074, %r6074, 1;
	add.s32 	%r149, %r6072, 1;
	cvt.u64.u32 	%rd414, %r6072;
	add.s64 	%rd415, %rd19, %rd414;
	ld.local.u8 	%rs2567, [%rd415+1];
	setp.ne.s16 	%p147, %rs2567, 0;
	mov.u32 	%r6072, %r149;
	@%p147 bra 	$L__BB5_58;
$L__BB5_59:
	cvt.u64.u32 	%rd416, %r6074;
	add.s64 	%rd417, %rd20, %rd416;
	mov.b16 	%rs2242, 0;
	st.local.u8 	[%rd417], %rs2242;
	ld.local.u32 	%r5783, [%rd20+36];
	add.s32 	%r5784, %r5783, %r143;
	ld.local.f64 	%fd132, [%rd20+40];
	add.f64 	%fd133, %fd23, %fd132;
	ld.local.v2.b32 	{%r5785, %r5786}, [%rd20];
	ld.local.v2.b32 	{%r5787, %r5788}, [%rd20+8];
	ld.local.v2.b32 	{%r5789, %r5790}, [%rd20+16];
	ld.local.v2.b32 	{%r5791, %r5792}, [%rd20+24];
	.pragma "used_bytes_mask 7";
	ld.local.u32 	%r5793, [%rd20+32];
	bfe.u32 	%r5794, %r5793, 16, 8;
	ld.shared.v2.b32 	{%r5795, %r5796}, [_ZZN3cub18CUB_300001_SM_10006detail6reduce18DeviceReduceKernelINS2_10policy_hubI4Usery13Addition_funcE10Policy1000EN6thrust24THRUST_300001_SM_1000_NS6detail15normal_iteratorINSA_10device_ptrIS5_EEEEyS6_S5_N4cuda3std3__410__identityEEEvT0_PT3_T1_NS0_13GridEvenShareISN_EET2_T4_E12temp_storage+152];
	bfe.u32 	%r5797, %r5795, 0, 8;
	cvt.u16.u32 	%rs2568, %r5797;
	ld.shared.v2.b32 	{%r5798, %r5799}, [_ZZN3cub18CUB_300001_SM_10006detail6reduce18DeviceReduceKernelINS2_10policy_hubI4Usery13Addition_funcE10Policy1000EN6thrust24THRUST_300001_SM_1000_NS6detail15normal_iteratorINSA_10device_ptrIS5_EEEEyS6_S5_N4cuda3std3__410__identityEEEvT0_PT3_T1_NS0_13GridEvenShareISN_EET2_T4_E12temp_storage+160];
	ld.shared.v2.b32 	{%r5800, %r5801}, [_ZZN3cub18CUB_300001_SM_10006detail6reduce18DeviceReduceKernelINS2_10policy_hubI4Usery13Addition_funcE10Policy1000EN6thrust24THRUST_300001_SM_1000_NS6detail15normal_iteratorINSA_10device_ptrIS5_EEEEyS6_S5_N4cuda3std3__410__identityEEEvT0_PT3_T1_NS0_13GridEvenShareISN_EET2_T4_E12temp_storage+168];
	ld.shared.v2.b32 	{%r5802, %r5803}, [_ZZN3cub18CUB_300001_SM_10006detail6reduce18DeviceReduceKernelINS2_10policy_hubI4Usery13Addition_funcE10Policy1000EN6thrust24THRUST_300001_SM_1000_NS6detail15normal_iteratorINSA_10device_ptrIS5_EEEEyS6_S5_N4cuda3std3__410__identityEEEvT0_PT3_T1_NS0_13GridEvenShareISN_EET2_T4_E12temp_storage+176];
	.pragma "used_bytes_mask 7";
	ld.shared.u32 	%r5804, [_ZZN3cub18CUB_300001_SM_10006detail6reduce18DeviceReduceKernelINS2_10policy_hubI4Usery13Addition_funcE10Policy1000EN6thrust24THRUST_300001_SM_1000_NS6detail15normal_iteratorINSA_10device_ptrIS5_EEEEyS6_S5_N4cuda3std3__410__identityEEEvT0_PT3_T1_NS0_13GridEvenShareISN_EET2_T4_E12temp_storage+184];
	bfe.u32 	%r5805, %r5804, 16, 8;
	ld.shared.u32 	%r151, [_ZZN3cub18CUB_300001_SM_10006detail6reduce18DeviceReduceKernelINS2_10policy_hubI4Usery13Addition_funcE10Policy1000EN6thrust24THRUST_300001_SM_1000_NS6detail15normal_iteratorINSA_10device_ptrIS5_EEEEyS6_S5_N4cuda3std3__410__identityEEEvT0_PT3_T1_NS0_13GridEvenShareISN_EET2_T4_E12temp_storage+188];
	ld.shared.f64 	%fd24, [_ZZN3cub18CUB_300001_SM_10006detail6reduce18DeviceReduceKernelINS2_10policy_hubI4Usery13Addition_funcE10Policy1000EN6thrust24THRUST_300001_SM_1000_NS6detail15normal_iteratorINSA_10device_ptrIS5_EEEEyS6_S5_N4cuda3std3__410__identityEEEvT0_PT3_T1_NS0_13GridEvenShareISN_EET2_T4_E12temp_storage+192];
	st.local.v2.b32 	[%rd18], {%r5785, %r5786};
	st.local.v2.b32 	[%rd18+8], {%r5787, %r5788};
	st.local.v2.b32 	[%rd18+16], {%r5789, %r5790};
	st.local.v2.b32 	[%rd18+24], {%r5791, %r5792};
	bfe.u32 	%r5806, %r5793, 8, 8;
	cvt.u16.u32 	%rs2243, %r5806;
	bfe.u32 	%r5807, %r5793, 0, 8;
	cvt.u16.u32 	%rs2244, %r5807;
	st.local.v2.u8 	[%rd18+32], {%rs2244, %rs2243};
	st.local.u8 	[%rd18+34], %r5794;
	st.local.u32 	[%rd18+36], %r5784;
	st.local.f64 	[%rd18+40], %fd133;
	st.local.v2.b32 	[%rd19], {%r5795, %r5796};
	st.local.v2.b32 	[%rd19+8], {%r5798, %r5799};
	st.local.v2.b32 	[%rd19+16], {%r5800, %r5801};
	st.local.v2.b32 	[%rd19+24], {%r5802, %r5803};
	bfe.u32 	%r5808, %r5804, 8, 8;
	cvt.u16.u32 	%rs2245, %r5808;
	bfe.u32 	%r5809, %r5804, 0, 8;
	cvt.u16.u32 	%rs2246, %r5809;
	st.local.v2.u8 	[%rd19+32], {%rs2246, %rs2245};
	st.local.u8 	[%rd19+34], %r5805;
	st.local.u32 	[%rd19+36], %r151;
	st.local.f64 	[%rd19+40], %fd24;
	mov.b32 	%r6075, 0;
$L__BB5_60:
	mov.u32 	%r6078, %r6075;
	cvt.u64.u32 	%rd418, %r6078;
	add.s64 	%rd419, %rd18, %rd418;
	ld.local.u8 	%rs2247, [%rd419];
	setp.ne.s16 	%p148, %rs2247, 0;
	add.s32 	%r6075, %r6078, 1;
	@%p148 bra 	$L__BB5_60;
	and.b16  	%rs2248, %rs2568, 255;
	setp.eq.s16 	%p149, %rs2248, 0;
	@%p149 bra 	$L__BB5_64;
	mov.b32 	%r6076, 0;
$L__BB5_63:
	cvt.u64.u32 	%rd420, %r6078;
	add.s64 	%rd421, %rd18, %rd420;
	st.local.u8 	[%rd421], %rs2568;
	add.s32 	%r6078, %r6078, 1;
	add.s32 	%r157, %r6076, 1;
	cvt.u64.u32 	%rd422, %r6076;
	add.s64 	%rd423, %rd19, %rd422;
	ld.local.u8 	%rs2568, [%rd423+1];
	setp.ne.s16 	%p150, %rs2568, 0;
	mov.u32 	%r6076, %r157;
	@%p150 bra 	$L__BB5_63;
$L__BB5_64:
	cvt.u64.u32 	%rd424, %r6078;
	add.s64 	%rd425, %rd18, %rd424;
	mov.b16 	%rs2249, 0;
	st.local.u8 	[%rd425], %rs2249;
	ld.local.u32 	%r5812, [%rd18+36];
	add.s32 	%r5813, %r5812, %r151;
	ld.local.f64 	%fd134, [%rd18+40];
	add.f64 	%fd135, %fd24, %fd134;
	ld.local.v2.b32 	{%r5814, %r5815}, [%rd18];
	ld.local.v2.b32 	{%r5816, %r5817}, [%rd18+8];
	ld.local.v2.b32 	{%r5818, %r5819}, [%rd18+16];
	ld.local.v2.b32 	{%r5820, %r5821}, [%rd18+24];
	.pragma "used_bytes_mask 7";
	ld.local.u32 	%r5822, [%rd18+32];
	bfe.u32 	%r5823, %r5822, 16, 8;
	ld.shared.v2.b32 	{%r5824, %r5825}, [_ZZN3cub18CUB_300001_SM_10006detail6reduce18DeviceReduceKernelINS2_10policy_hubI4Usery13Addition_funcE10Policy1000EN6thrust24THRUST_300001_SM_1000_NS6detail15normal_iteratorINSA_10device_ptrIS5_EEEEyS6_S5_N4cuda3std3__410__identityEEEvT0_PT3_T1_NS0_13GridEvenShareISN_EET2_T4_E12temp_storage+200];
	bfe.u32 	%r5826, %r5824, 0, 8;
	cvt.u16.u32 	%rs2569, %r5826;
	ld.shared.v2.b32 	{%r5827, %r5828}, [_ZZN3cub18CUB_300001_SM_10006detail6reduce18DeviceReduceKernelINS2_10policy_hubI4Usery13Addition_funcE10Policy1000EN6thrust24THRUST_300001_SM_1000_NS6detail15normal_iteratorINSA_10device_ptrIS5_EEEEyS6_S5_N4cuda3std3__410__identityEEEvT0_PT3_T1_NS0_13GridEvenShareISN_EET2_T4_E12temp_storage+208];
	ld.shared.v2.b32 	{%r5829, %r5830}, [_ZZN3cub18CUB_300001_SM_10006detail6reduce18DeviceReduceKernelINS2_10policy_hubI4Usery13Addition_funcE10Policy1000EN6thrust24THRUST_300001_SM_1000_NS6detail15normal_iteratorINSA_10device_ptrIS5_EEEEyS6_S5_N4cuda3std3__410__identityEEEvT0_PT3_T1_NS0_13GridEvenShareISN_EET2_T4_E12temp_storage+216];
	ld.shared.v2.b32 	{%r5831, %r5832}, [_ZZN3cub18CUB_300001_SM_10006detail6reduce18DeviceReduceKernelINS2_10policy_hubI4Usery13Addition_funcE10Policy1000EN6thrust24THRUST_300001_SM_1000_NS6detail15normal_iteratorINSA_10device_ptrIS5_EEEEyS6_S5_N4cuda3std3__410__identityEEEvT0_PT3_T1_NS0_13GridEvenShareISN_EET2_T4_E12temp_storage+224];
	.pragma "used_bytes_mask 7";
	ld.shared.u32 	%r5833, [_ZZN3cub18CUB_300001_SM_10006detail6reduce18DeviceReduceKernelINS2_10policy_hubI4Usery13Addition_funcE10Policy1000EN6thrust24THRUST_300001_SM_1000_NS6detail15normal_iteratorINSA_10device_ptrIS5_EEEEyS6_S5_N4cuda3std3__410__identityEEEvT0_PT3_T1_NS0_13GridEvenShareISN_EET2_T4_E12temp_storage+232];
	bfe.u32 	%r5834, %r5833, 16, 8;
	ld.shared.u32 	%r159, [_ZZN3cub18CUB_300001_SM_10006detail6reduce18DeviceReduceKernelINS2_10policy_hubI4Usery13Addition_funcE10Policy1000EN6thrust24THRUST_300001_SM_1000_NS6detail15normal_iteratorINSA_10device_ptrIS5_EEEEyS6_S5_N4cuda3std3__410__identityEEEvT0_PT3_T1_NS0_13GridEvenShareISN_EET2_T4_E12temp_storage+236];
	ld.shared.f64 	%fd25, [_ZZN3cub18CUB_300001_SM_10006detail6reduce18DeviceReduceKernelINS2_10policy_hubI4Usery13Addition_funcE10Policy1000EN6thrust24THRUST_300001_SM_1000_NS6detail15normal_iteratorINSA_10device_ptrIS5_EEEEyS6_S5_N4cuda3std3__410__identityEEEvT0_PT3_T1_NS0_13GridEvenShareISN_EET2_T4_E12temp_storage+240];
	st.local.v2.b32 	[%rd20], {%r5814, %r5815};
	st.local.v2.b32 	[%rd20+8], {%r5816, %r5817};
	st.local.v2.b32 	[%rd20+16], {%r5818, %r5819};
	st.local.v2.b32 	[%rd20+24], {%r5820, %r5821};
	bfe.u32 	%r5835, %r5822, 8, 8;
	cvt.u16.u32 	%rs2250, %r5835;
	bfe.u32 	%r5836, %r5822, 0, 8;
	cvt.u16.u32 	%rs2251, %r5836;
	st.local.v2.u8 	[%rd20+32], {%rs2251, %rs2250};
	st.local.u8 	[%rd20+34], %r5823;
	st.local.u32 	[%rd20+36], %r5813;
	st.local.f64 	[%rd20+40], %fd135;
	st.local.v2.b32 	[%rd19], {%r5824, %r5825};
	st.local.v2.b32 	[%rd19+8], {%r5827, %r5828};
	st.local.v2.b32 	[%rd19+16], {%r5829, %r5830};
	st.local.v2.b32 	[%rd19+24], {%r5831, %r5832};
	bfe.u32 	%r5837, %r5833, 8, 8;
	cvt.u16.u32 	%rs2252, %r5837;
	bfe.u32 	%r5838, %r5833, 0, 8;
	cvt.u16.u32 	%rs2253, %r5838;
	st.local.v2.u8 	[%rd19+32], {%rs2253, %rs2252};
	st.local.u8 	[%rd19+34], %r5834;
	st.local.u32 	[%rd19+36], %r159;
	st.local.f64 	[%rd19+40], %fd25;
	mov.b32 	%r6079, 0;
$L__BB5_65:
	mov.u32 	%r6082, %r6079;
	cvt.u64.u32 	%rd426, %r6082;
	add.s64 	%rd427, %rd20, %rd426;
	ld.local.u8 	%rs2254, [%rd427];
	setp.ne.s16 	%p151, %rs2254, 0;
	add.s32 	%r6079, %r6082, 1;
	@%p151 bra 	$L__BB5_65;
	and.b16  	%rs2255, %rs2569, 255;
	setp.eq.s16 	%p152, %rs2255, 0;
	@%p152 bra 	$L__BB5_69;
	mov.b32 	%r6080, 0;
$L__BB5_68:
	cvt.u64.u32 	%rd428, %r6082;
	add.s64 	%rd429, %rd20, %rd428;
	st.local.u8 	[%rd429], %rs2569;
	add.s32 	%r6082, %r6082, 1;
	add.s32 	%r165, %r6080, 1;
	cvt.u64.u32 	%rd430, %r6080;
	add.s64 	%rd431, %rd19, %rd430;
	ld.local.u8 	%rs2569, [%rd431+1];
	setp.ne.s16 	%p153, %rs2569, 0;
	mov.u32 	%r6080, %r165;
	@%p153 bra 	$L__BB5_68;
$L__BB5_69:
	cvt.u64.u32 	%rd432, %r6082;
	add.s64 	%rd433, %rd20, %rd432;
	mov.b16 	%rs2256, 0;
	st.local.u8 	[%rd433], %rs2256;
	ld.local.u32 	%r5841, [%rd20+36];
	add.s32 	%r5842, %r5841, %r159;
	ld.local.f64 	%fd136, [%rd20+40];
	add.f64 	%fd137, %fd25, %fd136;
	ld.local.v2.b32 	{%r5843, %r5844}, [%rd20];
	ld.local.v2.b32 	{%r5845, %r5846}, [%rd20+8];
	ld.local.v2.b32 	{%r5847, %r5848}, [%rd20+16];
	ld.local.v2.b32 	{%r5849, %r5850}, [%rd20+24];
	.pragma "used_bytes_mask 7";
	ld.local.u32 	%r5851, [%rd20+32];
	bfe.u32 	%r5852, %r5851, 16, 8;
	ld.shared.v2.b32 	{%r5853, %r5854}, [_ZZN3cub18CUB_300001_SM_10006detail6reduce18DeviceReduceKernelINS2_10policy_hubI4Usery13Addition_funcE10Policy1000EN6thrust24THRUST_300001_SM_1000_NS6detail15normal_iteratorINSA_10device_ptrIS5_EEEEyS6_S5_N4cuda3std3__410__identityEEEvT0_PT3_T1_NS0_13GridEvenShareISN_EET2_T4_E12temp_storage+248];
	bfe.u32 	%r5855, %r5853, 0, 8;
	cvt.u16.u32 	%rs2570, %r5855;
	ld.shared.v2.b32 	{%r5856, %r5857}, [_ZZN3cub18CUB_300001_SM_10006detail6reduce18DeviceReduceKernelINS2_10policy_hubI4Usery13Addition_funcE10Policy1000EN6thrust24THRUST_300001_SM_1000_NS6detail15normal_iteratorINSA_10device_ptrIS5_EEEEyS6_S5_N4cuda3std3__410__identityEEEvT0_PT3_T1_NS0_13GridEvenShareISN_EET2_T4_E12temp_storage+256];
	ld.shared.v2.b32 	{%r5858, %r5859}, [_ZZN3cub18CUB_300001_SM_10006detail6reduce18DeviceReduceKernelINS2_10policy_hubI4Usery13Addition_funcE10Policy1000EN6thrust24THRUST_300001_SM_1000_NS6detail15normal_iteratorINSA_10device_ptrIS5_EEEEyS6_S5_N4cuda3std3__410__identityEEEvT0_PT3_T1_NS0_13GridEvenShareISN_EET2_T4_E12temp_storage+264];
	ld.shared.v2.b32 	{%r5860, %r5861}, [_ZZN3cub18CUB_300001_SM_10006detail6reduce18DeviceReduceKernelINS2_10policy_hubI4Usery13Addition_funcE10Policy1000EN6thrust24THRUST_300001_SM_1000_NS6detail15normal_iteratorINSA_10device_ptrIS5_EEEEyS6_S5_N4cuda3std3__410__identityEEEvT0_PT3_T1_NS0_13GridEvenShareISN_EET2_T4_E12temp_storage+272];
	.pragma "used_bytes_mask 7";
	ld.shared.u32 	%r5862, [_ZZN3cub18CUB_300001_SM_10006detail6reduce18DeviceReduceKernelINS2_10policy_hubI4Usery13Addition_funcE10Policy1000EN6thrust24THRUST_300001_SM_1000_NS6detail15normal_iteratorINSA_10device_ptrIS5_EEEEyS6_S5_N4cuda3std3__410__identityEEEvT0_PT3_T1_NS0_13GridEvenShareISN_EET2_T4_E12temp_storage+280];
	bfe.u32 	%r5863, %r5862, 16, 8;
	ld.shared.u32 	%r167, [_ZZN3cub18CUB_300001_SM_10006detail6reduce18DeviceReduceKernelINS2_10policy_hubI4Usery13Addition_funcE10Policy1000EN6thrust24THRUST_300001_SM_1000_NS6detail15normal_iteratorINSA_10device_ptrIS5_EEEEyS6_S5_N4cuda3std3__410__identityEEEvT0_PT3_T1_NS0_13GridEvenShareISN_EET2_T4_E12temp_storage+284];
	ld.shared.f64 	%fd26, [_ZZN3cub18CUB_300001_SM_10006detail6reduce18DeviceReduceKernelINS2_10policy_hubI4Usery13Addition_funcE10Policy1000EN6thrust24THRUST_300001_SM_1000_NS6detail15normal_iteratorINSA_10device_ptrIS5_EEEEyS6_S5_N4cuda3std3__410__identityEEEvT0_PT3_T1_NS0_13GridEvenShareISN_EET2_T4_E12temp_storage+288];
	st.local.v2.b32 	[%rd18], {%r5843, %r5844};
	st.local.v2.b32 	[%rd18+8], {%r5845, %r5846};
	st.local.v2.b32 	[%rd18+16], {%r5847, %r5848};
	st.local.v2.b32 	[%rd18+24], {%r5849, %r5850};
	bfe.u32 	%r5864, %r5851, 8, 8;
	cvt.u16.u32 	%rs2257, %r5864;
	bfe.u32 	%r5865, %r5851, 0, 8;
	cvt.u16.u32 	%rs2258, %r5865;
	st.local.v2.u8 	[%rd18+32], {%rs2258, %rs2257};
	st.local.u8 	[%rd18+34], %r5852;
	st.local.u32 	[%rd18+36], %r5842;
	st.local.f64 	[%rd18+40], %fd137;
	st.local.v2.b32 	[%rd19], {%r5853, %r5854};
	st.local.v2.b32 	[%rd19+8], {%r5856, %r5857};
	st.local.v2.b32 	[%rd19+16], {%r5858, %r5859};
	st.local.v2.b32 	[%rd19+24], {%r5860, %r5861};
	bfe.u32 	%r5866, %r5862, 8, 8;
	cvt.u16.u32 	%rs2259, %r5866;
	bfe.u32 	%r5867, %r5862, 0, 8;
	cvt.u16.u32 	%rs2260, %r5867;
	st.local.v2.u8 	[%rd19+32], {%rs2260, %rs2259};
	st.local.u8 	[%rd19+34], %r5863;
	st.local.u32 	[%rd19+36], %r167;
	st.local.f64 	[%rd19+40], %fd26;
	mov.b32 	%r6083, 0;
$L__BB5_70:
	mov.u32 	%r6086, %r6083;
	cvt.u64.u32 	%rd434, %r6086;
	add.s64 	%rd435, %rd18, %rd434;
	ld.local.u8 	%rs2261, [%rd435];
	setp.ne.s16 	%p154, %rs2261, 0;
	add.s32 	%r6083, %r6086, 1;
	@%p154 bra 	$L__BB5_70;
	and.b16  	%rs2262, %rs2570, 255;
	setp.eq.s16 	%p155, %rs2262, 0;
	@%p155 bra 	$L__BB5_74;
	mov.b32 	%r6084, 0;
$L__BB5_73:
	cvt.u64.u32 	%rd436, %r6086;
	add.s64 	%rd437, %rd18, %rd436;
	st.local.u8 	[%rd437], %rs2570;
	add.s32 	%r6086, %r6086, 1;
	add.s32 	%r173, %r6084, 1;
	cvt.u64.u32 	%rd438, %r6084;
	add.s64 	%rd439, %rd19, %rd438;
	ld.local.u8 	%rs2570, [%rd439+1];
	setp.ne.s16 	%p156, %rs2570, 0;
	mov.u32 	%r6084, %r173;
	@%p156 bra 	$L__BB5_73;
$L__BB5_74:
	cvt.u64.u32 	%rd440, %r6086;
	add.s64 	%rd441, %rd18, %rd440;
	mov.b16 	%rs2263, 0;
	st.local.u8 	[%rd441], %rs2263;
	ld.local.u32 	%r5870, [%rd18+36];
	add.s32 	%r5871, %r5870, %r167;
	ld.local.f64 	%fd138, [%rd18+40];
	add.f64 	%fd139, %fd26, %fd138;
	ld.local.v2.b32 	{%r5872, %r5873}, [%rd18];
	ld.local.v2.b32 	{%r5874, %r5875}, [%rd18+8];
	ld.local.v2.b32 	{%r5876, %r5877}, [%rd18+16];
	ld.local.v2.b32 	{%r5878, %r5879}, [%rd18+24];
	.pragma "used_bytes_mask 7";
	ld.local.u32 	%r5880, [%rd18+32];
	bfe.u32 	%r5881, %r5880, 16, 8;
	ld.shared.v2.b32 	{%r5882, %r5883}, [_ZZN3cub18CUB_300001_SM_10006detail6reduce18DeviceReduceKernelINS2_10policy_hubI4Usery13Addition_funcE10Policy1000EN6thrust24THRUST_300001_SM_1000_NS6detail15normal_iteratorINSA_10device_ptrIS5_EEEEyS6_S5_N4cuda3std3__410__identityEEEvT0_PT3_T1_NS0_13GridEvenShareISN_EET2_T4_E12temp_storage+296];
	bfe.u32 	%r5884, %r5882, 0, 8;
	cvt.u16.u32 	%rs2571, %r5884;
	ld.shared.v2.b32 	{%r5885, %r5886}, [_ZZN3cub18CUB_300001_SM_10006detail6reduce18DeviceReduceKernelINS2_10policy_hubI4Usery13Addition_funcE10Policy1000EN6thrust24THRUST_300001_SM_1000_NS6detail15normal_iteratorINSA_10device_ptrIS5_EEEEyS6_S5_N4cuda3std3__410__identityEEEvT0_PT3_T1_NS0_13GridEvenShareISN_EET2_T4_E12temp_storage+304];
	ld.shared.v2.b32 	{%r5887, %r5888}, [_ZZN3cub18CUB_300001_SM_10006detail6reduce18DeviceReduceKernelINS2_10policy_hubI4Usery13Addition_funcE10Policy1000EN6thrust24THRUST_300001_SM_1000_NS6detail15normal_iteratorINSA_10device_ptrIS5_EEEEyS6_S5_N4cuda3std3__410__identityEEEvT0_PT3_T1_NS0_13GridEvenShareISN_EET2_T4_E12temp_storage+312];
	ld.shared.v2.b32 	{%r5889, %r5890}, [_ZZN3cub18CUB_300001_SM_10006detail6reduce18DeviceReduceKernelINS2_10policy_hubI4Usery13Addition_funcE10Policy1000EN6thrust24THRUST_300001_SM_1000_NS6detail15normal_iteratorINSA_10device_ptrIS5_EEEEyS6_S5_N4cuda3std3__410__identityEEEvT0_PT3_T1_NS0_13GridEvenShareISN_EET2_T4_E12temp_storage+320];
	.pragma "used_bytes_mask 7";
	ld.shared.u32 	%r5891, [_ZZN3cub18CUB_300001_SM_10006detail6reduce18DeviceReduceKernelINS2_10policy_hubI4Usery13Addition_funcE10Policy1000EN6thrust24THRUST_300001_SM_1000_NS6detail15normal_iteratorINSA_10device_ptrIS5_EEEEyS6_S5_N4cuda3std3__410__identityEEEvT0_PT3_T1_NS0_13GridEvenShareISN_EET2_T4_E12temp_storage+328];
	bfe.u32 	%r5892, %r5891, 16, 8;
	ld.shared.u32 	%r175, [_ZZN3cub18CUB_300001_SM_10006detail6reduce18DeviceReduceKernelINS2_10policy_hubI4Usery13Addition_funcE10Policy1000EN6thrust24THRUST_300001_SM_1000_NS6detail15normal_iteratorINSA_10device_ptrIS5_EEEEyS6_S5_N4cuda3std3__410__identityEEEvT0_PT3_T1_NS0_13GridEvenShareISN_EET2_T4_E12temp_storage+332];
	ld.shared.f64 	%fd27, [_ZZN3cub18CUB_300001_SM_10006detail6reduce18DeviceReduceKernelINS2_10policy_hubI4Usery13Addition_funcE10Policy1000EN6thrust24THRUST_300001_SM_1000_NS6detail15normal_iteratorINSA_10device_ptrIS5_EEEEyS6_S5_N4cuda3std3__410__identityEEEvT0_PT3_T1_NS0_13GridEvenShareISN_EET2_T4_E12temp_storage+336];
	st.local.v2.b32 	[%rd20], {%r5872, %r5873};
	st.local.v2.b32 	[%rd20+8], {%r5874, %r5875};
	st.local.v2.b32 	[%rd20+16], {%r5876, %r5877};
	st.local.v2.b32 	[%rd20+24], {%r5878, %r5879};
	bfe.u32 	%r5893, %r5880, 8, 8;
	cvt.u16.u32 	%rs2264, %r5893;
	bfe.u32 	%r5894, %r5880, 0, 8;
	cvt.u16.u32 	%rs2265, %r5894;
	st.local.v2.u8 	[%rd20+32], {%rs2265, %rs2264};
	st.local.u8 	[%rd20+34], %r5881;
	st.local.u32 	[%rd20+36], %r5871;
	st.local.f64 	[%rd20+40], %fd139;
	st.local.v2.b32 	[%rd19], {%r5882, %r5883};
	st.local.v2.b32 	[%rd19+8], {%r5885, %r5886};
	st.local.v2.b32 	[%rd19+16], {%r5887, %r5888};
	st.local.v2.b32 	[%rd19+24], {%r5889, %r5890};
	bfe.u32 	%r5895, %r5891, 8, 8;
	cvt.u16.u32 	%rs2266, %r5895;
	bfe.u32 	%r5896, %r5891, 0, 8;
	cvt.u16.u32 	%rs2267, %r5896;
	st.local.v2.u8 	[%rd19+32], {%rs2267, %rs2266};
	st.local.u8 	[%rd19+34], %r5892;
	st.local.u32 	[%rd19+36], %r175;
	st.local.f64 	[%rd19+40], %fd27;
	mov.b32 	%r6087, 0;
$L__BB5_75:
	mov.u32 	%r6090, %r6087;
	cvt.u64.u32 	%rd442, %r6090;
	add.s64 	%rd443, %rd20, %rd442;
	ld.local.u8 	%rs2268, [%rd443];
	setp.ne.s16 	%p157, %rs2268, 0;
	add.s32 	%r6087, %r6090, 1;
	@%p157 bra 	$L__BB5_75;
	and.b16  	%rs2269, %rs2571, 255;
	setp.eq.s16 	%p158, %rs2269, 0;
	@%p158 bra 	$L__BB5_79;
	mov.b32 	%r6088, 0;
$L__BB5_78:
	cvt.u64.u32 	%rd444, %r6090;
	add.s64 	%rd445, %rd20, %rd444;
	st.local.u8 	[%rd445], %rs2571;
	add.s32 	%r6090, %r6090, 1;
	add.s32 	%r181, %r6088, 1;
	cvt.u64.u32 	%rd446, %r6088;
	add.s64 	%rd447, %rd19, %rd446;
	ld.local.u8 	%rs2571, [%rd447+1];
	setp.ne.s16 	%p159, %rs2571, 0;
	mov.u32 	%r6088, %r181;
	@%p159 bra 	$L__BB5_78;
$L__BB5_79:
	cvt.u64.u32 	%rd448, %r6090;
	add.s64 	%rd449, %rd20, %rd448;
	mov.b16 	%rs2270, 0;
	st.local.u8 	[%rd449], %rs2270;
	ld.local.u32 	%r5899, [%rd20+36];
	add.s32 	%r5900, %r5899, %r175;
	ld.local.f64 	%fd140, [%rd20+40];
	add.f64 	%fd141, %fd27, %fd140;
	ld.local.v2.b32 	{%r5901, %r5902}, [%rd20];
	ld.local.v2.b32 	{%r5903, %r5904}, [%rd20+8];
	ld.local.v2.b32 	{%r5905, %r5906}, [%rd20+16];
	ld.local.v2.b32 	{%r5907, %r5908}, [%rd20+24];
	.pragma "used_bytes_mask 7";
	ld.local.u32 	%r5909, [%rd20+32];
	bfe.u32 	%r5910, %r5909, 16, 8;
	ld.shared.v2.b32 	{%r5911, %r5912}, [_ZZN3cub18CUB_300001_SM_10006detail6reduce18DeviceReduceKernelINS2_10policy_hubI4Usery13Addition_funcE10Policy1000EN6thrust24THRUST_300001_SM_1000_NS6detail15normal_iteratorINSA_10device_ptrIS5_EEEEyS6_S5_N4cuda3std3__410__identityEEEvT0_PT3_T1_NS0_13GridEvenShareISN_EET2_T4_E12temp_storage+344];
	bfe.u32 	%r5913, %r5911, 0, 8;
	cvt.u16.u32 	%rs2572, %r5913;
	bfe.u32 	%r5914, %r5911, 24, 8;
	cvt.u16.u32 	%rs2271, %r5914;
	bfe.u32 	%r5915, %r5911, 16, 8;
	cvt.u16.u32 	%rs2272, %r5915;
	bfe.u32 	%r5916, %r5911, 8, 8;
	ld.shared.v2.b32 	{%r5917, %r5918}, [_ZZN3cub18CUB_300001_SM_10006detail6reduce18DeviceReduceKernelINS2_10policy_hubI4Usery13Addition_funcE10Policy1000EN6thrust24THRUST_300001_SM_1000_NS6detail15normal_iteratorINSA_10device_ptrIS5_EEEEyS6_S5_N4cuda3std3__410__identityEEEvT0_PT3_T1_NS0_13GridEvenShareISN_EET2_T4_E12temp_storage+352];
	ld.shared.v2.b32 	{%r5919, %r5920}, [_ZZN3cub18CUB_300001_SM_10006detail6reduce18DeviceReduceKernelINS2_10policy_hubI4Usery13Addition_funcE10Policy1000EN6thrust24THRUST_300001_SM_1000_NS6detail15normal_iteratorINSA_10device_ptrIS5_EEEEyS6_S5_N4cuda3std3__410__identityEEEvT0_PT3_T1_NS0_13GridEvenShareISN_EET2_T4_E12temp_storage+360];
	ld.shared.v2.b32 	{%r5921, %r5922}, [_ZZN3cub18CUB_300001_SM_10006detail6reduce18DeviceReduceKernelINS2_10policy_hubI4Usery13Addition_funcE10Policy1000EN6thrust24THRUST_300001_SM_1000_NS6detail15normal_iteratorINSA_10device_ptrIS5_EEEEyS6_S5_N4cuda3std3__410__identityEEEvT0_PT3_T1_NS0_13GridEvenShareISN_EET2_T4_E12temp_storage+368];
	.pragma "used_bytes_mask 7";
	ld.shared.u32 	%r5923, [_ZZN3cub18CUB_300001_SM_10006detail6reduce18DeviceReduceKernelINS2_10policy_hubI4Usery13Addition_funcE10Policy1000EN6thrust24THRUST_300001_SM_1000_NS6detail15normal_iteratorINSA_10device_ptrIS5_EEEEyS6_S5_N4cuda3std3__410__identityEEEvT0_PT3_T1_NS0_13GridEvenShareISN_EET2_T4_E12temp_storage+376];
	bfe.u32 	%r5924, %r5923, 16, 8;
	ld.shared.u32 	%r183, [_ZZN3cub18CUB_300001_SM_10006detail6reduce18DeviceReduceKernelINS2_10policy_hubI4Usery13Addition_funcE10Policy1000EN6thrust24THRUST_300001_SM_1000_NS6detail15normal_iteratorINSA_10device_ptrIS5_EEEEyS6_S5_N4cuda3std3__410__identityEEEvT0_PT3_T1_NS0_13GridEvenShareISN_EET2_T4_E12temp_storage+380];
	ld.shared.f64 	%fd28, [_ZZN3cub18CUB_300001_SM_10006detail6reduce18DeviceReduceKernelINS2_10policy_hubI4Usery13Addition_funcE10Policy1000EN6thrust24THRUST_300001_SM_1000_NS6detail15normal_iteratorINSA_10device_ptrIS5_EEEEyS6_S5_N4cuda3std3__410__identityEEEvT0_PT3_T1_NS0_13GridEvenShareISN_EET2_T4_E12temp_storage+384];
	st.local.v2.b32 	[%rd19], {%r5901, %r5902};
	st.local.v2.b32 	[%rd19+8], {%r5903, %r5904};
	st.local.v2.b32 	[%rd19+16], {%r5905, %r5906};
	st.local.v2.b32 	[%rd19+24], {%r5907, %r5908};
	bfe.u32 	%r5925, %r5909, 8, 8;
	cvt.u16.u32 	%rs2273, %r5925;
	bfe.u32 	%r5926, %r5909, 0, 8;
	cvt.u16.u32 	%rs2274, %r5926;
	st.local.v2.u8 	[%rd19+32], {%rs2274, %rs2273};
	st.local.u8 	[%rd19+34], %r5910;
	st.local.u32 	[%rd19+36], %r5900;
	st.local.f64 	[%rd19+40], %fd141;
	st.local.u8 	[%rd18+1], %r5916;
	st.local.v2.u8 	[%rd18+2], {%rs2272, %rs2271};
	st.local.u32 	[%rd18+4], %r5912;
	st.local.v2.b32 	[%rd18+8], {%r5917, %r5918};
	st.local.v2.b32 	[%rd18+16], {%r5919, %r5920};
	st.local.v2.b32 	[%rd18+24], {%r5921, %r5922};
	bfe.u32 	%r5927, %r5923, 8, 8;
	cvt.u16.u32 	%rs2275, %r5927;
	bfe.u32 	%r5928, %r5923, 0, 8;
	cvt.u16.u32 	%rs2276, %r5928;
	st.local.v2.u8 	[%rd18+32], {%rs2276, %rs2275};
	st.local.u8 	[%rd18+34], %r5924;
	st.local.u32 	[%rd18+36], %r183;
	st.local.f64 	[%rd18+40], %fd28;
	mov.b32 	%r6091, 0;
$L__BB5_80:
	mov.u32 	%r6094, %r6091;
	cvt.u64.u32 	%rd450, %r6094;
	add.s64 	%rd451, %rd19, %rd450;
	ld.local.u8 	%rs2277, [%rd451];
	setp.ne.s16 	%p160, %rs2277, 0;
	add.s32 	%r6091, %r6094, 1;
	@%p160 bra 	$L__BB5_80;
	and.b16  	%rs2278, %rs2572, 255;
	setp.eq.s16 	%p161, %rs2278, 0;
	@%p161 bra 	$L__BB5_84;
	mov.b32 	%r6092, 0;
$L__BB5_83:
	cvt.u64.u32 	%rd452, %r6094;
	add.s64 	%rd453, %rd19, %rd452;
	st.local.u8 	[%rd453], %rs2572;
	add.s32 	%r6094, %r6094, 1;
	add.s32 	%r189, %r6092, 1;
	cvt.u64.u32 	%rd454, %r6092;
	add.s64 	%rd455, %rd18, %rd454;
	ld.local.u8 	%rs2572, [%rd455+1];
	setp.ne.s16 	%p162, %rs2572, 0;
	mov.u32 	%r6092, %r189;
	@%p162 bra 	$L__BB5_83;
$L__BB5_84:
	cvt.u64.u32 	%rd456, %r6094;
	add.s64 	%rd457, %rd19, %rd456;
	mov.b16 	%rs2279, 0;
	st.local.u8 	[%rd457], %rs2279;
	ld.local.u32 	%r5930, [%rd19+36];
	add.s32 	%r6213, %r5930, %r183;
	ld.local.f64 	%fd142, [%rd19+40];
	add.f64 	%fd164, %fd28, %fd142;
	ld.local.v2.b32 	{%r5931, %r5932}, [%rd19];
	bfe.u32 	%r5933, %r5931, 0, 8;
	cvt.u16.u32 	%rs3054, %r5933;
	bfe.u32 	%r5934, %r5931, 8, 8;
	cvt.u16.u32 	%rs3055, %r5934;
	bfe.u32 	%r5935, %r5931, 16, 8;
	cvt.u16.u32 	%rs3056, %r5935;
	bfe.u32 	%r5936, %r5931, 24, 8;
	cvt.u16.u32 	%rs3057, %r5936;
	bfe.u32 	%r5937, %r5932, 0, 8;
	cvt.u16.u32 	%rs3058, %r5937;
	bfe.u32 	%r5938, %r5932, 8, 8;
	cvt.u16.u32 	%rs3059, %r5938;
	bfe.u32 	%r5939, %r5932, 16, 8;
	cvt.u16.u32 	%rs3060, %r5939;
	bfe.u32 	%r5940, %r5932, 24, 8;
	cvt.u16.u32 	%rs3061, %r5940;
	ld.local.v2.b32 	{%r5941, %r5942}, [%rd19+8];
	bfe.u32 	%r5943, %r5941, 0, 8;
	cvt.u16.u32 	%rs3062, %r5943;
	bfe.u32 	%r5944, %r5941, 8, 8;
	cvt.u16.u32 	%rs3063, %r5944;
	bfe.u32 	%r5945, %r5941, 16, 8;
	cvt.u16.u32 	%rs3064, %r5945;
	bfe.u32 	%r5946, %r5941, 24, 8;
	cvt.u16.u32 	%rs3065, %r5946;
	bfe.u32 	%r5947, %r5942, 0, 8;
	cvt.u16.u32 	%rs3066, %r5947;
	bfe.u32 	%r5948, %r5942, 8, 8;
	cvt.u16.u32 	%rs3067, %r5948;
	bfe.u32 	%r5949, %r5942, 16, 8;
	cvt.u16.u32 	%rs3068, %r5949;
	bfe.u32 	%r5950, %r5942, 24, 8;
	cvt.u16.u32 	%rs3069, %r5950;
	ld.local.v2.b32 	{%r5951, %r5952}, [%rd19+16];
	bfe.u32 	%r5953, %r5951, 0, 8;
	cvt.u16.u32 	%rs3070, %r5953;
	bfe.u32 	%r5954, %r5951, 8, 8;
	cvt.u16.u32 	%rs3071, %r5954;
	bfe.u32 	%r5955, %r5951, 16, 8;
	cvt.u16.u32 	%rs3072, %r5955;
	bfe.u32 	%r5956, %r5951, 24, 8;
	cvt.u16.u32 	%rs3073, %r5956;
	bfe.u32 	%r5957, %r5952, 0, 8;
	cvt.u16.u32 	%rs3074, %r5957;
	bfe.u32 	%r5958, %r5952, 8, 8;
	cvt.u16.u32 	%rs3075, %r5958;
	bfe.u32 	%r5959, %r5952, 16, 8;
	cvt.u16.u32 	%rs3076, %r5959;
	bfe.u32 	%r5960, %r5952, 24, 8;
	cvt.u16.u32 	%rs3077, %r5960;
	ld.local.v2.b32 	{%r5961, %r5962}, [%rd19+24];
	bfe.u32 	%r5963, %r5961, 0, 8;
	cvt.u16.u32 	%rs3078, %r5963;
	bfe.u32 	%r5964, %r5961, 8, 8;
	cvt.u16.u32 	%rs3079, %r5964;
	bfe.u32 	%r5965, %r5961, 16, 8;
	cvt.u16.u32 	%rs3080, %r5965;
	bfe.u32 	%r5966, %r5961, 24, 8;
	cvt.u16.u32 	%rs3081, %r5966;
	bfe.u32 	%r5967, %r5962, 0, 8;
	cvt.u16.u32 	%rs3082, %r5967;
	bfe.u32 	%r5968, %r5962, 8, 8;
	cvt.u16.u32 	%rs3083, %r5968;
	bfe.u32 	%r5969, %r5962, 16, 8;
	cvt.u16.u32 	%rs3084, %r5969;
	bfe.u32 	%r5970, %r5962, 24, 8;
	cvt.u16.u32 	%rs3085, %r5970;
	.pragma "used_bytes_mask 7";
	ld.local.u32 	%r5971, [%rd19+32];
	bfe.u32 	%r5972, %r5971, 0, 8;
	cvt.u16.u32 	%rs3086, %r5972;
	bfe.u32 	%r5973, %r5971, 8, 8;
	cvt.u16.u32 	%rs3087, %r5973;
	bfe.u32 	%r5974, %r5971, 16, 8;
	cvt.u16.u32 	%rs3088, %r5974;
	bra.uni 	$L__BB5_255;
$L__BB5_85:
	// begin inline asm
	mov.u32 %r2619, %laneid;
	// end inline asm
	and.b32  	%r2680, %r2, 992;
	add.s32 	%r2681, %r2680, 32;
	setp.gt.s32 	%p64, %r2681, %r1;
	not.b32 	%r2682, %r2680;
	add.s32 	%r2683, %r1, %r2682;
	selp.b32 	%r2678, %r2683, 31, %p64;
	cvt.u32.u16 	%r2684, %rs3054;
	and.b32  	%r2685, %r2684, 255;
	and.b16  	%rs2040, %rs3055, 255;
	mul.wide.u16 	%r2686, %rs2040, 256;
	or.b32  	%r2687, %r2686, %r2685;
	cvt.u32.u16 	%r2688, %rs3056;
	shl.b32 	%r2689, %r2688, 16;
	and.b32  	%r2690, %r2689, 16711680;
	or.b32  	%r2691, %r2687, %r2690;
	cvt.u32.u16 	%r2692, %rs3057;
	shl.b32 	%r2693, %r2692, 24;
	or.b32  	%r2621, %r2691, %r2693;
	cvt.u32.u16 	%r2694, %rs3058;
	and.b32  	%r2695, %r2694, 255;
	and.b16  	%rs2041, %rs3059, 255;
	mul.wide.u16 	%r2696, %rs2041, 256;
	or.b32  	%r2697, %r2696, %r2695;
	cvt.u32.u16 	%r2698, %rs3060;
	shl.b32 	%r2699, %r2698, 16;
	and.b32  	%r2700, %r2699, 16711680;
	or.b32  	%r2701, %r2697, %r2700;
	cvt.u32.u16 	%r2702, %rs3061;
	shl.b32 	%r2703, %r2702, 24;
	or.b32  	%r2626, %r2701, %r2703;
	cvt.u32.u16 	%r2704, %rs3062;
	and.b32  	%r2705, %r2704, 255;
	and.b16  	%rs2042, %rs3063, 255;
	mul.wide.u16 	%r2706, %rs2042, 256;
	or.b32  	%r2707, %r2706, %r2705;
	cvt.u32.u16 	%r2708, %rs3064;
	shl.b32 	%r2709, %r2708, 16;
	and.b32  	%r2710, %r2709, 16711680;
	or.b32  	%r2711, %r2707, %r2710;
	cvt.u32.u16 	%r2712, %rs3065;
	shl.b32 	%r2713, %r2712, 24;
	or.b32  	%r2631, %r2711, %r2713;
	cvt.u32.u16 	%r2714, %rs3066;
	and.b32  	%r2715, %r2714, 255;
	and.b16  	%rs2043, %rs3067, 255;
	mul.wide.u16 	%r2716, %rs2043, 256;
	or.b32  	%r2717, %r2716, %r2715;
	cvt.u32.u16 	%r2718, %rs3068;
	shl.b32 	%r2719, %r2718, 16;
	and.b32  	%r2720, %r2719, 16711680;
	or.b32  	%r2721, %r2717, %r2720;
	cvt.u32.u16 	%r2722, %rs3069;
	shl.b32 	%r2723, %r2722, 24;
	or.b32  	%r2636, %r2721, %r2723;
	cvt.u32.u16 	%r2724, %rs3070;
	and.b32  	%r2725, %r2724, 255;
	and.b16  	%rs2044, %rs3071, 255;
	mul.wide.u16 	%r2726, %rs2044, 256;
	or.b32  	%r2727, %r2726, %r2725;
	cvt.u32.u16 	%r2728, %rs3072;
	shl.b32 	%r2729, %r2728, 16;
	and.b32  	%r2730, %r2729, 16711680;
	or.b32  	%r2731, %r2727, %r2730;
	cvt.u32.u16 	%r2732, %rs3073;
	shl.b32 	%r2733, %r2732, 24;
	or.b32  	%r2641, %r2731, %r2733;
	cvt.u32.u16 	%r2734, %rs3074;
	and.b32  	%r2735, %r2734, 255;
	and.b16  	%rs2045, %rs3075, 255;
	mul.wide.u16 	%r2736, %rs2045, 256;
	or.b32  	%r2737, %r2736, %r2735;
	cvt.u32.u16 	%r2738, %rs3076;
	shl.b32 	%r2739, %r2738, 16;
	and.b32  	%r2740, %r2739, 16711680;
	or.b32  	%r2741, %r2737, %r2740;
	cvt.u32.u16 	%r2742, %rs3077;
	shl.b32 	%r2743, %r2742, 24;
	or.b32  	%r2646, %r2741, %r2743;
	cvt.u32.u16 	%r2744, %rs3078;
	and.b32  	%r2745, %r2744, 255;
	and.b16  	%rs2046, %rs3079, 255;
	mul.wide.u16 	%r2746, %rs2046, 256;
	or.b32  	%r2747, %r2746, %r2745;
	cvt.u32.u16 	%r2748, %rs3080;
	shl.b32 	%r2749, %r2748, 16;
	and.b32  	%r2750, %r2749, 16711680;
	or.b32  	%r2751, %r2747, %r2750;
	cvt.u32.u16 	%r2752, %rs3081;
	shl.b32 	%r2753, %r2752, 24;
	or.b32  	%r2651, %r2751, %r2753;
	cvt.u32.u16 	%r2754, %rs3082;
	and.b32  	%r2755, %r2754, 255;
	and.b16  	%rs2047, %rs3083, 255;
	mul.wide.u16 	%r2756, %rs2047, 256;
	or.b32  	%r2757, %r2756, %r2755;
	cvt.u32.u16 	%r2758, %rs3084;
	shl.b32 	%r2759, %r2758, 16;
	and.b32  	%r2760, %r2759, 16711680;
	or.b32  	%r2761, %r2757, %r2760;
	cvt.u32.u16 	%r2762, %rs3085;
	shl.b32 	%r2763, %r2762, 24;
	or.b32  	%r2656, %r2761, %r2763;
	cvt.u32.u16 	%r2764, %rs3086;
	and.b32  	%r2765, %r2764, 255;
	and.b16  	%rs2048, %rs3087, 255;
	mul.wide.u16 	%r2766, %rs2048, 256;
	or.b32  	%r2767, %r2766, %r2765;
	cvt.u32.u16 	%r2768, %rs3088;
	shl.b32 	%r2769, %r2768, 16;
	and.b32  	%r2770, %r2769, 16711680;
	or.b32  	%r2661, %r2767, %r2770;
	mov.b32 	%r2677, 1;
	mov.b32 	%r2679, -1;
	// begin inline asm
	shfl.sync.down.b32 %r2620, %r2621, %r2677, %r2678, %r2679;
	// end inline asm
	// begin inline asm
	shfl.sync.down.b32 %r2625, %r2626, %r2677, %r2678, %r2679;
	// end inline asm
	// begin inline asm
	shfl.sync.down.b32 %r2630, %r2631, %r2677, %r2678, %r2679;
	// end inline asm
	// begin inline asm
	shfl.sync.down.b32 %r2635, %r2636, %r2677, %r2678, %r2679;
	// end inline asm
	// begin inline asm
	shfl.sync.down.b32 %r2640, %r2641, %r2677, %r2678, %r2679;
	// end inline asm
	// begin inline asm
	shfl.sync.down.b32 %r2645, %r2646, %r2677, %r2678, %r2679;
	// end inline asm
	// begin inline asm
	shfl.sync.down.b32 %r2650, %r2651, %r2677, %r2678, %r2679;
	// end inline asm
	// begin inline asm
	shfl.sync.down.b32 %r2655, %r2656, %r2677, %r2678, %r2679;
	// end inline asm
	// begin inline asm
	shfl.sync.down.b32 %r2660, %r2661, %r2677, %r2678, %r2679;
	// end inline asm
	// begin inline asm
	shfl.sync.down.b32 %r2665, %r6213, %r2677, %r2678, %r2679;
	// end inline asm
	mov.b64 	%rd221, %fd164;
	mov.b64 	{%r2671, %r2676}, %rd221;
	// begin inline asm
	shfl.sync.down.b32 %r2670, %r2671, %r2677, %r2678, %r2679;
	// end inline asm
	// begin inline asm
	shfl.sync.down.b32 %r2675, %r2676, %r2677, %r2678, %r2679;
	// end inline asm
	setp.ge.s32 	%p65, %r2619, %r2678;
	@%p65 bra 	$L__BB5_92;
	shr.u32 	%r2772, %r2660, 16;
	shr.u32 	%r2773, %r2660, 8;
	cvt.u16.u32 	%rs2049, %r2773;
	cvt.u16.u32 	%rs2050, %r2660;
	cvt.u16.u32 	%rs2573, %r2620;
	mov.b64 	%rd222, {%r2670, %r2675};
	mov.b64 	%fd30, %rd222;
	add.u64 	%rd21, %SPL, 0;
	add.u64 	%rd22, %SPL, 48;
	cvt.u32.u16 	%r2774, %rs3061;
	cvt.u32.u16 	%r2775, %rs3060;
	prmt.b32 	%r2776, %r2775, %r2774, 0x3340U;
	cvt.u32.u16 	%r2777, %rs3059;
	cvt.u32.u16 	%r2778, %rs3058;
	prmt.b32 	%r2779, %r2778, %r2777, 0x3340U;
	prmt.b32 	%r2780, %r2779, %r2776, 0x5410U;
	cvt.u32.u16 	%r2781, %rs3057;
	cvt.u32.u16 	%r2782, %rs3056;
	prmt.b32 	%r2783, %r2782, %r2781, 0x3340U;
	cvt.u32.u16 	%r2784, %rs3055;
	cvt.u32.u16 	%r2785, %rs3054;
	prmt.b32 	%r2786, %r2785, %r2784, 0x3340U;
	prmt.b32 	%r2787, %r2786, %r2783, 0x5410U;
	st.local.v2.b32 	[%rd21], {%r2787, %r2780};
	cvt.u32.u16 	%r2788, %rs3069;
	cvt.u32.u16 	%r2789, %rs3068;
	prmt.b32 	%r2790, %r2789, %r2788, 0x3340U;
	cvt.u32.u16 	%r2791, %rs3067;
	cvt.u32.u16 	%r2792, %rs3066;
	prmt.b32 	%r2793, %r2792, %r2791, 0x3340U;
	prmt.b32 	%r2794, %r2793, %r2790, 0x5410U;
	cvt.u32.u16 	%r2795, %rs3065;
	cvt.u32.u16 	%r2796, %rs3064;
	prmt.b32 	%r2797, %r2796, %r2795, 0x3340U;
	cvt.u32.u16 	%r2798, %rs3063;
	cvt.u32.u16 	%r2799, %rs3062;
	prmt.b32 	%r2800, %r2799, %r2798, 0x3340U;
	prmt.b32 	%r2801, %r2800, %r2797, 0x5410U;
	st.local.v2.b32 	[%rd21+8], {%r2801, %r2794};
	cvt.u32.u16 	%r2802, %rs3077;
	cvt.u32.u16 	%r2803, %rs3076;
	prmt.b32 	%r2804, %r2803, %r2802, 0x3340U;
	cvt.u32.u16 	%r2805, %rs3075;
	cvt.u32.u16 	%r2806, %rs3074;
	prmt.b32 	%r2807, %r2806, %r2805, 0x3340U;
	prmt.b32 	%r2808, %r2807, %r2804, 0x5410U;
	cvt.u32.u16 	%r2809, %rs3073;
	cvt.u32.u16 	%r2810, %rs3072;
	prmt.b32 	%r2811, %r2810, %r2809, 0x3340U;
	cvt.u32.u16 	%r2812, %rs3071;
	cvt.u32.u16 	%r2813, %rs3070;
	prmt.b32 	%r2814, %r2813, %r2812, 0x3340U;
	prmt.b32 	%r2815, %r2814, %r2811, 0x5410U;
	st.local.v2.b32 	[%rd21+16], {%r2815, %r2808};
	cvt.u32.u16 	%r2816, %rs3085;
	cvt.u32.u16 	%r2817, %rs3084;
	prmt.b32 	%r2818, %r2817, %r2816, 0x3340U;
	cvt.u32.u16 	%r2819, %rs3083;
	cvt.u32.u16 	%r2820, %rs3082;
	prmt.b32 	%r2821, %r2820, %r2819, 0x3340U;
	prmt.b32 	%r2822, %r2821, %r2818, 0x5410U;
	cvt.u32.u16 	%r2823, %rs3081;
	cvt.u32.u16 	%r2824, %rs3080;
	prmt.b32 	%r2825, %r2824, %r2823, 0x3340U;
	cvt.u32.u16 	%r2826, %rs3079;
	cvt.u32.u16 	%r2827, %rs3078;
	prmt.b32 	%r2828, %r2827, %r2826, 0x3340U;
	prmt.b32 	%r2829, %r2828, %r2825, 0x5410U;
	st.local.v2.b32 	[%rd21+24], {%r2829, %r2822};
	st.local.v2.u8 	[%rd21+32], {%rs3086, %rs3087};
	st.local.u8 	[%rd21+34], %rs3088;
	st.local.u32 	[%rd21+36], %r6213;
	st.local.f64 	[%rd21+40], %fd164;
	st.local.v2.b32 	[%rd22], {%r2620, %r2625};
	st.local.v2.b32 	[%rd22+8], {%r2630, %r2635};
	st.local.v2.b32 	[%rd22+16], {%r2640, %r2645};
	st.local.v2.b32 	[%rd22+24], {%r2650, %r2655};
	st.local.v2.u8 	[%rd22+32], {%rs2050, %rs2049};
	st.local.u8 	[%rd22+34], %r2772;
	st.local.u32 	[%rd22+36], %r2665;
	st.local.v2.u32 	[%rd22+40], {%r2670, %r2675};
	mov.b32 	%r6095, 0;
$L__BB5_87:
	mov.u32 	%r6098, %r6095;
	cvt.u64.u32 	%rd225, %r6098;
	add.s64 	%rd226, %rd21, %rd225;
	ld.local.u8 	%rs2051, [%rd226];
	setp.ne.s16 	%p66, %rs2051, 0;
	add.s32 	%r6095, %r6098, 1;
	@%p66 bra 	$L__BB5_87;
	and.b16  	%rs2052, %rs2573, 255;
	setp.eq.s16 	%p67, %rs2052, 0;
	@%p67 bra 	$L__BB5_91;
	mov.b32 	%r6096, 0;
$L__BB5_90:
	cvt.u64.u32 	%rd227, %r6098;
	add.s64 	%rd228, %rd21, %rd227;
	st.local.u8 	[%rd228], %rs2573;
	add.s32 	%r6098, %r6098, 1;
	add.s32 	%r210, %r6096, 1;
	cvt.u64.u32 	%rd229, %r6096;
	add.s64 	%rd230, %rd22, %rd229;
	ld.local.u8 	%rs2573, [%rd230+1];
	setp.ne.s16 	%p68, %rs2573, 0;
	mov.u32 	%r6096, %r210;
	@%p68 bra 	$L__BB5_90;
$L__BB5_91:
	cvt.u64.u32 	%rd231, %r6098;
	add.s64 	%rd232, %rd21, %rd231;
	mov.b16 	%rs2053, 0;
	st.local.u8 	[%rd232], %rs2053;
	ld.local.u32 	%r2831, [%rd21+36];
	add.s32 	%r6213, %r2831, %r2665;
	ld.local.f64 	%fd113, [%rd21+40];
	add.f64 	%fd164, %fd113, %fd30;
	ld.local.v2.b32 	{%r2832, %r2833}, [%rd21];
	bfe.u32 	%r2834, %r2832, 0, 8;
	cvt.u16.u32 	%rs3054, %r2834;
	bfe.u32 	%r2835, %r2832, 8, 8;
	cvt.u16.u32 	%rs3055, %r2835;
	bfe.u32 	%r2836, %r2832, 16, 8;
	cvt.u16.u32 	%rs3056, %r2836;
	bfe.u32 	%r2837, %r2832, 24, 8;
	cvt.u16.u32 	%rs3057, %r2837;
	bfe.u32 	%r2838, %r2833, 0, 8;
	cvt.u16.u32 	%rs3058, %r2838;
	bfe.u32 	%r2839, %r2833, 8, 8;
	cvt.u16.u32 	%rs3059, %r2839;
	bfe.u32 	%r2840, %r2833, 16, 8;
	cvt.u16.u32 	%rs3060, %r2840;
	bfe.u32 	%r2841, %r2833, 24, 8;
	cvt.u16.u32 	%rs3061, %r2841;
	ld.local.v2.b32 	{%r2842, %r2843}, [%rd21+8];
	bfe.u32 	%r2844, %r2842, 0, 8;
	cvt.u16.u32 	%rs3062, %r2844;
	bfe.u32 	%r2845, %r2842, 8, 8;
	cvt.u16.u32 	%rs3063, %r2845;
	bfe.u32 	%r2846, %r2842, 16, 8;
	cvt.u16.u32 	%rs3064, %r2846;
	bfe.u32 	%r2847, %r2842, 24, 8;
	cvt.u16.u32 	%rs3065, %r2847;
	bfe.u32 	%r2848, %r2843, 0, 8;
	cvt.u16.u32 	%rs3066, %r2848;
	bfe.u32 	%r2849, %r2843, 8, 8;
	cvt.u16.u32 	%rs3067, %r2849;
	bfe.u32 	%r2850, %r2843, 16, 8;
	cvt.u16.u32 	%rs3068, %r2850;
	bfe.u32 	%r2851, %r2843, 24, 8;
	cvt.u16.u32 	%rs3069, %r2851;
	ld.local.v2.b32 	{%r2852, %r2853}, [%rd21+16];
	bfe.u32 	%r2854, %r2852, 0, 8;
	cvt.u16.u32 	%rs3070, %r2854;
	bfe.u32 	%r2855, %r2852, 8, 8;
	cvt.u16.u32 	%rs3071, %r2855;
	bfe.u32 	%r2856, %r2852, 16, 8;
	cvt.u16.u32 	%rs3072, %r2856;
	bfe.u32 	%r2857, %r2852, 24, 8;
	cvt.u16.u32 	%rs3073, %r2857;
	bfe.u32 	%r2858, %r2853, 0, 8;
	cvt.u16.u32 	%rs3074, %r2858;
	bfe.u32 	%r2859, %r2853, 8, 8;
	cvt.u16.u32 	%rs3075, %r2859;
	bfe.u32 	%r2860, %r2853, 16, 8;
	cvt.u16.u32 	%rs3076, %r2860;
	bfe.u32 	%r2861, %r2853, 24, 8;
	cvt.u16.u32 	%rs3077, %r2861;
	ld.local.v2.b32 	{%r2862, %r2863}, [%rd21+24];
	bfe.u32 	%r2864, %r2862, 0, 8;
	cvt.u16.u32 	%rs3078, %r2864;
	bfe.u32 	%r2865, %r2862, 8, 8;
	cvt.u16.u32 	%rs3079, %r2865;
	bfe.u32 	%r2866, %r2862, 16, 8;
	cvt.u16.u32 	%rs3080, %r2866;
	bfe.u32 	%r2867, %r2862, 24, 8;
	cvt.u16.u32 	%rs3081, %r2867;
	bfe.u32 	%r2868, %r2863, 0, 8;
	cvt.u16.u32 	%rs3082, %r2868;
	bfe.u32 	%r2869, %r2863, 8, 8;
	cvt.u16.u32 	%rs3083, %r2869;
	bfe.u32 	%r2870, %r2863, 16, 8;
	cvt.u16.u32 	%rs3084, %r2870;
	bfe.u32 	%r2871, %r2863, 24, 8;
	cvt.u16.u32 	%rs3085, %r2871;
	.pragma "used_bytes_mask 7";
	ld.local.u32 	%r2872, [%rd21+32];
	bfe.u32 	%r2873, %r2872, 0, 8;
	cvt.u16.u32 	%rs3086, %r2873;
	bfe.u32 	%r2874, %r2872, 8, 8;
	cvt.u16.u32 	%rs3087, %r2874;
	bfe.u32 	%r2875, %r2872, 16, 8;
	cvt.u16.u32 	%rs3088, %r2875;
$L__BB5_92:
	cvt.u32.u16 	%r2936, %rs3054;
	and.b32  	%r2937, %r2936, 255;
	and.b16  	%rs2054, %rs3055, 255;
	mul.wide.u16 	%r2938, %rs2054, 256;
	or.b32  	%r2939, %r2938, %r2937;
	cvt.u32.u16 	%r2940, %rs3056;
	shl.b32 	%r2941, %r2940, 16;
	and.b32  	%r2942, %r2941, 16711680;
	or.b32  	%r2943, %r2939, %r2942;
	cvt.u32.u16 	%r2944, %rs3057;
	shl.b32 	%r2945, %r2944, 24;
	or.b32  	%r2877, %r2943, %r2945;
	cvt.u32.u16 	%r2946, %rs3058;
	and.b32  	%r2947, %r2946, 255;
	and.b16  	%rs2055, %rs3059, 255;
	mul.wide.u16 	%r2948, %rs2055, 256;
	or.b32  	%r2949, %r2948, %r2947;
	cvt.u32.u16 	%r2950, %rs3060;
	shl.b32 	%r2951, %r2950, 16;
	and.b32  	%r2952, %r2951, 16711680;
	or.b32  	%r2953, %r2949, %r2952;
	cvt.u32.u16 	%r2954, %rs3061;
	shl.b32 	%r2955, %r2954, 24;
	or.b32  	%r2882, %r2953, %r2955;
	cvt.u32.u16 	%r2956, %rs3062;
	and.b32  	%r2957, %r2956, 255;
	and.b16  	%rs2056, %rs3063, 255;
	mul.wide.u16 	%r2958, %rs2056, 256;
	or.b32  	%r2959, %r2958, %r2957;
	cvt.u32.u16 	%r2960, %rs3064;
	shl.b32 	%r2961, %r2960, 16;
	and.b32  	%r2962, %r2961, 16711680;
	or.b32  	%r2963, %r2959, %r2962;
	cvt.u32.u16 	%r2964, %rs3065;
	shl.b32 	%r2965, %r2964, 24;
	or.b32  	%r2887, %r2963, %r2965;
	cvt.u32.u16 	%r2966, %rs3066;
	and.b32  	%r2967, %r2966, 255;
	and.b16  	%rs2057, %rs3067, 255;
	mul.wide.u16 	%r2968, %rs2057, 256;
	or.b32  	%r2969, %r2968, %r2967;
	cvt.u32.u16 	%r2970, %rs3068;
	shl.b32 	%r2971, %r2970, 16;
	and.b32  	%r2972, %r2971, 16711680;
	or.b32  	%r2973, %r2969, %r2972;
	cvt.u32.u16 	%r2974, %rs3069;
	shl.b32 	%r2975, %r2974, 24;
	or.b32  	%r2892, %r2973, %r2975;
	cvt.u32.u16 	%r2976, %rs3070;
	and.b32  	%r2977, %r2976, 255;
	and.b16  	%rs2058, %rs3071, 255;
	mul.wide.u16 	%r2978, %rs2058, 256;
	or.b32  	%r2979, %r2978, %r2977;
	cvt.u32.u16 	%r2980, %rs3072;
	shl.b32 	%r2981, %r2980, 16;
	and.b32  	%r2982, %r2981, 16711680;
	or.b32  	%r2983, %r2979, %r2982;
	cvt.u32.u16 	%r2984, %rs3073;
	shl.b32 	%r2985, %r2984, 24;
	or.b32  	%r2897, %r2983, %r2985;
	cvt.u32.u16 	%r2986, %rs3074;
	and.b32  	%r2987, %r2986, 255;
	and.b16  	%rs2059, %rs3075, 255;
	mul.wide.u16 	%r2988, %rs2059, 256;
	or.b32  	%r2989, %r2988, %r2987;
	cvt.u32.u16 	%r2990, %rs3076;
	shl.b32 	%r2991, %r2990, 16;
	and.b32  	%r2992, %r2991, 16711680;
	or.b32  	%r2993, %r2989, %r2992;
	cvt.u32.u16 	%r2994, %rs3077;
	shl.b32 	%r2995, %r2994, 24;
	or.b32  	%r2902, %r2993, %r2995;
	cvt.u32.u16 	%r2996, %rs3078;
	and.b32  	%r2997, %r2996, 255;
	and.b16  	%rs2060, %rs3079, 255;
	mul.wide.u16 	%r2998, %rs2060, 256;
	or.b32  	%r2999, %r2998, %r2997;
	cvt.u32.u16 	%r3000, %rs3080;
	shl.b32 	%r3001, %r3000, 16;
	and.b32  	%r3002, %r3001, 16711680;
	or.b32  	%r3003, %r2999, %r3002;
	cvt.u32.u16 	%r3004, %rs3081;
	shl.b32 	%r3005, %r3004, 24;
	or.b32  	%r2907, %r3003, %r3005;
	cvt.u32.u16 	%r3006, %rs3082;
	and.b32  	%r3007, %r3006, 255;
	and.b16  	%rs2061, %rs3083, 255;
	mul.wide.u16 	%r3008, %rs2061, 256;
	or.b32  	%r3009, %r3008, %r3007;
	cvt.u32.u16 	%r3010, %rs3084;
	shl.b32 	%r3011, %r3010, 16;
	and.b32  	%r3012, %r3011, 16711680;
	or.b32  	%r3013, %r3009, %r3012;
	cvt.u32.u16 	%r3014, %rs3085;
	shl.b32 	%r3015, %r3014, 24;
	or.b32  	%r2912, %r3013, %r3015;
	cvt.u32.u16 	%r3016, %rs3086;
	and.b32  	%r3017, %r3016, 255;
	and.b16  	%rs2062, %rs3087, 255;
	mul.wide.u16 	%r3018, %rs2062, 256;
	or.b32  	%r3019, %r3018, %r3017;
	cvt.u32.u16 	%r3020, %rs3088;
	shl.b32 	%r3021, %r3020, 16;
	and.b32  	%r3022, %r3021, 16711680;
	or.b32  	%r2917, %r3019, %r3022;
	mov.u32 	%r3023, %tid.x;
	and.b32  	%r3024, %r3023, 992;
	add.s32 	%r3025, %r3024, 32;
	cvt.u32.u64 	%r3026, %rd56;
	mov.u32 	%r3027, %ctaid.x;
	shl.b32 	%r3028, %r3027, 8;
	sub.s32 	%r3029, %r3026, %r3028;
	setp.gt.s32 	%p69, %r3025, %r3029;
	not.b32 	%r3030, %r3024;
	add.s32 	%r3031, %r3029, %r3030;
	selp.b32 	%r2934, %r3031, 31, %p69;
	mov.b32 	%r2933, 2;
	mov.b32 	%r2935, -1;
	// begin inline asm
	shfl.sync.down.b32 %r2876, %r2877, %r2933, %r2934, %r2935;
	// end inline asm
	// begin inline asm
	shfl.sync.down.b32 %r2881, %r2882, %r2933, %r2934, %r2935;
	// end inline asm
	// begin inline asm
	shfl.sync.down.b32 %r2886, %r2887, %r2933, %r2934, %r2935;
	// end inline asm
	// begin inline asm
	shfl.sync.down.b32 %r2891, %r2892, %r2933, %r2934, %r2935;
	// end inline asm
	// begin inline asm
	shfl.sync.down.b32 %r2896, %r2897, %r2933, %r2934, %r2935;
	// end inline asm
	// begin inline asm
	shfl.sync.down.b32 %r2901, %r2902, %r2933, %r2934, %r2935;
	// end inline asm
	// begin inline asm
	shfl.sync.down.b32 %r2906, %r2907, %r2933, %r2934, %r2935;
	// end inline asm
	// begin inline asm
	shfl.sync.down.b32 %r2911, %r2912, %r2933, %r2934, %r2935;
	// end inline asm
	// begin inline asm
	shfl.sync.down.b32 %r2916, %r2917, %r2933, %r2934, %r2935;
	// end inline asm
	// begin inline asm
	shfl.sync.down.b32 %r2921, %r6213, %r2933, %r2934, %r2935;
	// end inline asm
	mov.b64 	%rd233, %fd164;
	mov.b64 	{%r2927, %r2932}, %rd233;
	// begin inline asm
	shfl.sync.down.b32 %r2926, %r2927, %r2933, %r2934, %r2935;
	// end inline asm
	// begin inline asm
	shfl.sync.down.b32 %r2931, %r2932, %r2933, %r2934, %r2935;
	// end inline asm
	add.s32 	%r3032, %r2619, 2;
	setp.gt.s32 	%p70, %r3032, %r2934;
	@%p70 bra 	$L__BB5_99;
	shr.u32 	%r3034, %r2916, 16;
	shr.u32 	%r3035, %r2916, 8;
	cvt.u16.u32 	%rs2063, %r3035;
	cvt.u16.u32 	%rs2064, %r2916;
	cvt.u16.u32 	%rs2609, %r2876;
	mov.b64 	%rd234, {%r2926, %r2931};
	mov.b64 	%fd33, %rd234;
	add.u64 	%rd23, %SPL, 0;
	add.u64 	%rd24, %SPL, 48;
	cvt.u32.u16 	%r3036, %rs3061;
	cvt.u32.u16 	%r3037, %rs3060;
	prmt.b32 	%r3038, %r3037, %r3036, 0x3340U;
	cvt.u32.u16 	%r3039, %rs3059;
	cvt.u32.u16 	%r3040, %rs3058;
	prmt.b32 	%r3041, %r3040, %r3039, 0x3340U;
	prmt.b32 	%r3042, %r3041, %r3038, 0x5410U;
	cvt.u32.u16 	%r3043, %rs3057;
	cvt.u32.u16 	%r3044, %rs3056;
	prmt.b32 	%r3045, %r3044, %r3043, 0x3340U;
	cvt.u32.u16 	%r3046, %rs3055;
	cvt.u32.u16 	%r3047, %rs3054;
	prmt.b32 	%r3048, %r3047, %r3046, 0x3340U;
	prmt.b32 	%r3049, %r3048, %r3045, 0x5410U;
	st.local.v2.b32 	[%rd23], {%r3049, %r3042};
	cvt.u32.u16 	%r3050, %rs3069;
	cvt.u32.u16 	%r3051, %rs3068;
	prmt.b32 	%r3052, %r3051, %r3050, 0x3340U;
	cvt.u32.u16 	%r3053, %rs3067;
	cvt.u32.u16 	%r3054, %rs3066;
	prmt.b32 	%r3055, %r3054, %r3053, 0x3340U;
	prmt.b32 	%r3056, %r3055, %r3052, 0x5410U;
	cvt.u32.u16 	%r3057, %rs3065;
	cvt.u32.u16 	%r3058, %rs3064;
	prmt.b32 	%r3059, %r3058, %r3057, 0x3340U;
	cvt.u32.u16 	%r3060, %rs3063;
	cvt.u32.u16 	%r3061, %rs3062;
	prmt.b32 	%r3062, %r3061, %r3060, 0x3340U;
	prmt.b32 	%r3063, %r3062, %r3059, 0x5410U;
	st.local.v2.b32 	[%rd23+8], {%r3063, %r3056};
	cvt.u32.u16 	%r3064, %rs3077;
	cvt.u32.u16 	%r3065, %rs3076;
	prmt.b32 	%r3066, %r3065, %r3064, 0x3340U;
	cvt.u32.u16 	%r3067, %rs3075;
	cvt.u32.u16 	%r3068, %rs3074;
	prmt.b32 	%r3069, %r3068, %r3067, 0x3340U;
	prmt.b32 	%r3070, %r3069, %r3066, 0x5410U;
	cvt.u32.u16 	%r3071, %rs3073;
	cvt.u32.u16 	%r3072, %rs3072;
	prmt.b32 	%r3073, %r3072, %r3071, 0x3340U;
	cvt.u32.u16 	%r3074, %rs3071;
	cvt.u32.u16 	%r3075, %rs3070;
	prmt.b32 	%r3076, %r3075, %r3074, 0x3340U;
	prmt.b32 	%r3077, %r3076, %r3073, 0x5410U;
	st.local.v2.b32 	[%rd23+16], {%r3077, %r3070};
	cvt.u32.u16 	%r3078, %rs3085;
	cvt.u32.u16 	%r3079, %rs3084;
	prmt.b32 	%r3080, %r3079, %r3078, 0x3340U;
	cvt.u32.u16 	%r3081, %rs3083;
	cvt.u32.u16 	%r3082, %rs3082;
	prmt.b32 	%r3083, %r3082, %r3081, 0x3340U;
	prmt.b32 	%r3084, %r3083, %r3080, 0x5410U;
	cvt.u32.u16 	%r3085, %rs3081;
	cvt.u32.u16 	%r3086, %rs3080;
	prmt.b32 	%r3087, %r3086, %r3085, 0x3340U;
	cvt.u32.u16 	%r3088, %rs3079;
	cvt.u32.u16 	%r3089, %rs3078;
	prmt.b32 	%r3090, %r3089, %r3088, 0x3340U;
	prmt.b32 	%r3091, %r3090, %r3087, 0x5410U;
	st.local.v2.b32 	[%rd23+24], {%r3091, %r3084};
	st.local.v2.u8 	[%rd23+32], {%rs3086, %rs3087};
	st.local.u8 	[%rd23+34], %rs3088;
	st.local.u32 	[%rd23+36], %r6213;
	st.local.f64 	[%rd23+40], %fd164;
	st.local.v2.b32 	[%rd24], {%r2876, %r2881};
	st.local.v2.b32 	[%rd24+8], {%r2886, %r2891};
	st.local.v2.b32 	[%rd24+16], {%r2896, %r2901};
	st.local.v2.b32 	[%rd24+24], {%r2906, %r2911};
	st.local.v2.u8 	[%rd24+32], {%rs2064, %rs2063};
	st.local.u8 	[%rd24+34], %r3034;
	st.local.u32 	[%rd24+36], %r2921;
	st.local.v2.u32 	[%rd24+40], {%r2926, %r2931};
	mov.b32 	%r6100, 0;
$L__BB5_94:
	mov.u32 	%r6103, %r6100;
	cvt.u64.u32 	%rd237, %r6103;
	add.s64 	%rd238, %rd23, %rd237;
	ld.local.u8 	%rs2065, [%rd238];
	setp.ne.s16 	%p71, %rs2065, 0;
	add.s32 	%r6100, %r6103, 1;
	@%p71 bra 	$L__BB5_94;
	and.b16  	%rs2066, %rs2609, 255;
	setp.eq.s16 	%p72, %rs2066, 0;
	@%p72 bra 	$L__BB5_98;
	mov.b32 	%r6101, 0;
$L__BB5_97:
	cvt.u64.u32 	%rd239, %r6103;
	add.s64 	%rd240, %rd23, %rd239;
	st.local.u8 	[%rd240], %rs2609;
	add.s32 	%r6103, %r6103, 1;
	add.s32 	%r231, %r6101, 1;
	cvt.u64.u32 	%rd241, %r6101;
	add.s64 	%rd242, %rd24, %rd241;
	ld.local.u8 	%rs2609, [%rd242+1];
	setp.ne.s16 	%p73, %rs2609, 0;
	mov.u32 	%r6101, %r231;
	@%p73 bra 	$L__BB5_97;
$L__BB5_98:
	cvt.u64.u32 	%rd243, %r6103;
	add.s64 	%rd244, %rd23, %rd243;
	mov.b16 	%rs2067, 0;
	st.local.u8 	[%rd244], %rs2067;
	ld.local.u32 	%r3093, [%rd23+36];
	add.s32 	%r6213, %r3093, %r2921;
	ld.local.f64 	%fd114, [%rd23+40];
	add.f64 	%fd164, %fd114, %fd33;
	ld.local.v2.b32 	{%r3094, %r3095}, [%rd23];
	bfe.u32 	%r3096, %r3094, 0, 8;
	cvt.u16.u32 	%rs3054, %r3096;
	bfe.u32 	%r3097, %r3094, 8, 8;
	cvt.u16.u32 	%rs3055, %r3097;
	bfe.u32 	%r3098, %r3094, 16, 8;
	cvt.u16.u32 	%rs3056, %r3098;
	bfe.u32 	%r3099, %r3094, 24, 8;
	cvt.u16.u32 	%rs3057, %r3099;
	bfe.u32 	%r3100, %r3095, 0, 8;
	cvt.u16.u32 	%rs3058, %r3100;
	bfe.u32 	%r3101, %r3095, 8, 8;
	cvt.u16.u32 	%rs3059, %r3101;
	bfe.u32 	%r3102, %r3095, 16, 8;
	cvt.u16.u32 	%rs3060, %r3102;
	bfe.u32 	%r3103, %r3095, 24, 8;
	cvt.u16.u32 	%rs3061, %r3103;
	ld.local.v2.b32 	{%r3104, %r3105}, [%rd23+8];
	bfe.u32 	%r3106, %r3104, 0, 8;
	cvt.u16.u32 	%rs3062, %r3106;
	bfe.u32 	%r3107, %r3104, 8, 8;
	cvt.u16.u32 	%rs3063, %r3107;
	bfe.u32 	%r3108, %r3104, 16, 8;
	cvt.u16.u32 	%rs3064, %r3108;
	bfe.u32 	%r3109, %r3104, 24, 8;
	cvt.u16.u32 	%rs3065, %r3109;
	bfe.u32 	%r3110, %r3105, 0, 8;
	cvt.u16.u32 	%rs3066, %r3110;
	bfe.u32 	%r3111, %r3105, 8, 8;
	cvt.u16.u32 	%rs3067, %r3111;
	bfe.u32 	%r3112, %r3105, 16, 8;
	cvt.u16.u32 	%rs3068, %r3112;
	bfe.u32 	%r3113, %r3105, 24, 8;
	cvt.u16.u32 	%rs3069, %r3113;
	ld.local.v2.b32 	{%r3114, %r3115}, [%rd23+16];
	bfe.u32 	%r3116, %r3114, 0, 8;
	cvt.u16.u32 	%rs3070, %r3116;
	bfe.u32 	%r3117, %r3114, 8, 8;
	cvt.u16.u32 	%rs3071, %r3117;
	bfe.u32 	%r3118, %r3114, 16, 8;
	cvt.u16.u32 	%rs3072, %r3118;
	bfe.u32 	%r3119, %r3114, 24, 8;
	cvt.u16.u32 	%rs3073, %r3119;
	bfe.u32 	%r3120, %r3115, 0, 8;
	cvt.u16.u32 	%rs3074, %r3120;
	bfe.u32 	%r3121, %r3115, 8, 8;
	cvt.u16.u32 	%rs3075, %r3121;
	bfe.u32 	%r3122, %r3115, 16, 8;
	cvt.u16.u32 	%rs3076, %r3122;
	bfe.u32 	%r3123, %r3115, 24, 8;
	cvt.u16.u32 	%rs3077, %r3123;
	ld.local.v2.b32 	{%r3124, %r3125}, [%rd23+24];
	bfe.u32 	%r3126, %r3124, 0, 8;
	cvt.u16.u32 	%rs3078, %r3126;
	bfe.u32 	%r3127, %r3124, 8, 8;
	cvt.u16.u32 	%rs3079, %r3127;
	bfe.u32 	%r3128, %r3124, 16, 8;
	cvt.u16.u32 	%rs3080, %r3128;
	bfe.u32 	%r3129, %r3124, 24, 8;
	cvt.u16.u32 	%rs3081, %r3129;
	bfe.u32 	%r3130, %r3125, 0, 8;
	cvt.u16.u32 	%rs3082, %r3130;
	bfe.u32 	%r3131, %r3125, 8, 8;
	cvt.u16.u32 	%rs3083, %r3131;
	bfe.u32 	%r3132, %r3125, 16, 8;
	cvt.u16.u32 	%rs3084, %r3132;
	bfe.u32 	%r3133, %r3125, 24, 8;
	cvt.u16.u32 	%rs3085, %r3133;
	.pragma "used_bytes_mask 7";
	ld.local.u32 	%r3134, [%rd23+32];
	bfe.u32 	%r3135, %r3134, 0, 8;
	cvt.u16.u32 	%rs3086, %r3135;
	bfe.u32 	%r3136, %r3134, 8, 8;
	cvt.u16.u32 	%rs3087, %r3136;
	bfe.u32 	%r3137, %r3134, 16, 8;
	cvt.u16.u32 	%rs3088, %r3137;
$L__BB5_99:
	cvt.u32.u16 	%r3198, %rs3054;
	and.b32  	%r3199, %r3198, 255;
	and.b16  	%rs2068, %rs3055, 255;
	mul.wide.u16 	%r3200, %rs2068, 256;
	or.b32  	%r3201, %r3200, %r3199;
	cvt.u32.u16 	%r3202, %rs3056;
	shl.b32 	%r3203, %r3202, 16;
	and.b32  	%r3204, %r3203, 16711680;
	or.b32  	%r3205, %r3201, %r3204;
	cvt.u32.u16 	%r3206, %rs3057;
	shl.b32 	%r3207, %r3206, 24;
	or.b32  	%r3139, %r3205, %r3207;
	cvt.u32.u16 	%r3208, %rs3058;
	and.b32  	%r3209, %r3208, 255;
	and.b16  	%rs2069, %rs3059, 255;
	mul.wide.u16 	%r3210, %rs2069, 256;
	or.b32  	%r3211, %r3210, %r3209;
	cvt.u32.u16 	%r3212, %rs3060;
	shl.b32 	%r3213, %r3212, 16;
	and.b32  	%r3214, %r3213, 16711680;
	or.b32  	%r3215, %r3211, %r3214;
	cvt.u32.u16 	%r3216, %rs3061;
	shl.b32 	%r3217, %r3216, 24;
	or.b32  	%r3144, %r3215, %r3217;
	cvt.u32.u16 	%r3218, %rs3062;
	and.b32  	%r3219, %r3218, 255;
	and.b16  	%rs2070, %rs3063, 255;
	mul.wide.u16 	%r3220, %rs2070, 256;
	or.b32  	%r3221, %r3220, %r3219;
	cvt.u32.u16 	%r3222, %rs3064;
	shl.b32 	%r3223, %r3222, 16;
	and.b32  	%r3224, %r3223, 16711680;
	or.b32  	%r3225, %r3221, %r3224;
	cvt.u32.u16 	%r3226, %rs3065;
	shl.b32 	%r3227, %r3226, 24;
	or.b32  	%r3149, %r3225, %r3227;
	cvt.u32.u16 	%r3228, %rs3066;
	and.b32  	%r3229, %r3228, 255;
	and.b16  	%rs2071, %rs3067, 255;
	mul.wide.u16 	%r3230, %rs2071, 256;
	or.b32  	%r3231, %r3230, %r3229;
	cvt.u32.u16 	%r3232, %rs3068;
	shl.b32 	%r3233, %r3232, 16;
	and.b32  	%r3234, %r3233, 16711680;
	or.b32  	%r3235, %r3231, %r3234;
	cvt.u32.u16 	%r3236, %rs3069;
	shl.b32 	%r3237, %r3236, 24;
	or.b32  	%r3154, %r3235, %r3237;
	cvt.u32.u16 	%r3238, %rs3070;
	and.b32  	%r3239, %r3238, 255;
	and.b16  	%rs2072, %rs3071, 255;
	mul.wide.u16 	%r3240, %rs2072, 256;
	or.b32  	%r3241, %r3240, %r3239;
	cvt.u32.u16 	%r3242, %rs3072;
	shl.b32 	%r3243, %r3242, 16;
	and.b32  	%r3244, %r3243, 16711680;
	or.b32  	%r3245, %r3241, %r3244;
	cvt.u32.u16 	%r3246, %rs3073;
	shl.b32 	%r3247, %r3246, 24;
	or.b32  	%r3159, %r3245, %r3247;
	cvt.u32.u16 	%r3248, %rs3074;
	and.b32  	%r3249, %r3248, 255;
	and.b16  	%rs2073, %rs3075, 255;
	mul.wide.u16 	%r3250, %rs2073, 256;
	or.b32  	%r3251, %r3250, %r3249;
	cvt.u32.u16 	%r3252, %rs3076;
	shl.b32 	%r3253, %r3252, 16;
	and.b32  	%r3254, %r3253, 16711680;
	or.b32  	%r3255, %r3251, %r3254;
	cvt.u32.u16 	%r3256, %rs3077;
	shl.b32 	%r3257, %r3256, 24;
	or.b32  	%r3164, %r3255, %r3257;
	cvt.u32.u16 	%r3258, %rs3078;
	and.b32  	%r3259, %r3258, 255;
	and.b16  	%rs2074, %rs3079, 255;
	mul.wide.u16 	%r3260, %rs2074, 256;
	or.b32  	%r3261, %r3260, %r3259;
	cvt.u32.u16 	%r3262, %rs3080;
	shl.b32 	%r3263, %r3262, 16;
	and.b32  	%r3264, %r3263, 16711680;
	or.b32  	%r3265, %r3261, %r3264;
	cvt.u32.u16 	%r3266, %rs3081;
	shl.b32 	%r3267, %r3266, 24;
	or.b32  	%r3169, %r3265, %r3267;
	cvt.u32.u16 	%r3268, %rs3082;
	and.b32  	%r3269, %r3268, 255;
	and.b16  	%rs2075, %rs3083, 255;
	mul.wide.u16 	%r3270, %rs2075, 256;
	or.b32  	%r3271, %r3270, %r3269;
	cvt.u32.u16 	%r3272, %rs3084;
	shl.b32 	%r3273, %r3272, 16;
	and.b32  	%r3274, %r3273, 16711680;
	or.b32  	%r3275, %r3271, %r3274;
	cvt.u32.u16 	%r3276, %rs3085;
	shl.b32 	%r3277, %r3276, 24;
	or.b32  	%r3174, %r3275, %r3277;
	cvt.u32.u16 	%r3278, %rs3086;
	and.b32  	%r3279, %r3278, 255;
	and.b16  	%rs2076, %rs3087, 255;
	mul.wide.u16 	%r3280, %rs2076, 256;
	or.b32  	%r3281, %r3280, %r3279;
	cvt.u32.u16 	%r3282, %rs3088;
	shl.b32 	%r3283, %r3282, 16;
	and.b32  	%r3284, %r3283, 16711680;
	or.b32  	%r3179, %r3281, %r3284;
	mov.u32 	%r3285, %tid.x;
	and.b32  	%r3286, %r3285, 992;
	add.s32 	%r3287, %r3286, 32;
	cvt.u32.u64 	%r3288, %rd56;
	mov.u32 	%r3289, %ctaid.x;
	shl.b32 	%r3290, %r3289, 8;
	sub.s32 	%r3291, %r3288, %r3290;
	setp.gt.s32 	%p74, %r3287, %r3291;
	not.b32 	%r3292, %r3286;
	add.s32 	%r3293, %r3291, %r3292;
	selp.b32 	%r3196, %r3293, 31, %p74;
	mov.b32 	%r3195, 4;
	mov.b32 	%r3197, -1;
	// begin inline asm
	shfl.sync.down.b32 %r3138, %r3139, %r3195, %r3196, %r3197;
	// end inline asm
	// begin inline asm
	shfl.sync.down.b32 %r3143, %r3144, %r3195, %r3196, %r3197;
	// end inline asm
	// begin inline asm
	shfl.sync.down.b32 %r3148, %r3149, %r3195, %r3196, %r3197;
	// end inline asm
	// begin inline asm
	shfl.sync.down.b32 %r3153, %r3154, %r3195, %r3196, %r3197;
	// end inline asm
	// begin inline asm
	shfl.sync.down.b32 %r3158, %r3159, %r3195, %r3196, %r3197;
	// end inline asm
	// begin inline asm
	shfl.sync.down.b32 %r3163, %r3164, %r3195, %r3196, %r3197;
	// end inline asm
	// begin inline asm
	shfl.sync.down.b32 %r3168, %r3169, %r3195, %r3196, %r3197;
	// end inline asm
	// begin inline asm
	shfl.sync.down.b32 %r3173, %r3174, %r3195, %r3196, %r3197;
	// end inline asm
	// begin inline asm
	shfl.sync.down.b32 %r3178, %r3179, %r3195, %r3196, %r3197;
	// end inline asm
	// begin inline asm
	shfl.sync.down.b32 %r3183, %r6213, %r3195, %r3196, %r3197;
	// end inline asm
	mov.b64 	%rd245, %fd164;
	mov.b64 	{%r3189, %r3194}, %rd245;
	// begin inline asm
	shfl.sync.down.b32 %r3188, %r3189, %r3195, %r3196, %r3197;
	// end inline asm
	// begin inline asm
	shfl.sync.down.b32 %r3193, %r3194, %r3195, %r3196, %r3197;
	// end inline asm
	add.s32 	%r3294, %r2619, 4;
	setp.gt.s32 	%p75, %r3294, %r3196;
	@%p75 bra 	$L__BB5_106;
	shr.u32 	%r3296, %r3178, 16;
	shr.u32 	%r3297, %r3178, 8;
	cvt.u16.u32 	%rs2077, %r3297;
	cvt.u16.u32 	%rs2078, %r3178;
	cvt.u16.u32 	%rs2645, %r3138;
	mov.b64 	%rd246, {%r3188, %r3193};
	mov.b64 	%fd36, %rd246;
	add.u64 	%rd25, %SPL, 0;
	add.u64 	%rd26, %SPL, 48;
	cvt.u32.u16 	%r3298, %rs3061;
	cvt.u32.u16 	%r3299, %rs3060;
	prmt.b32 	%r3300, %r3299, %r3298, 0x3340U;
	cvt.u32.u16 	%r3301, %rs3059;
	cvt.u32.u16 	%r3302, %rs3058;
	prmt.b32 	%r3303, %r3302, %r3301, 0x3340U;
	prmt.b32 	%r3304, %r3303, %r3300, 0x5410U;
	cvt.u32.u16 	%r3305, %rs3057;
	cvt.u32.u16 	%r3306, %rs3056;
	prmt.b32 	%r3307, %r3306, %r3305, 0x3340U;
	cvt.u32.u16 	%r3308, %rs3055;
	cvt.u32.u16 	%r3309, %rs3054;
	prmt.b32 	%r3310, %r3309, %r3308, 0x3340U;
	prmt.b32 	%r3311, %r3310, %r3307, 0x5410U;
	st.local.v2.b32 	[%rd25], {%r3311, %r3304};
	cvt.u32.u16 	%r3312, %rs3069;
	cvt.u32.u16 	%r3313, %rs3068;
	prmt.b32 	%r3314, %r3313, %r3312, 0x3340U;
	cvt.u32.u16 	%r3315, %rs3067;
	cvt.u32.u16 	%r3316, %rs3066;
	prmt.b32 	%r3317, %r3316, %r3315, 0x3340U;
	prmt.b32 	%r3318, %r3317, %r3314, 0x5410U;
	cvt.u32.u16 	%r3319, %rs3065;
	cvt.u32.u16 	%r3320, %rs3064;
	prmt.b32 	%r3321, %r3320, %r3319, 0x3340U;
	cvt.u32.u16 	%r3322, %rs3063;
	cvt.u32.u16 	%r3323, %rs3062;
	prmt.b32 	%r3324, %r3323, %r3322, 0x3340U;
	prmt.b32 	%r3325, %r3324, %r3321, 0x5410U;
	st.local.v2.b32 	[%rd25+8], {%r3325, %r3318};
	cvt.u32.u16 	%r3326, %rs3077;
	cvt.u32.u16 	%r3327, %rs3076;
	prmt.b32 	%r3328, %r3327, %r3326, 0x3340U;
	cvt.u32.u16 	%r3329, %rs3075;
	cvt.u32.u16 	%r3330, %rs3074;
	prmt.b32 	%r3331, %r3330, %r3329, 0x3340U;
	prmt.b32 	%r3332, %r3331, %r3328, 0x5410U;
	cvt.u32.u16 	%r3333, %rs3073;
	cvt.u32.u16 	%r3334, %rs3072;
	prmt.b32 	%r3335, %r3334, %r3333, 0x3340U;
	cvt.u32.u16 	%r3336, %rs3071;
	cvt.u32.u16 	%r3337, %rs3070;
	prmt.b32 	%r3338, %r3337, %r3336, 0x3340U;
	prmt.b32 	%r3339, %r3338, %r3335, 0x5410U;
	st.local.v2.b32 	[%rd25+16], {%r3339, %r3332};
	cvt.u32.u16 	%r3340, %rs3085;
	cvt.u32.u16 	%r3341, %rs3084;
	prmt.b32 	%r3342, %r3341, %r3340, 0x3340U;
	cvt.u32.u16 	%r3343, %rs3083;
	cvt.u32.u16 	%r3344, %rs3082;
	prmt.b32 	%r3345, %r3344, %r3343, 0x3340U;
	prmt.b32 	%r3346, %r3345, %r3342, 0x5410U;
	cvt.u32.u16 	%r3347, %rs3081;
	cvt.u32.u16 	%r3348, %rs3080;
	prmt.b32 	%r3349, %r3348, %r3347, 0x3340U;
	cvt.u32.u16 	%r3350, %rs3079;
	cvt.u32.u16 	%r3351, %rs3078;
	prmt.b32 	%r3352, %r3351, %r3350, 0x3340U;
	prmt.b32 	%r3353, %r3352, %r3349, 0x5410U;
	st.local.v2.b32 	[%rd25+24], {%r3353, %r3346};
	st.local.v2.u8 	[%rd25+32], {%rs3086, %rs3087};
	st.local.u8 	[%rd25+34], %rs3088;
	st.local.u32 	[%rd25+36], %r6213;
	st.local.f64 	[%rd25+40], %fd164;
	st.local.v2.b32 	[%rd26], {%r3138, %r3143};
	st.local.v2.b32 	[%rd26+8], {%r3148, %r3153};
	st.local.v2.b32 	[%rd26+16], {%r3158, %r3163};
	st.local.v2.b32 	[%rd26+24], {%r3168, %r3173};
	st.local.v2.u8 	[%rd26+32], {%rs2078, %rs2077};
	st.local.u8 	[%rd26+34], %r3296;
	st.local.u32 	[%rd26+36], %r3183;
	st.local.v2.u32 	[%rd26+40], {%r3188, %r3193};
	mov.b32 	%r6105, 0;
$L__BB5_101:
	mov.u32 	%r6108, %r6105;
	cvt.u64.u32 	%rd249, %r6108;
	add.s64 	%rd250, %rd25, %rd249;
	ld.local.u8 	%rs2079, [%rd250];
	setp.ne.s16 	%p76, %rs2079, 0;
	add.s32 	%r6105, %r6108, 1;
	@%p76 bra 	$L__BB5_101;
	and.b16  	%rs2080, %rs2645, 255;
	setp.eq.s16 	%p77, %rs2080, 0;
	@%p77 bra 	$L__BB5_105;
	mov.b32 	%r6106, 0;
$L__BB5_104:
	cvt.u64.u32 	%rd251, %r6108;
	add.s64 	%rd252, %rd25, %rd251;
	st.local.u8 	[%rd252], %rs2645;
	add.s32 	%r6108, %r6108, 1;
	add.s32 	%r252, %r6106, 1;
	cvt.u64.u32 	%rd253, %r6106;
	add.s64 	%rd254, %rd26, %rd253;
	ld.local.u8 	%rs2645, [%rd254+1];
	setp.ne.s16 	%p78, %rs2645, 0;
	mov.u32 	%r6106, %r252;
	@%p78 bra 	$L__BB5_104;
$L__BB5_105:
	cvt.u64.u32 	%rd255, %r6108;
	add.s64 	%rd256, %rd25, %rd255;
	mov.b16 	%rs2081, 0;
	st.local.u8 	[%rd256], %rs2081;
	ld.local.u32 	%r3355, [%rd25+36];
	add.s32 	%r6213, %r3355, %r3183;
	ld.local.f64 	%fd115, [%rd25+40];
	add.f64 	%fd164, %fd115, %fd36;
	ld.local.v2.b32 	{%r3356, %r3357}, [%rd25];
	bfe.u32 	%r3358, %r3356, 0, 8;
	cvt.u16.u32 	%rs3054, %r3358;
	bfe.u32 	%r3359, %r3356, 8, 8;
	cvt.u16.u32 	%rs3055, %r3359;
	bfe.u32 	%r3360, %r3356, 16, 8;
	cvt.u16.u32 	%rs3056, %r3360;
	bfe.u32 	%r3361, %r3356, 24, 8;
	cvt.u16.u32 	%rs3057, %r3361;
	bfe.u32 	%r3362, %r3357, 0, 8;
	cvt.u16.u32 	%rs3058, %r3362;
	bfe.u32 	%r3363, %r3357, 8, 8;
	cvt.u16.u32 	%rs3059, %r3363;
	bfe.u32 	%r3364, %r3357, 16, 8;
	cvt.u16.u32 	%rs3060, %r3364;
	bfe.u32 	%r3365, %r3357, 24, 8;
	cvt.u16.u32 	%rs3061, %r3365;
	ld.local.v2.b32 	{%r3366, %r3367}, [%rd25+8];
	bfe.u32 	%r3368, %r3366, 0, 8;
	cvt.u16.u32 	%rs3062, %r3368;
	bfe.u32 	%r3369, %r3366, 8, 8;
	cvt.u16.u32 	%rs3063, %r3369;
	bfe.u32 	%r3370, %r3366, 16, 8;
	cvt.u16.u32 	%rs3064, %r3370;
	bfe.u32 	%r3371, %r3366, 24, 8;
	cvt.u16.u32 	%rs3065, %r3371;
	bfe.u32 	%r3372, %r3367, 0, 8;
	cvt.u16.u32 	%rs3066, %r3372;
	bfe.u32 	%r3373, %r3367, 8, 8;
	cvt.u16.u32 	%rs3067, %r3373;
	bfe.u32 	%r3374, %r3367, 16, 8;
	cvt.u16.u32 	%rs3068, %r3374;
	bfe.u32 	%r3375, %r3367, 24, 8;
	cvt.u16.u32 	%rs3069, %r3375;
	ld.local.v2.b32 	{%r3376, %r3377}, [%rd25+16];
	bfe.u32 	%r3378, %r3376, 0, 8;
	cvt.u16.u32 	%rs3070, %r3378;
	bfe.u32 	%r3379, %r3376, 8, 8;
	cvt.u16.u32 	%rs3071, %r3379;
	bfe.u32 	%r3380, %r3376, 16, 8;
	cvt.u16.u32 	%rs3072, %r3380;
	bfe.u32 	%r3381, %r3376, 24, 8;
	cvt.u16.u32 	%rs3073, %r3381;
	bfe.u32 	%r3382, %r3377, 0, 8;
	cvt.u16.u32 	%rs3074, %r3382;
	bfe.u32 	%r3383, %r3377, 8, 8;
	cvt.u16.u32 	%rs3075, %r3383;
	bfe.u32 	%r3384, %r3377, 16, 8;
	cvt.u16.u32 	%rs3076, %r3384;
	bfe.u32 	%r3385, %r3377, 24, 8;
	cvt.u16.u32 	%rs3077, %r3385;
	ld.local.v2.b32 	{%r3386, %r3387}, [%rd25+24];
	bfe.u32 	%r3388, %r3386, 0, 8;
	cvt.u16.u32 	%rs3078, %r3388;
	bfe.u32 	%r3389, %r3386, 8, 8;
	cvt.u16.u32 	%rs3079, %r3389;
	bfe.u32 	%r3390, %r3386, 16, 8;
	cvt.u16.u32 	%rs3080, %r3390;
	bfe.u32 	%r3391, %r3386, 24, 8;
	cvt.u16.u32 	%rs3081, %r3391;
	bfe.u32 	%r3392, %r3387, 0, 8;
	cvt.u16.u32 	%rs3082, %r3392;
	bfe.u32 	%r3393, %r3387, 8, 8;
	cvt.u16.u32 	%rs3083, %r3393;
	bfe.u32 	%r3394, %r3387, 16, 8;
	cvt.u16.u32 	%rs3084, %r3394;
	bfe.u32 	%r3395, %r3387, 24, 8;
	cvt.u16.u32 	%rs3085, %r3395;
	.pragma "used_bytes_mask 7";
	ld.local.u32 	%r3396, [%rd25+32];
	bfe.u32 	%r3397, %r3396, 0, 8;
	cvt.u16.u32 	%rs3086, %r3397;
	bfe.u32 	%r3398, %r3396, 8, 8;
	cvt.u16.u32 	%rs3087, %r3398;
	bfe.u32 	%r3399, %r3396, 16, 8;
	cvt.u16.u32 	%rs3088, %r3399;
$L__BB5_106:
	cvt.u32.u16 	%r3460, %rs3054;
	and.b32  	%r3461, %r3460, 255;
	and.b16  	%rs2082, %rs3055, 255;
	mul.wide.u16 	%r3462, %rs2082, 256;
	or.b32  	%r3463, %r3462, %r3461;
	cvt.u32.u16 	%r3464, %rs3056;
	shl.b32 	%r3465, %r3464, 16;
	and.b32  	%r3466, %r3465, 16711680;
	or.b32  	%r3467, %r3463, %r3466;
	cvt.u32.u16 	%r3468, %rs3057;
	shl.b32 	%r3469, %r3468, 24;
	or.b32  	%r3401, %r3467, %r3469;
	cvt.u32.u16 	%r3470, %rs3058;
	and.b32  	%r3471, %r3470, 255;
	and.b16  	%rs2083, %rs3059, 255;
	mul.wide.u16 	%r3472, %rs2083, 256;
	or.b32  	%r3473, %r3472, %r3471;
	cvt.u32.u16 	%r3474, %rs3060;
	shl.b32 	%r3475, %r3474, 16;
	and.b32  	%r3476, %r3475, 16711680;
	or.b32  	%r3477, %r3473, %r3476;
	cvt.u32.u16 	%r3478, %rs3061;
	shl.b32 	%r3479, %r3478, 24;
	or.b32  	%r3406, %r3477, %r3479;
	cvt.u32.u16 	%r3480, %rs3062;
	and.b32  	%r3481, %r3480, 255;
	and.b16  	%rs2084, %rs3063, 255;
	mul.wide.u16 	%r3482, %rs2084, 256;
	or.b32  	%r3483, %r3482, %r3481;
	cvt.u32.u16 	%r3484, %rs3064;
	shl.b32 	%r3485, %r3484, 16;
	and.b32  	%r3486, %r3485, 16711680;
	or.b32  	%r3487, %r3483, %r3486;
	cvt.u32.u16 	%r3488, %rs3065;
	shl.b32 	%r3489, %r3488, 24;
	or.b32  	%r3411, %r3487, %r3489;
	cvt.u32.u16 	%r3490, %rs3066;
	and.b32  	%r3491, %r3490, 255;
	and.b16  	%rs2085, %rs3067, 255;
	mul.wide.u16 	%r3492, %rs2085, 256;
	or.b32  	%r3493, %r3492, %r3491;
	cvt.u32.u16 	%r3494, %rs3068;
	shl.b32 	%r3495, %r3494, 16;
	and.b32  	%r3496, %r3495, 16711680;
	or.b32  	%r3497, %r3493, %r3496;
	cvt.u32.u16 	%r3498, %rs3069;
	shl.b32 	%r3499, %r3498, 24;
	or.b32  	%r3416, %r3497, %r3499;
	cvt.u32.u16 	%r3500, %rs3070;
	and.b32  	%r3501, %r3500, 255;
	and.b16  	%rs2086, %rs3071, 255;
	mul.wide.u16 	%r3502, %rs2086, 256;
	or.b32  	%r3503, %r3502, %r3501;
	cvt.u32.u16 	%r3504, %rs3072;
	shl.b32 	%r3505, %r3504, 16;
	and.b32  	%r3506, %r3505, 16711680;
	or.b32  	%r3507, %r3503, %r3506;
	cvt.u32.u16 	%r3508, %rs3073;
	shl.b32 	%r3509, %r3508, 24;
	or.b32  	%r3421, %r3507, %r3509;
	cvt.u32.u16 	%r3510, %rs3074;
	and.b32  	%r3511, %r3510, 255;
	and.b16  	%rs2087, %rs3075, 255;
	mul.wide.u16 	%r3512, %rs2087, 256;
	or.b32  	%r3513, %r3512, %r3511;
	cvt.u32.u16 	%r3514, %rs3076;
	shl.b32 	%r3515, %r3514, 16;
	and.b32  	%r3516, %r3515, 16711680;
	or.b32  	%r3517, %r3513, %r3516;
	cvt.u32.u16 	%r3518, %rs3077;
	shl.b32 	%r3519, %r3518, 24;
	or.b32  	%r3426, %r3517, %r3519;
	cvt.u32.u16 	%r3520, %rs3078;
	and.b32  	%r3521, %r3520, 255;
	and.b16  	%rs2088, %rs3079, 255;
	mul.wide.u16 	%r3522, %rs2088, 256;
	or.b32  	%r3523, %r3522, %r3521;
	cvt.u32.u16 	%r3524, %rs3080;
	shl.b32 	%r3525, %r3524, 16;
	and.b32  	%r3526, %r3525, 16711680;
	or.b32  	%r3527, %r3523, %r3526;
	cvt.u32.u16 	%r3528, %rs3081;
	shl.b32 	%r3529, %r3528, 24;
	or.b32  	%r3431, %r3527, %r3529;
	cvt.u32.u16 	%r3530, %rs3082;
	and.b32  	%r3531, %r3530, 255;
	and.b16  	%rs2089, %rs3083, 255;
	mul.wide.u16 	%r3532, %rs2089, 256;
	or.b32  	%r3533, %r3532, %r3531;
	cvt.u32.u16 	%r3534, %rs3084;
	shl.b32 	%r3535, %r3534, 16;
	and.b32  	%r3536, %r3535, 16711680;
	or.b32  	%r3537, %r3533, %r3536;
	cvt.u32.u16 	%r3538, %rs3085;
	shl.b32 	%r3539, %r3538, 24;
	or.b32  	%r3436, %r3537, %r3539;
	cvt.u32.u16 	%r3540, %rs3086;
	and.b32  	%r3541, %r3540, 255;
	and.b16  	%rs2090, %rs3087, 255;
	mul.wide.u16 	%r3542, %rs2090, 256;
	or.b32  	%r3543, %r3542, %r3541;
	cvt.u32.u16 	%r3544, %rs3088;
	shl.b32 	%r3545, %r3544, 16;
	and.b32  	%r3546, %r3545, 16711680;
	or.b32  	%r3441, %r3543, %r3546;
	mov.u32 	%r3547, %tid.x;
	and.b32  	%r3548, %r3547, 992;
	add.s32 	%r3549, %r3548, 32;
	cvt.u32.u64 	%r3550, %rd56;
	mov.u32 	%r3551, %ctaid.x;
	shl.b32 	%r3552, %r3551, 8;
	sub.s32 	%r3553, %r3550, %r3552;
	setp.gt.s32 	%p79, %r3549, %r3553;
	not.b32 	%r3554, %r3548;
	add.s32 	%r3555, %r3553, %r3554;
	selp.b32 	%r3458, %r3555, 31, %p79;
	mov.b32 	%r3457, 8;
	mov.b32 	%r3459, -1;
	// begin inline asm
	shfl.sync.down.b32 %r3400, %r3401, %r3457, %r3458, %r3459;
	// end inline asm
	// begin inline asm
	shfl.sync.down.b32 %r3405, %r3406, %r3457, %r3458, %r3459;
	// end inline asm
	// begin inline asm
	shfl.sync.down.b32 %r3410, %r3411, %r3457, %r3458, %r3459;
	// end inline asm
	// begin inline asm
	shfl.sync.down.b32 %r3415, %r3416, %r3457, %r3458, %r3459;
	// end inline asm
	// begin inline asm
	shfl.sync.down.b32 %r3420, %r3421, %r3457, %r3458, %r3459;
	// end inline asm
	// begin inline asm
	shfl.sync.down.b32 %r3425, %r3426, %r3457, %r3458, %r3459;
	// end inline asm
	// begin inline asm
	shfl.sync.down.b32 %r3430, %r3431, %r3457, %r3458, %r3459;
	// end inline asm
	// begin inline asm
	shfl.sync.down.b32 %r3435, %r3436, %r3457, %r3458, %r3459;
	// end inline asm
	// begin inline asm
	shfl.sync.down.b32 %r3440, %r3441, %r3457, %r3458, %r3459;
	// end inline asm
	// begin inline asm
	shfl.sync.down.b32 %r3445, %r6213, %r3457, %r3458, %r3459;
	// end inline asm
	mov.b64 	%rd257, %fd164;
	mov.b64 	{%r3451, %r3456}, %rd257;
	// begin inline asm
	shfl.sync.down.b32 %r3450, %r3451, %r3457, %r3458, %r3459;
	// end inline asm
	// begin inline asm
	shfl.sync.down.b32 %r3455, %r3456, %r3457, %r3458, %r3459;
	// end inline asm
	add.s32 	%r3556, %r2619, 8;
	setp.gt.s32 	%p80, %r3556, %r3458;
	@%p80 bra 	$L__BB5_113;
	shr.u32 	%r3558, %r3440, 16;
	shr.u32 	%r3559, %r3440, 8;
	cvt.u16.u32 	%rs2091, %r3559;
	cvt.u16.u32 	%rs2092, %r3440;
	cvt.u16.u32 	%rs2681, %r3400;
	mov.b64 	%rd258, {%r3450, %r3455};
	mov.b64 	%fd39, %rd258;
	add.u64 	%rd27, %SPL, 0;
	add.u64 	%rd28, %SPL, 48;
	cvt.u32.u16 	%r3560, %rs3061;
	cvt.u32.u16 	%r3561, %rs3060;
	prmt.b32 	%r3562, %r3561, %r3560, 0x3340U;
	cvt.u32.u16 	%r3563, %rs3059;
	cvt.u32.u16 	%r3564, %rs3058;
	prmt.b32 	%r3565, %r3564, %r3563, 0x3340U;
	prmt.b32 	%r3566, %r3565, %r3562, 0x5410U;
	cvt.u32.u16 	%r3567, %rs3057;
	cvt.u32.u16 	%r3568, %rs3056;
	prmt.b32 	%r3569, %r3568, %r3567, 0x3340U;
	cvt.u32.u16 	%r3570, %rs3055;
	cvt.u32.u16 	%r3571, %rs3054;
	prmt.b32 	%r3572, %r3571, %r3570, 0x3340U;
	prmt.b32 	%r3573, %r3572, %r3569, 0x5410U;
	st.local.v2.b32 	[%rd27], {%r3573, %r3566};
	cvt.u32.u16 	%r3574, %rs3069;
	cvt.u32.u16 	%r3575, %rs3068;
	prmt.b32 	%r3576, %r3575, %r3574, 0x3340U;
	cvt.u32.u16 	%r3577, %rs3067;
	cvt.u32.u16 	%r3578, %rs3066;
	prmt.b32 	%r3579, %r3578, %r3577, 0x3340U;
	prmt.b32 	%r3580, %r3579, %r3576, 0x5410U;
	cvt.u32.u16 	%r3581, %rs3065;
	cvt.u32.u16 	%r3582, %rs3064;
	prmt.b32 	%r3583, %r3582, %r3581, 0x3340U;
	cvt.u32.u16 	%r3584, %rs3063;
	cvt.u32.u16 	%r3585, %rs3062;
	prmt.b32 	%r3586, %r3585, %r3584, 0x3340U;
	prmt.b32 	%r3587, %r3586, %r3583, 0x5410U;
	st.local.v2.b32 	[%rd27+8], {%r3587, %r3580};
	cvt.u32.u16 	%r3588, %rs3077;
	cvt.u32.u16 	%r3589, %rs3076;
	prmt.b32 	%r3590, %r3589, %r3588, 0x3340U;
	cvt.u32.u16 	%r3591, %rs3075;
	cvt.u32.u16 	%r3592, %rs3074;
	prmt.b32 	%r3593, %r3592, %r3591, 0x3340U;
	prmt.b32 	%r3594, %r3593, %r3590, 0x5410U;
	cvt.u32.u16 	%r3595, %rs3073;
	cvt.u32.u16 	%r3596, %rs3072;
	prmt.b32 	%r3597, %r3596, %r3595, 0x3340U;
	cvt.u32.u16 	%r3598, %rs3071;
	cvt.u32.u16 	%r3599, %rs3070;
	prmt.b32 	%r3600, %r3599, %r3598, 0x3340U;
	prmt.b32 	%r3601, %r3600, %r3597, 0x5410U;
	st.local.v2.b32 	[%rd27+16], {%r3601, %r3594};
	cvt.u32.u16 	%r3602, %rs3085;
	cvt.u32.u16 	%r3603, %rs3084;
	prmt.b32 	%r3604, %r3603, %r3602, 0x3340U;
	cvt.u32.u16 	%r3605, %rs3083;
	cvt.u32.u16 	%r3606, %rs3082;
	prmt.b32 	%r3607, %r3606, %r3605, 0x3340U;
	prmt.b32 	%r3608, %r3607, %r3604, 0x5410U;
	cvt.u32.u16 	%r3609, %rs3081;
	cvt.u32.u16 	%r3610, %rs3080;
	prmt.b32 	%r3611, %r3610, %r3609, 0x3340U;
	cvt.u32.u16 	%r3612, %rs3079;
	cvt.u32.u16 	%r3613, %rs3078;
	prmt.b32 	%r3614, %r3613, %r3612, 0x3340U;
	prmt.b32 	%r3615, %r3614, %r3611, 0x5410U;
	st.local.v2.b32 	[%rd27+24], {%r3615, %r3608};
	st.local.v2.u8 	[%rd27+32], {%rs3086, %rs3087};
	st.local.u8 	[%rd27+34], %rs3088;
	st.local.u32 	[%rd27+36], %r6213;
	st.local.f64 	[%rd27+40], %fd164;
	st.local.v2.b32 	[%rd28], {%r3400, %r3405};
	st.local.v2.b32 	[%rd28+8], {%r3410, %r3415};
	st.local.v2.b32 	[%rd28+16], {%r3420, %r3425};
	st.local.v2.b32 	[%rd28+24], {%r3430, %r3435};
	st.local.v2.u8 	[%rd28+32], {%rs2092, %rs2091};
	st.local.u8 	[%rd28+34], %r3558;
	st.local.u32 	[%rd28+36], %r3445;
	st.local.v2.u32 	[%rd28+40], {%r3450, %r3455};
	mov.b32 	%r6110, 0;
$L__BB5_108:
	mov.u32 	%r6113, %r6110;
	cvt.u64.u32 	%rd261, %r6113;
	add.s64 	%rd262, %rd27, %rd261;
	ld.local.u8 	%rs2093, [%rd262];
	setp.ne.s16 	%p81, %rs2093, 0;
	add.s32 	%r6110, %r6113, 1;
	@%p81 bra 	$L__BB5_108;
	and.b16  	%rs2094, %rs2681, 255;
	setp.eq.s16 	%p82, %rs2094, 0;
	@%p82 bra 	$L__BB5_112;
	mov.b32 	%r6111, 0;
$L__BB5_111:
	cvt.u64.u32 	%rd263, %r6113;
	add.s64 	%rd264, %rd27, %rd263;
	st.local.u8 	[%rd264], %rs2681;
	add.s32 	%r6113, %r6113, 1;
	add.s32 	%r273, %r6111, 1;
	cvt.u64.u32 	%rd265, %r6111;
	add.s64 	%rd266, %rd28, %rd265;
	ld.local.u8 	%rs2681, [%rd266+1];
	setp.ne.s16 	%p83, %rs2681, 0;
	mov.u32 	%r6111, %r273;
	@%p83 bra 	$L__BB5_111;
$L__BB5_112:
	cvt.u64.u32 	%rd267, %r6113;
	add.s64 	%rd268, %rd27, %rd267;
	mov.b16 	%rs2095, 0;
	st.local.u8 	[%rd268], %rs2095;
	ld.local.u32 	%r3617, [%rd27+36];
	add.s32 	%r6213, %r3617, %r3445;
	ld.local.f64 	%fd116, [%rd27+40];
	add.f64 	%fd164, %fd116, %fd39;
	ld.local.v2.b32 	{%r3618, %r3619}, [%rd27];
	bfe.u32 	%r3620, %r3618, 0, 8;
	cvt.u16.u32 	%rs3054, %r3620;
	bfe.u32 	%r3621, %r3618, 8, 8;
	cvt.u16.u32 	%rs3055, %r3621;
	bfe.u32 	%r3622, %r3618, 16, 8;
	cvt.u16.u32 	%rs3056, %r3622;
	bfe.u32 	%r3623, %r3618, 24, 8;
	cvt.u16.u32 	%rs3057, %r3623;
	bfe.u32 	%r3624, %r3619, 0, 8;
	cvt.u16.u32 	%rs3058, %r3624;
	bfe.u32 	%r3625, %r3619, 8, 8;
	cvt.u16.u32 	%rs3059, %r3625;
	bfe.u32 	%r3626, %r3619, 16, 8;
	cvt.u16.u32 	%rs3060, %r3626;
	bfe.u32 	%r3627, %r3619, 24, 8;
	cvt.u16.u32 	%rs3061, %r3627;
	ld.local.v2.b32 	{%r3628, %r3629}, [%rd27+8];
	bfe.u32 	%r3630, %r3628, 0, 8;
	cvt.u16.u32 	%rs3062, %r3630;
	bfe.u32 	%r3631, %r3628, 8, 8;
	cvt.u16.u32 	%rs3063, %r3631;
	bfe.u32 	%r3632, %r3628, 16, 8;
	cvt.u16.u32 	%rs3064, %r3632;
	bfe.u32 	%r3633, %r3628, 24, 8;
	cvt.u16.u32 	%rs3065, %r3633;
	bfe.u32 	%r3634, %r3629, 0, 8;
	cvt.u16.u32 	%rs3066, %r3634;
	bfe.u32 	%r3635, %r3629, 8, 8;
	cvt.u16.u32 	%rs3067, %r3635;
	bfe.u32 	%r3636, %r3629, 16, 8;
	cvt.u16.u32 	%rs3068, %r3636;
	bfe.u32 	%r3637, %r3629, 24, 8;
	cvt.u16.u32 	%rs3069, %r3637;
	ld.local.v2.b32 	{%r3638, %r3639}, [%rd27+16];
	bfe.u32 	%r3640, %r3638, 0, 8;
	cvt.u16.u32 	%rs3070, %r3640;
	bfe.u32 	%r3641, %r3638, 8, 8;
	cvt.u16.u32 	%rs3071, %r3641;
	bfe.u32 	%r3642, %r3638, 16, 8;
	cvt.u16.u32 	%rs3072, %r3642;
	bfe.u32 	%r3643, %r3638, 24, 8;
	cvt.u16.u32 	%rs3073, %r3643;
	bfe.u32 	%r3644, %r3639, 0, 8;
	cvt.u16.u32 	%rs3074, %r3644;
	bfe.u32 	%r3645, %r3639, 8, 8;
	cvt.u16.u32 	%rs3075, %r3645;
	bfe.u32 	%r3646, %r3639, 16, 8;
	cvt.u16.u32 	%rs3076, %r3646;
	bfe.u32 	%r3647, %r3639, 24, 8;
	cvt.u16.u32 	%rs3077, %r3647;
	ld.local.v2.b32 	{%r3648, %r3649}, [%rd27+24];
	bfe.u32 	%r3650, %r3648, 0, 8;
	cvt.u16.u32 	%rs3078, %r3650;
	bfe.u32 	%r3651, %r3648, 8, 8;
	cvt.u16.u32 	%rs3079, %r3651;
	bfe.u32 	%r3652, %r3648, 16, 8;
	cvt.u16.u32 	%rs3080, %r3652;
	bfe.u32 	%r3653, %r3648, 24, 8;
	cvt.u16.u32 	%rs3081, %r3653;
	bfe.u32 	%r3654, %r3649, 0, 8;
	cvt.u16.u32 	%rs3082, %r3654;
	bfe.u32 	%r3655, %r3649, 8, 8;
	cvt.u16.u32 	%rs3083, %r3655;
	bfe.u32 	%r3656, %r3649, 16, 8;
	cvt.u16.u32 	%rs3084, %r3656;
	bfe.u32 	%r3657, %r3649, 24, 8;
	cvt.u16.u32 	%rs3085, %r3657;
	.pragma "used_bytes_mask 7";
	ld.local.u32 	%r3658, [%rd27+32];
	bfe.u32 	%r3659, %r3658, 0, 8;
	cvt.u16.u32 	%rs3086, %r3659;
	bfe.u32 	%r3660, %r3658, 8, 8;
	cvt.u16.u32 	%rs3087, %r3660;
	bfe.u32 	%r3661, %r3658, 16, 8;
	cvt.u16.u32 	%rs3088, %r3661;
$L__BB5_113:
	cvt.u32.u16 	%r3722, %rs3054;
	and.b32  	%r3723, %r3722, 255;
	and.b16  	%rs2096, %rs3055, 255;
	mul.wide.u16 	%r3724, %rs2096, 256;
	or.b32  	%r3725, %r3724, %r3723;
	cvt.u32.u16 	%r3726, %rs3056;
	shl.b32 	%r3727, %r3726, 16;
	and.b32  	%r3728, %r3727, 16711680;
	or.b32  	%r3729, %r3725, %r3728;
	cvt.u32.u16 	%r3730, %rs3057;
	shl.b32 	%r3731, %r3730, 24;
	or.b32  	%r3663, %r3729, %r3731;
	cvt.u32.u16 	%r3732, %rs3058;
	and.b32  	%r3733, %r3732, 255;
	and.b16  	%rs2097, %rs3059, 255;
	mul.wide.u16 	%r3734, %rs2097, 256;
	or.b32  	%r3735, %r3734, %r3733;
	cvt.u32.u16 	%r3736, %rs3060;
	shl.b32 	%r3737, %r3736, 16;
	and.b32  	%r3738, %r3737, 16711680;
	or.b32  	%r3739, %r3735, %r3738;
	cvt.u32.u16 	%r3740, %rs3061;
	shl.b32 	%r3741, %r3740, 24;
	or.b32  	%r3668, %r3739, %r3741;
	cvt.u32.u16 	%r3742, %rs3062;
	and.b32  	%r3743, %r3742, 255;
	and.b16  	%rs2098, %rs3063, 255;
	mul.wide.u16 	%r3744, %rs2098, 256;
	or.b32  	%r3745, %r3744, %r3743;
	cvt.u32.u16 	%r3746, %rs3064;
	shl.b32 	%r3747, %r3746, 16;
	and.b32  	%r3748, %r3747, 16711680;
	or.b32  	%r3749, %r3745, %r3748;
	cvt.u32.u16 	%r3750, %rs3065;
	shl.b32 	%r3751, %r3750, 24;
	or.b32  	%r3673, %r3749, %r3751;
	cvt.u32.u16 	%r3752, %rs3066;
	and.b32  	%r3753, %r3752, 255;
	and.b16  	%rs2099, %rs3067, 255;
	mul.wide.u16 	%r3754, %rs2099, 256;
	or.b32  	%r3755, %r3754, %r3753;
	cvt.u32.u16 	%r3756, %rs3068;
	shl.b32 	%r3757, %r3756, 16;
	and.b32  	%r3758, %r3757, 16711680;
	or.b32  	%r3759, %r3755, %r3758;
	cvt.u32.u16 	%r3760, %rs3069;
	shl.b32 	%r3761, %r3760, 24;
	or.b32  	%r3678, %r3759, %r3761;
	cvt.u32.u16 	%r3762, %rs3070;
	and.b32  	%r3763, %r3762, 255;
	and.b16  	%rs2100, %rs3071, 255;
	mul.wide.u16 	%r3764, %rs2100, 256;
	or.b32  	%r3765, %r3764, %r3763;
	cvt.u32.u16 	%r3766, %rs3072;
	shl.b32 	%r3767, %r3766, 16;
	and.b32  	%r3768, %r3767, 16711680;
	or.b32  	%r3769, %r3765, %r3768;
	cvt.u32.u16 	%r3770, %rs3073;
	shl.b32 	%r3771, %r3770, 24;
	or.b32  	%r3683, %r3769, %r3771;
	cvt.u32.u16 	%r3772, %rs3074;
	and.b32  	%r3773, %r3772, 255;
	and.b16  	%rs2101, %rs3075, 255;
	mul.wide.u16 	%r3774, %rs2101, 256;
	or.b32  	%r3775, %r3774, %r3773;
	cvt.u32.u16 	%r3776, %rs3076;
	shl.b32 	%r3777, %r3776, 16;
	and.b32  	%r3778, %r3777, 16711680;
	or.b32  	%r3779, %r3775, %r3778;
	cvt.u32.u16 	%r3780, %rs3077;
	shl.b32 	%r3781, %r3780, 24;
	or.b32  	%r3688, %r3779, %r3781;
	cvt.u32.u16 	%r3782, %rs3078;
	and.b32  	%r3783, %r3782, 255;
	and.b16  	%rs2102, %rs3079, 255;
	mul.wide.u16 	%r3784, %rs2102, 256;
	or.b32  	%r3785, %r3784, %r3783;
	cvt.u32.u16 	%r3786, %rs3080;
	shl.b32 	%r3787, %r3786, 16;
	and.b32  	%r3788, %r3787, 16711680;
	or.b32  	%r3789, %r3785, %r3788;
	cvt.u32.u16 	%r3790, %rs3081;
	shl.b32 	%r3791, %r3790, 24;
	or.b32  	%r3693, %r3789, %r3791;
	cvt.u32.u16 	%r3792, %rs3082;
	and.b32  	%r3793, %r3792, 255;
	and.b16  	%rs2103, %rs3083, 255;
	mul.wide.u16 	%r3794, %rs2103, 256;
	or.b32  	%r3795, %r3794, %r3793;
	cvt.u32.u16 	%r3796, %rs3084;
	shl.b32 	%r3797, %r3796, 16;
	and.b32  	%r3798, %r3797, 16711680;
	or.b32  	%r3799, %r3795, %r3798;
	cvt.u32.u16 	%r3800, %rs3085;
	shl.b32 	%r3801, %r3800, 24;
	or.b32  	%r3698, %r3799, %r3801;
	cvt.u32.u16 	%r3802, %rs3086;
	and.b32  	%r3803, %r3802, 255;
	and.b16  	%rs2104, %rs3087, 255;
	mul.wide.u16 	%r3804, %rs2104, 256;
	or.b32  	%r3805, %r3804, %r3803;
	cvt.u32.u16 	%r3806, %rs3088;
	shl.b32 	%r3807, %r3806, 16;
	and.b32  	%r3808, %r3807, 16711680;
	or.b32  	%r3703, %r3805, %r3808;
	mov.u32 	%r3809, %tid.x;
	and.b32  	%r3810, %r3809, 992;
	add.s32 	%r3811, %r3810, 32;
	cvt.u32.u64 	%r3812, %rd56;
	mov.u32 	%r3813, %ctaid.x;
	shl.b32 	%r3814, %r3813, 8;
	sub.s32 	%r3815, %r3812, %r3814;
	setp.gt.s32 	%p84, %r3811, %r3815;
	not.b32 	%r3816, %r3810;
	add.s32 	%r3817, %r3815, %r3816;
	selp.b32 	%r3720, %r3817, 31, %p84;
	mov.b32 	%r3719, 16;
	mov.b32 	%r3721, -1;
	// begin inline asm
	shfl.sync.down.b32 %r3662, %r3663, %r3719, %r3720, %r3721;
	// end inline asm
	// begin inline asm
	shfl.sync.down.b32 %r3667, %r3668, %r3719, %r3720, %r3721;
	// end inline asm
	// begin inline asm
	shfl.sync.down.b32 %r3672, %r3673, %r3719, %r3720, %r3721;
	// end inline asm
	// begin inline asm
	shfl.sync.down.b32 %r3677, %r3678, %r3719, %r3720, %r3721;
	// end inline asm
	// begin inline asm
	shfl.sync.down.b32 %r3682, %r3683, %r3719, %r3720, %r3721;
	// end inline asm
	// begin inline asm
	shfl.sync.down.b32 %r3687, %r3688, %r3719, %r3720, %r3721;
	// end inline asm
	// begin inline asm
	shfl.sync.down.b32 %r3692, %r3693, %r3719, %r3720, %r3721;
	// end inline asm
	// begin inline asm
	shfl.sync.down.b32 %r3697, %r3698, %r3719, %r3720, %r3721;
	// end inline asm
	// begin inline asm
	shfl.sync.down.b32 %r3702, %r3703, %r3719, %r3720, %r3721;
	// end inline asm
	// begin inline asm
	shfl.sync.down.b32 %r3707, %r6213, %r3719, %r3720, %r3721;
	// end inline asm
	mov.b64 	%rd269, %fd164;
	mov.b64 	{%r3713, %r3718}, %rd269;
	// begin inline asm
	shfl.sync.down.b32 %r3712, %r3713, %r3719, %r3720, %r3721;
	// end inline asm
	// begin inline asm
	shfl.sync.down.b32 %r3717, %r3718, %r3719, %r3720, %r3721;
	// end inline asm
	add.s32 	%r3818, %r2619, 16;
	setp.gt.s32 	%p85, %r3818, %r3720;
	@%p85 bra 	$L__BB5_120;
	shr.u32 	%r3820, %r3702, 16;
	shr.u32 	%r3821, %r3702, 8;
	cvt.u16.u32 	%rs2105, %r3821;
	cvt.u16.u32 	%rs2106, %r3702;
	cvt.u16.u32 	%rs2717, %r3662;
	mov.b64 	%rd270, {%r3712, %r3717};
	mov.b64 	%fd42, %rd270;
	add.u64 	%rd29, %SPL, 0;
	add.u64 	%rd30, %SPL, 48;
	cvt.u32.u16 	%r3822, %rs3061;
	cvt.u32.u16 	%r3823, %rs3060;
	prmt.b32 	%r3824, %r3823, %r3822, 0x3340U;
	cvt.u32.u16 	%r3825, %rs3059;
	cvt.u32.u16 	%r3826, %rs3058;
	prmt.b32 	%r3827, %r3826, %r3825, 0x3340U;
	prmt.b32 	%r3828, %r3827, %r3824, 0x5410U;
	cvt.u32.u16 	%r3829, %rs3057;
	cvt.u32.u16 	%r3830, %rs3056;
	prmt.b32 	%r3831, %r3830, %r3829, 0x3340U;
	cvt.u32.u16 	%r3832, %rs3055;
	cvt.u32.u16 	%r3833, %rs3054;
	prmt.b32 	%r3834, %r3833, %r3832, 0x3340U;
	prmt.b32 	%r3835, %r3834, %r3831, 0x5410U;
	st.local.v2.b32 	[%rd29], {%r3835, %r3828};
	cvt.u32.u16 	%r3836, %rs3069;
	cvt.u32.u16 	%r3837, %rs3068;
	prmt.b32 	%r3838, %r3837, %r3836, 0x3340U;
	cvt.u32.u16 	%r3839, %rs3067;
	cvt.u32.u16 	%r3840, %rs3066;
	prmt.b32 	%r3841, %r3840, %r3839, 0x3340U;
	prmt.b32 	%r3842, %r3841, %r3838, 0x5410U;
	cvt.u32.u16 	%r3843, %rs3065;
	cvt.u32.u16 	%r3844, %rs3064;
	prmt.b32 	%r3845, %r3844, %r3843, 0x3340U;
	cvt.u32.u16 	%r3846, %rs3063;
	cvt.u32.u16 	%r3847, %rs3062;
	prmt.b32 	%r3848, %r3847, %r3846, 0x3340U;
	prmt.b32 	%r3849, %r3848, %r3845, 0x5410U;
	st.local.v2.b32 	[%rd29+8], {%r3849, %r3842};
	cvt.u32.u16 	%r3850, %rs3077;
	cvt.u32.u16 	%r3851, %rs3076;
	prmt.b32 	%r3852, %r3851, %r3850, 0x3340U;
	cvt.u32.u16 	%r3853, %rs3075;
	cvt.u32.u16 	%r3854, %rs3074;
	prmt.b32 	%r3855, %r3854, %r3853, 0x3340U;
	prmt.b32 	%r3856, %r3855, %r3852, 0x5410U;
	cvt.u32.u16 	%r3857, %rs3073;
	cvt.u32.u16 	%r3858, %rs3072;
	prmt.b32 	%r3859, %r3858, %r3857, 0x3340U;
	cvt.u32.u16 	%r3860, %rs3071;
	cvt.u32.u16 	%r3861, %rs3070;
	prmt.b32 	%r3862, %r3861, %r3860, 0x3340U;
	prmt.b32 	%r3863, %r3862, %r3859, 0x5410U;
	st.local.v2.b32 	[%rd29+16], {%r3863, %r3856};
	cvt.u32.u16 	%r3864, %rs3085;
	cvt.u32.u16 	%r3865, %rs3084;
	prmt.b32 	%r3866, %r3865, %r3864, 0x3340U;
	cvt.u32.u16 	%r3867, %rs3083;
	cvt.u32.u16 	%r3868, %rs3082;
	prmt.b32 	%r3869, %r3868, %r3867, 0x3340U;
	prmt.b32 	%r3870, %r3869, %r3866, 0x5410U;
	cvt.u32.u16 	%r3871, %rs3081;
	cvt.u32.u16 	%r3872, %rs3080;
	prmt.b32 	%r3873, %r3872, %r3871, 0x3340U;
	cvt.u32.u16 	%r3874, %rs3079;
	cvt.u32.u16 	%r3875, %rs3078;
	prmt.b32 	%r3876, %r3875, %r3874, 0x3340U;
	prmt.b32 	%r3877, %r3876, %r3873, 0x5410U;
	st.local.v2.b32 	[%rd29+24], {%r3877, %r3870};
	st.local.v2.u8 	[%rd29+32], {%rs3086, %rs3087};
	st.local.u8 	[%rd29+34], %rs3088;
	st.local.u32 	[%rd29+36], %r6213;
	st.local.f64 	[%rd29+40], %fd164;
	st.local.v2.b32 	[%rd30], {%r3662, %r3667};
	st.local.v2.b32 	[%rd30+8], {%r3672, %r3677};
	st.local.v2.b32 	[%rd30+16], {%r3682, %r3687};
	st.local.v2.b32 	[%rd30+24], {%r3692, %r3697};
	st.local.v2.u8 	[%rd30+32], {%rs2106, %rs2105};
	st.local.u8 	[%rd30+34], %r3820;
	st.local.u32 	[%rd30+36], %r3707;
	st.local.v2.u32 	[%rd30+40], {%r3712, %r3717};
	mov.b32 	%r6115, 0;
$L__BB5_115:
	mov.u32 	%r6118, %r6115;
	cvt.u64.u32 	%rd273, %r6118;
	add.s64 	%rd274, %rd29, %rd273;
	ld.local.u8 	%rs2107, [%rd274];
	setp.ne.s16 	%p86, %rs2107, 0;
	add.s32 	%r6115, %r6118, 1;
	@%p86 bra 	$L__BB5_115;
	and.b16  	%rs2108, %rs2717, 255;
	setp.eq.s16 	%p87, %rs2108, 0;
	@%p87 bra 	$L__BB5_119;
	mov.b32 	%r6116, 0;
$L__BB5_118:
	cvt.u64.u32 	%rd275, %r6118;
	add.s64 	%rd276, %rd29, %rd275;
	st.local.u8 	[%rd276], %rs2717;
	add.s32 	%r6118, %r6118, 1;
	add.s32 	%r294, %r6116, 1;
	cvt.u64.u32 	%rd277, %r6116;
	add.s64 	%rd278, %rd30, %rd277;
	ld.local.u8 	%rs2717, [%rd278+1];
	setp.ne.s16 	%p88, %rs2717, 0;
	mov.u32 	%r6116, %r294;
	@%p88 bra 	$L__BB5_118;
$L__BB5_119:
	cvt.u64.u32 	%rd279, %r6118;
	add.s64 	%rd280, %rd29, %rd279;
	mov.b16 	%rs2109, 0;
	st.local.u8 	[%rd280], %rs2109;
	ld.local.u32 	%r3879, [%rd29+36];
	add.s32 	%r6213, %r3879, %r3707;
	ld.local.f64 	%fd117, [%rd29+40];
	add.f64 	%fd164, %fd117, %fd42;
	ld.local.v2.b32 	{%r3880, %r3881}, [%rd29];
	bfe.u32 	%r3882, %r3880, 0, 8;
	cvt.u16.u32 	%rs3054, %r3882;
	bfe.u32 	%r3883, %r3880, 8, 8;
	cvt.u16.u32 	%rs3055, %r3883;
	bfe.u32 	%r3884, %r3880, 16, 8;
	cvt.u16.u32 	%rs3056, %r3884;
	bfe.u32 	%r3885, %r3880, 24, 8;
	cvt.u16.u32 	%rs3057, %r3885;
	bfe.u32 	%r3886, %r3881, 0, 8;
	cvt.u16.u32 	%rs3058, %r3886;
	bfe.u32 	%r3887, %r3881, 8, 8;
	cvt.u16.u32 	%rs3059, %r3887;
	bfe.u32 	%r3888, %r3881, 16, 8;
	cvt.u16.u32 	%rs3060, %r3888;
	bfe.u32 	%r3889, %r3881, 24, 8;
	cvt.u16.u32 	%rs3061, %r3889;
	ld.local.v2.b32 	{%r3890, %r3891}, [%rd29+8];
	bfe.u32 	%r3892, %r3890, 0, 8;
	cvt.u16.u32 	%rs3062, %r3892;
	bfe.u32 	%r3893, %r3890, 8, 8;
	cvt.u16.u32 	%rs3063, %r3893;
	bfe.u32 	%r3894, %r3890, 16, 8;
	cvt.u16.u32 	%rs3064, %r3894;
	bfe.u32 	%r3895, %r3890, 24, 8;
	cvt.u16.u32 	%rs3065, %r3895;
	bfe.u32 	%r3896, %r3891, 0, 8;
	cvt.u16.u32 	%rs3066, %r3896;
	bfe.u32 	%r3897, %r3891, 8, 8;
	cvt.u16.u32 	%rs3067, %r3897;
	bfe.u32 	%r3898, %r3891, 16, 8;
	cvt.u16.u32 	%rs3068, %r3898;
	bfe.u32 	%r3899, %r3891, 24, 8;
	cvt.u16.u32 	%rs3069, %r3899;
	ld.local.v2.b32 	{%r3900, %r3901}, [%rd29+16];
	bfe.u32 	%r3902, %r3900, 0, 8;
	cvt.u16.u32 	%rs3070, %r3902;
	bfe.u32 	%r3903, %r3900, 8, 8;
	cvt.u16.u32 	%rs3071, %r3903;
	bfe.u32 	%r3904, %r3900, 16, 8;
	cvt.u16.u32 	%rs3072, %r3904;
	bfe.u32 	%r3905, %r3900, 24, 8;
	cvt.u16.u32 	%rs3073, %r3905;
	bfe.u32 	%r3906, %r3901, 0, 8;
	cvt.u16.u32 	%rs3074, %r3906;
	bfe.u32 	%r3907, %r3901, 8, 8;
	cvt.u16.u32 	%rs3075, %r3907;
	bfe.u32 	%r3908, %r3901, 16, 8;
	cvt.u16.u32 	%rs3076, %r3908;
	bfe.u32 	%r3909, %r3901, 24, 8;
	cvt.u16.u32 	%rs3077, %r3909;
	ld.local.v2.b32 	{%r3910, %r3911}, [%rd29+24];
	bfe.u32 	%r3912, %r3910, 0, 8;
	cvt.u16.u32 	%rs3078, %r3912;
	bfe.u32 	%r3913, %r3910, 8, 8;
	cvt.u16.u32 	%rs3079, %r3913;
	bfe.u32 	%r3914, %r3910, 16, 8;
	cvt.u16.u32 	%rs3080, %r3914;
	bfe.u32 	%r3915, %r3910, 24, 8;
	cvt.u16.u32 	%rs3081, %r3915;
	bfe.u32 	%r3916, %r3911, 0, 8;
	cvt.u16.u32 	%rs3082, %r3916;
	bfe.u32 	%r3917, %r3911, 8, 8;
	cvt.u16.u32 	%rs3083, %r3917;
	bfe.u32 	%r3918, %r3911, 16, 8;
	cvt.u16.u32 	%rs3084, %r3918;
	bfe.u32 	%r3919, %r3911, 24, 8;
	cvt.u16.u32 	%rs3085, %r3919;
	.pragma "used_bytes_mask 7";
	ld.local.u32 	%r3920, [%rd29+32];
	bfe.u32 	%r3921, %r3920, 0, 8;
	cvt.u16.u32 	%rs3086, %r3921;
	bfe.u32 	%r3922, %r3920, 8, 8;
	cvt.u16.u32 	%rs3087, %r3922;
	bfe.u32 	%r3923, %r3920, 16, 8;
	cvt.u16.u32 	%rs3088, %r3923;
$L__BB5_120:
	mov.u32 	%r298, %tid.x;
	setp.ne.s32 	%p89, %r2619, 0;
	@%p89 bra 	$L__BB5_122;
	shr.u32 	%r3924, %r298, 5;
	mov.u32 	%r3925, _ZZN3cub18CUB_300001_SM_10006detail6reduce18DeviceReduceKernelINS2_10policy_hubI4Usery13Addition_funcE10Policy1000EN6thrust24THRUST_300001_SM_1000_NS6detail15normal_iteratorINSA_10device_ptrIS5_EEEEyS6_S5_N4cuda3std3__410__identityEEEvT0_PT3_T1_NS0_13GridEvenShareISN_EET2_T4_E12temp_storage;
	mad.lo.s32 	%r3926, %r3924, 48, %r3925;
	cvt.u32.u16 	%r3927, %rs3061;
	cvt.u32.u16 	%r3928, %rs3060;
	prmt.b32 	%r3929, %r3928, %r3927, 0x3340U;
	cvt.u32.u16 	%r3930, %rs3059;
	cvt.u32.u16 	%r3931, %rs3058;
	prmt.b32 	%r3932, %r3931, %r3930, 0x3340U;
	prmt.b32 	%r3933, %r3932, %r3929, 0x5410U;
	cvt.u32.u16 	%r3934, %rs3057;
	cvt.u32.u16 	%r3935, %rs3056;
	prmt.b32 	%r3936, %r3935, %r3934, 0x3340U;
	cvt.u32.u16 	%r3937, %rs3055;
	cvt.u32.u16 	%r3938, %rs3054;
	prmt.b32 	%r3939, %r3938, %r3937, 0x3340U;
	prmt.b32 	%r3940, %r3939, %r3936, 0x5410U;
	st.shared.v2.b32 	[%r3926+8], {%r3940, %r3933};
	cvt.u32.u16 	%r3941, %rs3069;
	cvt.u32.u16 	%r3942, %rs3068;
	prmt.b32 	%r3943, %r3942, %r3941, 0x3340U;
	cvt.u32.u16 	%r3944, %rs3067;
	cvt.u32.u16 	%r3945, %rs3066;
	prmt.b32 	%r3946, %r3945, %r3944, 0x3340U;
	prmt.b32 	%r3947, %r3946, %r3943, 0x5410U;
	cvt.u32.u16 	%r3948, %rs3065;
	cvt.u32.u16 	%r3949, %rs3064;
	prmt.b32 	%r3950, %r3949, %r3948, 0x3340U;
	cvt.u32.u16 	%r3951, %rs3063;
	cvt.u32.u16 	%r3952, %rs3062;
	prmt.b32 	%r3953, %r3952, %r3951, 0x3340U;
	prmt.b32 	%r3954, %r3953, %r3950, 0x5410U;
	st.shared.v2.b32 	[%r3926+16], {%r3954, %r3947};
	cvt.u32.u16 	%r3955, %rs3077;
	cvt.u32.u16 	%r3956, %rs3076;
	prmt.b32 	%r3957, %r3956, %r3955, 0x3340U;
	cvt.u32.u16 	%r3958, %rs3075;
	cvt.u32.u16 	%r3959, %rs3074;
	prmt.b32 	%r3960, %r3959, %r3958, 0x3340U;
	prmt.b32 	%r3961, %r3960, %r3957, 0x5410U;
	cvt.u32.u16 	%r3962, %rs3073;
	cvt.u32.u16 	%r3963, %rs3072;
	prmt.b32 	%r3964, %r3963, %r3962, 0x3340U;
	cvt.u32.u16 	%r3965, %rs3071;
	cvt.u32.u16 	%r3966, %rs3070;
	prmt.b32 	%r3967, %r3966, %r3965, 0x3340U;
	prmt.b32 	%r3968, %r3967, %r3964, 0x5410U;
	st.shared.v2.b32 	[%r3926+24], {%r3968, %r3961};
	cvt.u32.u16 	%r3969, %rs3085;
	cvt.u32.u16 	%r3970, %rs3084;
	prmt.b32 	%r3971, %r3970, %r3969, 0x3340U;
	cvt.u32.u16 	%r3972, %rs3083;
	cvt.u32.u16 	%r3973, %rs3082;
	prmt.b32 	%r3974, %r3973, %r3972, 0x3340U;
	prmt.b32 	%r3975, %r3974, %r3971, 0x5410U;
	cvt.u32.u16 	%r3976, %rs3081;
	cvt.u32.u16 	%r3977, %rs3080;
	prmt.b32 	%r3978, %r3977, %r3976, 0x3340U;
	cvt.u32.u16 	%r3979, %rs3079;
	cvt.u32.u16 	%r3980, %rs3078;
	prmt.b32 	%r3981, %r3980, %r3979, 0x3340U;
	prmt.b32 	%r3982, %r3981, %r3978, 0x5410U;
	st.shared.v2.b32 	[%r3926+32], {%r3982, %r3975};
	st.shared.v2.u8 	[%r3926+40], {%rs3086, %rs3087};
	st.shared.u8 	[%r3926+42], %rs3088;
	st.shared.u32 	[%r3926+44], %r6213;
	st.shared.f64 	[%r3926+48], %fd164;
$L__BB5_122:
	bar.sync 	0;
	setp.ne.s32 	%p90, %r298, 0;
	cvt.u32.u64 	%r3983, %rd56;
	mov.u32 	%r3984, %ctaid.x;
	shl.b32 	%r3985, %r3984, 8;
	sub.s32 	%r299, %r3983, %r3985;
	setp.lt.s32 	%p91, %r299, 33;
	or.pred  	%p92, %p90, %p91;
	@%p92 bra 	$L__BB5_255;
	ld.shared.v2.b32 	{%r3987, %r3988}, [_ZZN3cub18CUB_300001_SM_10006detail6reduce18DeviceReduceKernelINS2_10policy_hubI4Usery13Addition_funcE10Policy1000EN6thrust24THRUST_300001_SM_1000_NS6detail15normal_iteratorINSA_10device_ptrIS5_EEEEyS6_S5_N4cuda3std3__410__identityEEEvT0_PT3_T1_NS0_13GridEvenShareISN_EET2_T4_E12temp_storage+56];
	bfe.u32 	%r3989, %r3987, 0, 8;
	cvt.u16.u32 	%rs2753, %r3989;
	ld.shared.v2.b32 	{%r3990, %r3991}, [_ZZN3cub18CUB_300001_SM_10006detail6reduce18DeviceReduceKernelINS2_10policy_hubI4Usery13Addition_funcE10Policy1000EN6thrust24THRUST_300001_SM_1000_NS6detail15normal_iteratorINSA_10device_ptrIS5_EEEEyS6_S5_N4cuda3std3__410__identityEEEvT0_PT3_T1_NS0_13GridEvenShareISN_EET2_T4_E12temp_storage+64];
	ld.shared.v2.b32 	{%r3992, %r3993}, [_ZZN3cub18CUB_300001_SM_10006detail6reduce18DeviceReduceKernelINS2_10policy_hubI4Usery13Addition_funcE10Policy1000EN6thrust24THRUST_300001_SM_1000_NS6detail15normal_iteratorINSA_10device_ptrIS5_EEEEyS6_S5_N4cuda3std3__410__identityEEEvT0_PT3_T1_NS0_13GridEvenShareISN_EET2_T4_E12temp_storage+72];
	ld.shared.v2.b32 	{%r3994, %r3995}, [_ZZN3cub18CUB_300001_SM_10006detail6reduce18DeviceReduceKernelINS2_10policy_hubI4Usery13Addition_funcE10Policy1000EN6thrust24THRUST_300001_SM_1000_NS6detail15normal_iteratorINSA_10device_ptrIS5_EEEEyS6_S5_N4cuda3std3__410__identityEEEvT0_PT3_T1_NS0_13GridEvenShareISN_EET2_T4_E12temp_storage+80];
	.pragma "used_bytes_mask 7";
	ld.shared.u32 	%r3996, [_ZZN3cub18CUB_300001_SM_10006detail6reduce18DeviceReduceKernelINS2_10policy_hubI4Usery13Addition_funcE10Policy1000EN6thrust24THRUST_300001_SM_1000_NS6detail15normal_iteratorINSA_10device_ptrIS5_EEEEyS6_S5_N4cuda3std3__410__identityEEEvT0_PT3_T1_NS0_13GridEvenShareISN_EET2_T4_E12temp_storage+88];
	bfe.u32 	%r3997, %r3996, 16, 8;
	ld.shared.u32 	%r300, [_ZZN3cub18CUB_300001_SM_10006detail6reduce18DeviceReduceKernelINS2_10policy_hubI4Usery13Addition_funcE10Policy1000EN6thrust24THRUST_300001_SM_1000_NS6detail15normal_iteratorINSA_10device_ptrIS5_EEEEyS6_S5_N4cuda3std3__410__identityEEEvT0_PT3_T1_NS0_13GridEvenShareISN_EET2_T4_E12temp_storage+92];
	ld.shared.f64 	%fd45, [_ZZN3cub18CUB_300001_SM_10006detail6reduce18DeviceReduceKernelINS2_10policy_hubI4Usery13Addition_funcE10Policy1000EN6thrust24THRUST_300001_SM_1000_NS6detail15normal_iteratorINSA_10device_ptrIS5_EEEEyS6_S5_N4cuda3std3__410__identityEEEvT0_PT3_T1_NS0_13GridEvenShareISN_EET2_T4_E12temp_storage+96];
	add.u64 	%rd31, %SPL, 0;
	add.u64 	%rd32, %SPL, 48;
	cvt.u32.u16 	%r3998, %rs3061;
	cvt.u32.u16 	%r3999, %rs3060;
	prmt.b32 	%r4000, %r3999, %r3998, 0x3340U;
	cvt.u32.u16 	%r4001, %rs3059;
	cvt.u32.u16 	%r4002, %rs3058;
	prmt.b32 	%r4003, %r4002, %r4001, 0x3340U;
	prmt.b32 	%r4004, %r4003, %r4000, 0x5410U;
	cvt.u32.u16 	%r4005, %rs3057;
	cvt.u32.u16 	%r4006, %rs3056;
	prmt.b32 	%r4007, %r4006, %r4005, 0x3340U;
	cvt.u32.u16 	%r4008, %rs3055;
	cvt.u32.u16 	%r4009, %rs3054;
	prmt.b32 	%r4010, %r4009, %r4008, 0x3340U;
	prmt.b32 	%r4011, %r4010, %r4007, 0x5410U;
	st.local.v2.b32 	[%rd31], {%r4011, %r4004};
	cvt.u32.u16 	%r4012, %rs3069;
	cvt.u32.u16 	%r4013, %rs3068;
	prmt.b32 	%r4014, %r4013, %r4012, 0x3340U;
	cvt.u32.u16 	%r4015, %rs3067;
	cvt.u32.u16 	%r4016, %rs3066;
	prmt.b32 	%r4017, %r4016, %r4015, 0x3340U;
	prmt.b32 	%r4018, %r4017, %r4014, 0x5410U;
	cvt.u32.u16 	%r4019, %rs3065;
	cvt.u32.u16 	%r4020, %rs3064;
	prmt.b32 	%r4021, %r4020, %r4019, 0x3340U;
	cvt.u32.u16 	%r4022, %rs3063;
	cvt.u32.u16 	%r4023, %rs3062;
	prmt.b32 	%r4024, %r4023, %r4022, 0x3340U;
	prmt.b32 	%r4025, %r4024, %r4021, 0x5410U;
	st.local.v2.b32 	[%rd31+8], {%r4025, %r4018};
	cvt.u32.u16 	%r4026, %rs3077;
	cvt.u32.u16 	%r4027, %rs3076;
	prmt.b32 	%r4028, %r4027, %r4026, 0x3340U;
	cvt.u32.u16 	%r4029, %rs3075;
	cvt.u32.u16 	%r4030, %rs3074;
	prmt.b32 	%r4031, %r4030, %r4029, 0x3340U;
	prmt.b32 	%r4032, %r4031, %r4028, 0x5410U;
	cvt.u32.u16 	%r4033, %rs3073;
	cvt.u32.u16 	%r4034, %rs3072;
	prmt.b32 	%r4035, %r4034, %r4033, 0x3340U;
	cvt.u32.u16 	%r4036, %rs3071;
	cvt.u32.u16 	%r4037, %rs3070;
	prmt.b32 	%r4038, %r4037, %r4036, 0x3340U;
	prmt.b32 	%r4039, %r4038, %r4035, 0x5410U;
	st.local.v2.b32 	[%rd31+16], {%r4039, %r4032};
	cvt.u32.u16 	%r4040, %rs3085;
	cvt.u32.u16 	%r4041, %rs3084;
	prmt.b32 	%r4042, %r4041, %r4040, 0x3340U;
	cvt.u32.u16 	%r4043, %rs3083;
	cvt.u32.u16 	%r4044, %rs3082;
	prmt.b32 	%r4045, %r4044, %r4043, 0x3340U;
	prmt.b32 	%r4046, %r4045, %r4042, 0x5410U;
	cvt.u32.u16 	%r4047, %rs3081;
	cvt.u32.u16 	%r4048, %rs3080;
	prmt.b32 	%r4049, %r4048, %r4047, 0x3340U;
	cvt.u32.u16 	%r4050, %rs3079;
	cvt.u32.u16 	%r4051, %rs3078;
	prmt.b32 	%r4052, %r4051, %r4050, 0x3340U;
	prmt.b32 	%r4053, %r4052, %r4049, 0x5410U;
	st.local.v2.b32 	[%rd31+24], {%r4053, %r4046};
	st.local.v2.u8 	[%rd31+32], {%rs3086, %rs3087};
	st.local.u8 	[%rd31+34], %rs3088;
	st.local.u32 	[%rd31+36], %r6213;
	st.local.f64 	[%rd31+40], %fd164;
	st.local.v2.b32 	[%rd32], {%r3987, %r3988};
	st.local.v2.b32 	[%rd32+8], {%r3990, %r3991};
	st.local.v2.b32 	[%rd32+16], {%r3992, %r3993};
	st.local.v2.b32 	[%rd32+24], {%r3994, %r3995};
	bfe.u32 	%r4054, %r3996, 8, 8;
	cvt.u16.u32 	%rs2110, %r4054;
	bfe.u32 	%r4055, %r3996, 0, 8;
	cvt.u16.u32 	%rs2111, %r4055;
	st.local.v2.u8 	[%rd32+32], {%rs2111, %rs2110};
	st.local.u8 	[%rd32+34], %r3997;
	st.local.u32 	[%rd32+36], %r300;
	st.local.f64 	[%rd32+40], %fd45;
	mov.b32 	%r6120, 0;
$L__BB5_124:
	mov.u32 	%r6123, %r6120;
	cvt.u64.u32 	%rd283, %r6123;
	add.s64 	%rd284, %rd31, %rd283;
	ld.local.u8 	%rs2112, [%rd284];
	setp.ne.s16 	%p93, %rs2112, 0;
	add.s32 	%r6120, %r6123, 1;
	@%p93 bra 	$L__BB5_124;
	and.b16  	%rs2113, %rs2753, 255;
	setp.eq.s16 	%p94, %rs2113, 0;
	@%p94 bra 	$L__BB5_128;
	mov.b32 	%r6121, 0;
$L__BB5_127:
	cvt.u64.u32 	%rd285, %r6123;
	add.s64 	%rd286, %rd31, %rd285;
	st.local.u8 	[%rd286], %rs2753;
	add.s32 	%r6123, %r6123, 1;
	add.s32 	%r306, %r6121, 1;
	cvt.u64.u32 	%rd287, %r6121;
	add.s64 	%rd288, %rd32, %rd287;
	ld.local.u8 	%rs2753, [%rd288+1];
	setp.ne.s16 	%p95, %rs2753, 0;
	mov.u32 	%r6121, %r306;
	@%p95 bra 	$L__BB5_127;
$L__BB5_128:
	cvt.u64.u32 	%rd289, %r6123;
	add.s64 	%rd290, %rd31, %rd289;
	mov.b16 	%rs2114, 0;
	st.local.u8 	[%rd290], %rs2114;
	ld.local.u32 	%r4057, [%rd31+36];
	add.s32 	%r6213, %r4057, %r300;
	ld.local.f64 	%fd118, [%rd31+40];
	add.f64 	%fd164, %fd45, %fd118;
	ld.local.v2.b32 	{%r309, %r310}, [%rd31];
	bfe.u32 	%r4058, %r309, 0, 8;
	cvt.u16.u32 	%rs3054, %r4058;
	bfe.u32 	%r4059, %r309, 8, 8;
	cvt.u16.u32 	%rs3055, %r4059;
	bfe.u32 	%r4060, %r309, 16, 8;
	cvt.u16.u32 	%rs3056, %r4060;
	bfe.u32 	%r4061, %r309, 24, 8;
	cvt.u16.u32 	%rs3057, %r4061;
	bfe.u32 	%r4062, %r310, 0, 8;
	cvt.u16.u32 	%rs3058, %r4062;
	bfe.u32 	%r4063, %r310, 8, 8;
	cvt.u16.u32 	%rs3059, %r4063;
	bfe.u32 	%r4064, %r310, 16, 8;
	cvt.u16.u32 	%rs3060, %r4064;
	bfe.u32 	%r4065, %r310, 24, 8;
	cvt.u16.u32 	%rs3061, %r4065;
	ld.local.v2.b32 	{%r311, %r312}, [%rd31+8];
	bfe.u32 	%r4066, %r311, 0, 8;
	cvt.u16.u32 	%rs3062, %r4066;
	bfe.u32 	%r4067, %r311, 8, 8;
	cvt.u16.u32 	%rs3063, %r4067;
	bfe.u32 	%r4068, %r311, 16, 8;
	cvt.u16.u32 	%rs3064, %r4068;
	bfe.u32 	%r4069, %r311, 24, 8;
	cvt.u16.u32 	%rs3065, %r4069;
	bfe.u32 	%r4070, %r312, 0, 8;
	cvt.u16.u32 	%rs3066, %r4070;
	bfe.u32 	%r4071, %r312, 8, 8;
	cvt.u16.u32 	%rs3067, %r4071;
	bfe.u32 	%r4072, %r312, 16, 8;
	cvt.u16.u32 	%rs3068, %r4072;
	bfe.u32 	%r4073, %r312, 24, 8;
	cvt.u16.u32 	%rs3069, %r4073;
	ld.local.v2.b32 	{%r313, %r314}, [%rd31+16];
	bfe.u32 	%r4074, %r313, 0, 8;
	cvt.u16.u32 	%rs3070, %r4074;
	bfe.u32 	%r4075, %r313, 8, 8;
	cvt.u16.u32 	%rs3071, %r4075;
	bfe.u32 	%r4076, %r313, 16, 8;
	cvt.u16.u32 	%rs3072, %r4076;
	bfe.u32 	%r4077, %r313, 24, 8;
	cvt.u16.u32 	%rs3073, %r4077;
	bfe.u32 	%r4078, %r314, 0, 8;
	cvt.u16.u32 	%rs3074, %r4078;
	bfe.u32 	%r4079, %r314, 8, 8;
	cvt.u16.u32 	%rs3075, %r4079;
	bfe.u32 	%r4080, %r314, 16, 8;
	cvt.u16.u32 	%rs3076, %r4080;
	bfe.u32 	%r4081, %r314, 24, 8;
	cvt.u16.u32 	%rs3077, %r4081;
	ld.local.v2.b32 	{%r315, %r316}, [%rd31+24];
	bfe.u32 	%r4082, %r315, 0, 8;
	cvt.u16.u32 	%rs3078, %r4082;
	bfe.u32 	%r4083, %r315, 8, 8;
	cvt.u16.u32 	%rs3079, %r4083;
	bfe.u32 	%r4084, %r315, 16, 8;
	cvt.u16.u32 	%rs3080, %r4084;
	bfe.u32 	%r4085, %r315, 24, 8;
	cvt.u16.u32 	%rs3081, %r4085;
	bfe.u32 	%r4086, %r316, 0, 8;
	cvt.u16.u32 	%rs3082, %r4086;
	bfe.u32 	%r4087, %r316, 8, 8;
	cvt.u16.u32 	%rs3083, %r4087;
	bfe.u32 	%r4088, %r316, 16, 8;
	cvt.u16.u32 	%rs3084, %r4088;
	bfe.u32 	%r4089, %r316, 24, 8;
	cvt.u16.u32 	%rs3085, %r4089;
	.pragma "used_bytes_mask 7";
	ld.local.u32 	%r317, [%rd31+32];
	bfe.u32 	%r4090, %r317, 0, 8;
	cvt.u16.u32 	%rs3086, %r4090;
	bfe.u32 	%r4091, %r317, 8, 8;
	cvt.u16.u32 	%rs3087, %r4091;
	bfe.u32 	%r4092, %r317, 16, 8;
	cvt.u16.u32 	%rs3088, %r4092;
	setp.lt.u32 	%p96, %r299, 65;
	@%p96 bra 	$L__BB5_255;
	ld.shared.v2.b32 	{%r4094, %r4095}, [_ZZN3cub18CUB_300001_SM_10006detail6reduce18DeviceReduceKernelINS2_10policy_hubI4Usery13Addition_funcE10Policy1000EN6thrust24THRUST_300001_SM_1000_NS6detail15normal_iteratorINSA_10device_ptrIS5_EEEEyS6_S5_N4cuda3std3__410__identityEEEvT0_PT3_T1_NS0_13GridEvenShareISN_EET2_T4_E12temp_storage+104];
	bfe.u32 	%r4096, %r4094, 0, 8;
	cvt.u16.u32 	%rs2754, %r4096;
	ld.shared.v2.b32 	{%r4097, %r4098}, [_ZZN3cub18CUB_300001_SM_10006detail6reduce18DeviceReduceKernelINS2_10policy_hubI4Usery13Addition_funcE10Policy1000EN6thrust24THRUST_300001_SM_1000_NS6detail15normal_iteratorINSA_10device_ptrIS5_EEEEyS6_S5_N4cuda3std3__410__identityEEEvT0_PT3_T1_NS0_13GridEvenShareISN_EET2_T4_E12temp_storage+112];
	ld.shared.v2.b32 	{%r4099, %r4100}, [_ZZN3cub18CUB_300001_SM_10006detail6reduce18DeviceReduceKernelINS2_10policy_hubI4Usery13Addition_funcE10Policy1000EN6thrust24THRUST_300001_SM_1000_NS6detail15normal_iteratorINSA_10device_ptrIS5_EEEEyS6_S5_N4cuda3std3__410__identityEEEvT0_PT3_T1_NS0_13GridEvenShareISN_EET2_T4_E12temp_storage+120];
	ld.shared.v2.b32 	{%r4101, %r4102}, [_ZZN3cub18CUB_300001_SM_10006detail6reduce18DeviceReduceKernelINS2_10policy_hubI4Usery13Addition_funcE10Policy1000EN6thrust24THRUST_300001_SM_1000_NS6detail15normal_iteratorINSA_10device_ptrIS5_EEEEyS6_S5_N4cuda3std3__410__identityEEEvT0_PT3_T1_NS0_13GridEvenShareISN_EET2_T4_E12temp_storage+128];
	.pragma "used_bytes_mask 7";
	ld.shared.u32 	%r4103, [_ZZN3cub18CUB_300001_SM_10006detail6reduce18DeviceReduceKernelINS2_10policy_hubI4Usery13Addition_funcE10Policy1000EN6thrust24THRUST_300001_SM_1000_NS6detail15normal_iteratorINSA_10device_ptrIS5_EEEEyS6_S5_N4cuda3std3__410__identityEEEvT0_PT3_T1_NS0_13GridEvenShareISN_EET2_T4_E12temp_storage+136];
	bfe.u32 	%r4104, %r4103, 16, 8;
	ld.shared.u32 	%r318, [_ZZN3cub18CUB_300001_SM_10006detail6reduce18DeviceReduceKernelINS2_10policy_hubI4Usery13Addition_funcE10Policy1000EN6thrust24THRUST_300001_SM_1000_NS6detail15normal_iteratorINSA_10device_ptrIS5_EEEEyS6_S5_N4cuda3std3__410__identityEEEvT0_PT3_T1_NS0_13GridEvenShareISN_EET2_T4_E12temp_storage+140];
	ld.shared.f64 	%fd47, [_ZZN3cub18CUB_300001_SM_10006detail6reduce18DeviceReduceKernelINS2_10policy_hubI4Usery13Addition_funcE10Policy1000EN6thrust24THRUST_300001_SM_1000_NS6detail15normal_iteratorINSA_10device_ptrIS5_EEEEyS6_S5_N4cuda3std3__410__identityEEEvT0_PT3_T1_NS0_13GridEvenShareISN_EET2_T4_E12temp_storage+144];
	st.local.v2.b32 	[%rd31], {%r309, %r310};
	st.local.v2.b32 	[%rd31+8], {%r311, %r312};
	st.local.v2.b32 	[%rd31+16], {%r313, %r314};
	st.local.v2.b32 	[%rd31+24], {%r315, %r316};
	cvt.u16.u32 	%rs2115, %r4091;
	cvt.u16.u32 	%rs2116, %r4090;
	st.local.v2.u8 	[%rd31+32], {%rs2116, %rs2115};
	st.local.u8 	[%rd31+34], %rs3088;
	st.local.u32 	[%rd31+36], %r6213;
	st.local.f64 	[%rd31+40], %fd164;
	st.local.v2.b32 	[%rd32], {%r4094, %r4095};
	st.local.v2.b32 	[%rd32+8], {%r4097, %r4098};
	st.local.v2.b32 	[%rd32+16], {%r4099, %r4100};
	st.local.v2.b32 	[%rd32+24], {%r4101, %r4102};
	bfe.u32 	%r4107, %r4103, 8, 8;
	cvt.u16.u32 	%rs2117, %r4107;
	bfe.u32 	%r4108, %r4103, 0, 8;
	cvt.u16.u32 	%rs2118, %r4108;
	st.local.v2.u8 	[%rd32+32], {%rs2118, %rs2117};
	st.local.u8 	[%rd32+34], %r4104;
	st.local.u32 	[%rd32+36], %r318;
	st.local.f64 	[%rd32+40], %fd47;
	mov.b32 	%r6124, 0;
$L__BB5_130:
	mov.u32 	%r6127, %r6124;
	cvt.u64.u32 	%rd291, %r6127;
	add.s64 	%rd292, %rd31, %rd291;
	ld.local.u8 	%rs2119, [%rd292];
	setp.ne.s16 	%p97, %rs2119, 0;
	add.s32 	%r6124, %r6127, 1;
	@%p97 bra 	$L__BB5_130;
	and.b16  	%rs2120, %rs2754, 255;
	setp.eq.s16 	%p98, %rs2120, 0;
	@%p98 bra 	$L__BB5_134;
	mov.b32 	%r6125, 0;
$L__BB5_133:
	cvt.u64.u32 	%rd293, %r6127;
	add.s64 	%rd294, %rd31, %rd293;
	st.local.u8 	[%rd294], %rs2754;
	add.s32 	%r6127, %r6127, 1;
	add.s32 	%r324, %r6125, 1;
	cvt.u64.u32 	%rd295, %r6125;
	add.s64 	%rd296, %rd32, %rd295;
	ld.local.u8 	%rs2754, [%rd296+1];
	setp.ne.s16 	%p99, %rs2754, 0;
	mov.u32 	%r6125, %r324;
	@%p99 bra 	$L__BB5_133;
$L__BB5_134:
	cvt.u64.u32 	%rd297, %r6127;
	add.s64 	%rd298, %rd31, %rd297;
	mov.b16 	%rs2121, 0;
	st.local.u8 	[%rd298], %rs2121;
	ld.local.u32 	%r4110, [%rd31+36];
	add.s32 	%r6213, %r4110, %r318;
	ld.local.f64 	%fd119, [%rd31+40];
	add.f64 	%fd164, %fd47, %fd119;
	ld.local.v2.b32 	{%r327, %r328}, [%rd31];
	bfe.u32 	%r4111, %r327, 0, 8;
	cvt.u16.u32 	%rs3054, %r4111;
	bfe.u32 	%r4112, %r327, 8, 8;
	cvt.u16.u32 	%rs3055, %r4112;
	bfe.u32 	%r4113, %r327, 16, 8;
	cvt.u16.u32 	%rs3056, %r4113;
	bfe.u32 	%r4114, %r327, 24, 8;
	cvt.u16.u32 	%rs3057, %r4114;
	bfe.u32 	%r4115, %r328, 0, 8;
	cvt.u16.u32 	%rs3058, %r4115;
	bfe.u32 	%r4116, %r328, 8, 8;
	cvt.u16.u32 	%rs3059, %r4116;
	bfe.u32 	%r4117, %r328, 16, 8;
	cvt.u16.u32 	%rs3060, %r4117;
	bfe.u32 	%r4118, %r328, 24, 8;
	cvt.u16.u32 	%rs3061, %r4118;
	ld.local.v2.b32 	{%r329, %r330}, [%rd31+8];
	bfe.u32 	%r4119, %r329, 0, 8;
	cvt.u16.u32 	%rs3062, %r4119;
	bfe.u32 	%r4120, %r329, 8, 8;
	cvt.u16.u32 	%rs3063, %r4120;
	bfe.u32 	%r4121, %r329, 16, 8;
	cvt.u16.u32 	%rs3064, %r4121;
	bfe.u32 	%r4122, %r329, 24, 8;
	cvt.u16.u32 	%rs3065, %r4122;
	bfe.u32 	%r4123, %r330, 0, 8;
	cvt.u16.u32 	%rs3066, %r4123;
	bfe.u32 	%r4124, %r330, 8, 8;
	cvt.u16.u32 	%rs3067, %r4124;
	bfe.u32 	%r4125, %r330, 16, 8;
	cvt.u16.u32 	%rs3068, %r4125;
	bfe.u32 	%r4126, %r330, 24, 8;
	cvt.u16.u32 	%rs3069, %r4126;
	ld.local.v2.b32 	{%r331, %r332}, [%rd31+16];
	bfe.u32 	%r4127, %r331, 0, 8;
	cvt.u16.u32 	%rs3070, %r4127;
	bfe.u32 	%r4128, %r331, 8, 8;
	cvt.u16.u32 	%rs3071, %r4128;
	bfe.u32 	%r4129, %r331, 16, 8;
	cvt.u16.u32 	%rs3072, %r4129;
	bfe.u32 	%r4130, %r331, 24, 8;
	cvt.u16.u32 	%rs3073, %r4130;
	bfe.u32 	%r4131, %r332, 0, 8;
	cvt.u16.u32 	%rs3074, %r4131;
	bfe.u32 	%r4132, %r332, 8, 8;
	cvt.u16.u32 	%rs3075, %r4132;
	bfe.u32 	%r4133, %r332, 16, 8;
	cvt.u16.u32 	%rs3076, %r4133;
	bfe.u32 	%r4134, %r332, 24, 8;
	cvt.u16.u32 	%rs3077, %r4134;
	ld.local.v2.b32 	{%r333, %r334}, [%rd31+24];
	bfe.u32 	%r4135, %r333, 0, 8;
	cvt.u16.u32 	%rs3078, %r4135;
	bfe.u32 	%r4136, %r333, 8, 8;
	cvt.u16.u32 	%rs3079, %r4136;
	bfe.u32 	%r4137, %r333, 16, 8;
	cvt.u16.u32 	%rs3080, %r4137;
	bfe.u32 	%r4138, %r333, 24, 8;
	cvt.u16.u32 	%rs3081, %r4138;
	bfe.u32 	%r4139, %r334, 0, 8;
	cvt.u16.u32 	%rs3082, %r4139;
	bfe.u32 	%r4140, %r334, 8, 8;
	cvt.u16.u32 	%rs3083, %r4140;
	bfe.u32 	%r4141, %r334, 16, 8;
	cvt.u16.u32 	%rs3084, %r4141;
	bfe.u32 	%r4142, %r334, 24, 8;
	cvt.u16.u32 	%rs3085, %r4142;
	.pragma "used_bytes_mask 7";
	ld.local.u32 	%r335, [%rd31+32];
	bfe.u32 	%r4143, %r335, 0, 8;
	cvt.u16.u32 	%rs3086, %r4143;
	bfe.u32 	%r4144, %r335, 8, 8;
	cvt.u16.u32 	%rs3087, %r4144;
	bfe.u32 	%r4145, %r335, 16, 8;
	cvt.u16.u32 	%rs3088, %r4145;
	setp.lt.u32 	%p100, %r299, 97;
	@%p100 bra 	$L__BB5_255;
	ld.shared.v2.b32 	{%r4147, %r4148}, [_ZZN3cub18CUB_300001_SM_10006detail6reduce18DeviceReduceKernelINS2_10policy_hubI4Usery13Addition_funcE10Policy1000EN6thrust24THRUST_300001_SM_1000_NS6detail15normal_iteratorINSA_10device_ptrIS5_EEEEyS6_S5_N4cuda3std3__410__identityEEEvT0_PT3_T1_NS0_13GridEvenShareISN_EET2_T4_E12temp_storage+152];
	bfe.u32 	%r4149, %r4147, 0, 8;
	cvt.u16.u32 	%rs2755, %r4149;
	ld.shared.v2.b32 	{%r4150, %r4151}, [_ZZN3cub18CUB_300001_SM_10006detail6reduce18DeviceReduceKernelINS2_10policy_hubI4Usery13Addition_funcE10Policy1000EN6thrust24THRUST_300001_SM_1000_NS6detail15normal_iteratorINSA_10device_ptrIS5_EEEEyS6_S5_N4cuda3std3__410__identityEEEvT0_PT3_T1_NS0_13GridEvenShareISN_EET2_T4_E12temp_storage+160];
	ld.shared.v2.b32 	{%r4152, %r4153}, [_ZZN3cub18CUB_300001_SM_10006detail6reduce18DeviceReduceKernelINS2_10policy_hubI4Usery13Addition_funcE10Policy1000EN6thrust24THRUST_300001_SM_1000_NS6detail15normal_iteratorINSA_10device_ptrIS5_EEEEyS6_S5_N4cuda3std3__410__identityEEEvT0_PT3_T1_NS0_13GridEvenShareISN_EET2_T4_E12temp_storage+168];
	ld.shared.v2.b32 	{%r4154, %r4155}, [_ZZN3cub18CUB_300001_SM_10006detail6reduce18DeviceReduceKernelINS2_10policy_hubI4Usery13Addition_funcE10Policy1000EN6thrust24THRUST_300001_SM_1000_NS6detail15normal_iteratorINSA_10device_ptrIS5_EEEEyS6_S5_N4cuda3std3__410__identityEEEvT0_PT3_T1_NS0_13GridEvenShareISN_EET2_T4_E12temp_storage+176];
	.pragma "used_bytes_mask 7";
	ld.shared.u32 	%r4156, [_ZZN3cub18CUB_300001_SM_10006detail6reduce18DeviceReduceKernelINS2_10policy_hubI4Usery13Addition_funcE10Policy1000EN6thrust24THRUST_300001_SM_1000_NS6detail15normal_iteratorINSA_10device_ptrIS5_EEEEyS6_S5_N4cuda3std3__410__identityEEEvT0_PT3_T1_NS0_13GridEvenShareISN_EET2_T4_E12temp_storage+184];
	bfe.u32 	%r4157, %r4156, 16, 8;
	ld.shared.u32 	%r336, [_ZZN3cub18CUB_300001_SM_10006detail6reduce18DeviceReduceKernelINS2_10policy_hubI4Usery13Addition_funcE10Policy1000EN6thrust24THRUST_300001_SM_1000_NS6detail15normal_iteratorINSA_10device_ptrIS5_EEEEyS6_S5_N4cuda3std3__410__identityEEEvT0_PT3_T1_NS0_13GridEvenShareISN_EET2_T4_E12temp_storage+188];
	ld.shared.f64 	%fd49, [_ZZN3cub18CUB_300001_SM_10006detail6reduce18DeviceReduceKernelINS2_10policy_hubI4Usery13Addition_funcE10Policy1000EN6thrust24THRUST_300001_SM_1000_NS6detail15normal_iteratorINSA_10device_ptrIS5_EEEEyS6_S5_N4cuda3std3__410__identityEEEvT0_PT3_T1_NS0_13GridEvenShareISN_EET2_T4_E12temp_storage+192];
	st.local.v2.b32 	[%rd31], {%r327, %r328};
	st.local.v2.b32 	[%rd31+8], {%r329, %r330};
	st.local.v2.b32 	[%rd31+16], {%r331, %r332};
	st.local.v2.b32 	[%rd31+24], {%r333, %r334};
	cvt.u16.u32 	%rs2122, %r4144;
	cvt.u16.u32 	%rs2123, %r4143;
	st.local.v2.u8 	[%rd31+32], {%rs2123, %rs2122};
	st.local.u8 	[%rd31+34], %rs3088;
	st.local.u32 	[%rd31+36], %r6213;
	st.local.f64 	[%rd31+40], %fd164;
	st.local.v2.b32 	[%rd32], {%r4147, %r4148};
	st.local.v2.b32 	[%rd32+8], {%r4150, %r4151};
	st.local.v2.b32 	[%rd32+16], {%r4152, %r4153};
	st.local.v2.b32 	[%rd32+24], {%r4154, %r4155};
	bfe.u32 	%r4160, %r4156, 8, 8;
	cvt.u16.u32 	%rs2124, %r4160;
	bfe.u32 	%r4161, %r4156, 0, 8;
	cvt.u16.u32 	%rs2125, %r4161;
	st.local.v2.u8 	[%rd32+32], {%rs2125, %rs2124};
	st.local.u8 	[%rd32+34], %r4157;
	st.local.u32 	[%rd32+36], %r336;
	st.local.f64 	[%rd32+40], %fd49;
	mov.b32 	%r6128, 0;
$L__BB5_136:
	mov.u32 	%r6131, %r6128;
	cvt.u64.u32 	%rd299, %r6131;
	add.s64 	%rd300, %rd31, %rd299;
	ld.local.u8 	%rs2126, [%rd300];
	setp.ne.s16 	%p101, %rs2126, 0;
	add.s32 	%r6128, %r6131, 1;
	@%p101 bra 	$L__BB5_136;
	and.b16  	%rs2127, %rs2755, 255;
	setp.eq.s16 	%p102, %rs2127, 0;
	@%p102 bra 	$L__BB5_140;
	mov.b32 	%r6129, 0;
$L__BB5_139:
	cvt.u64.u32 	%rd301, %r6131;
	add.s64 	%rd302, %rd31, %rd301;
	st.local.u8 	[%rd302], %rs2755;
	add.s32 	%r6131, %r6131, 1;
	add.s32 	%r342, %r6129, 1;
	cvt.u64.u32 	%rd303, %r6129;
	add.s64 	%rd304, %rd32, %rd303;
	ld.local.u8 	%rs2755, [%rd304+1];
	setp.ne.s16 	%p103, %rs2755, 0;
	mov.u32 	%r6129, %r342;
	@%p103 bra 	$L__BB5_139;
$L__BB5_140:
	cvt.u64.u32 	%rd305, %r6131;
	add.s64 	%rd306, %rd31, %rd305;
	mov.b16 	%rs2128, 0;
	st.local.u8 	[%rd306], %rs2128;
	ld.local.u32 	%r4163, [%rd31+36];
	add.s32 	%r6213, %r4163, %r336;
	ld.local.f64 	%fd120, [%rd31+40];
	add.f64 	%fd164, %fd49, %fd120;
	ld.local.v2.b32 	{%r345, %r346}, [%rd31];
	bfe.u32 	%r4164, %r345, 0, 8;
	cvt.u16.u32 	%rs3054, %r4164;
	bfe.u32 	%r4165, %r345, 8, 8;
	cvt.u16.u32 	%rs3055, %r4165;
	bfe.u32 	%r4166, %r345, 16, 8;
	cvt.u16.u32 	%rs3056, %r4166;
	bfe.u32 	%r4167, %r345, 24, 8;
	cvt.u16.u32 	%rs3057, %r4167;
	bfe.u32 	%r4168, %r346, 0, 8;
	cvt.u16.u32 	%rs3058, %r4168;
	bfe.u32 	%r4169, %r346, 8, 8;
	cvt.u16.u32 	%rs3059, %r4169;
	bfe.u32 	%r4170, %r346, 16, 8;
	cvt.u16.u32 	%rs3060, %r4170;
	bfe.u32 	%r4171, %r346, 24, 8;
	cvt.u16.u32 	%rs3061, %r4171;
	ld.local.v2.b32 	{%r347, %r348}, [%rd31+8];
	bfe.u32 	%r4172, %r347, 0, 8;
	cvt.u16.u32 	%rs3062, %r4172;
	bfe.u32 	%r4173, %r347, 8, 8;
	cvt.u16.u32 	%rs3063, %r4173;
	bfe.u32 	%r4174, %r347, 16, 8;
	cvt.u16.u32 	%rs3064, %r4174;
	bfe.u32 	%r4175, %r347, 24, 8;
	cvt.u16.u32 	%rs3065, %r4175;
	bfe.u32 	%r4176, %r348, 0, 8;
	cvt.u16.u32 	%rs3066, %r4176;
	bfe.u32 	%r4177, %r348, 8, 8;
	cvt.u16.u32 	%rs3067, %r4177;
	bfe.u32 	%r4178, %r348, 16, 8;
	cvt.u16.u32 	%rs3068, %r4178;
	bfe.u32 	%r4179, %r348, 24, 8;
	cvt.u16.u32 	%rs3069, %r4179;
	ld.local.v2.b32 	{%r349, %r350}, [%rd31+16];
	bfe.u32 	%r4180, %r349, 0, 8;
	cvt.u16.u32 	%rs3070, %r4180;
	bfe.u32 	%r4181, %r349, 8, 8;
	cvt.u16.u32 	%rs3071, %r4181;
	bfe.u32 	%r4182, %r349, 16, 8;
	cvt.u16.u32 	%rs3072, %r4182;
	bfe.u32 	%r4183, %r349, 24, 8;
	cvt.u16.u32 	%rs3073, %r4183;
	bfe.u32 	%r4184, %r350, 0, 8;
	cvt.u16.u32 	%rs3074, %r4184;
	bfe.u32 	%r4185, %r350, 8, 8;
	cvt.u16.u32 	%rs3075, %r4185;
	bfe.u32 	%r4186, %r350, 16, 8;
	cvt.u16.u32 	%rs3076, %r4186;
	bfe.u32 	%r4187, %r350, 24, 8;
	cvt.u16.u32 	%rs3077, %r4187;
	ld.local.v2.b32 	{%r351, %r352}, [%rd31+24];
	bfe.u32 	%r4188, %r351, 0, 8;
	cvt.u16.u32 	%rs3078, %r4188;
	bfe.u32 	%r4189, %r351, 8, 8;
	cvt.u16.u32 	%rs3079, %r4189;
	bfe.u32 	%r4190, %r351, 16, 8;
	cvt.u16.u32 	%rs3080, %r4190;
	bfe.u32 	%r4191, %r351, 24, 8;
	cvt.u16.u32 	%rs3081, %r4191;
	bfe.u32 	%r4192, %r352, 0, 8;
	cvt.u16.u32 	%rs3082, %r4192;
	bfe.u32 	%r4193, %r352, 8, 8;
	cvt.u16.u32 	%rs3083, %r4193;
	bfe.u32 	%r4194, %r352, 16, 8;
	cvt.u16.u32 	%rs3084, %r4194;
	bfe.u32 	%r4195, %r352, 24, 8;
	cvt.u16.u32 	%rs3085, %r4195;
	.pragma "used_bytes_mask 7";
	ld.local.u32 	%r353, [%rd31+32];
	bfe.u32 	%r4196, %r353, 0, 8;
	cvt.u16.u32 	%rs3086, %r4196;
	bfe.u32 	%r4197, %r353, 8, 8;
	cvt.u16.u32 	%rs3087, %r4197;
	bfe.u32 	%r4198, %r353, 16, 8;
	cvt.u16.u32 	%rs3088, %r4198;
	setp.lt.u32 	%p104, %r299, 129;
	@%p104 bra 	$L__BB5_255;
	ld.shared.v2.b32 	{%r4200, %r4201}, [_ZZN3cub18CUB_300001_SM_10006detail6reduce18DeviceReduceKernelINS2_10policy_hubI4Usery13Addition_funcE10Policy1000EN6thrust24THRUST_300001_SM_1000_NS6detail15normal_iteratorINSA_10device_ptrIS5_EEEEyS6_S5_N4cuda3std3__410__identityEEEvT0_PT3_T1_NS0_13GridEvenShareISN_EET2_T4_E12temp_storage+200];
	bfe.u32 	%r4202, %r4200, 0, 8;
	cvt.u16.u32 	%rs2756, %r4202;
	ld.shared.v2.b32 	{%r4203, %r4204}, [_ZZN3cub18CUB_300001_SM_10006detail6reduce18DeviceReduceKernelINS2_10policy_hubI4Usery13Addition_funcE10Policy1000EN6thrust24THRUST_300001_SM_1000_NS6detail15normal_iteratorINSA_10device_ptrIS5_EEEEyS6_S5_N4cuda3std3__410__identityEEEvT0_PT3_T1_NS0_13GridEvenShareISN_EET2_T4_E12temp_storage+208];
	ld.shared.v2.b32 	{%r4205, %r4206}, [_ZZN3cub18CUB_300001_SM_10006detail6reduce18DeviceReduceKernelINS2_10policy_hubI4Usery13Addition_funcE10Policy1000EN6thrust24THRUST_300001_SM_1000_NS6detail15normal_iteratorINSA_10device_ptrIS5_EEEEyS6_S5_N4cuda3std3__410__identityEEEvT0_PT3_T1_NS0_13GridEvenShareISN_EET2_T4_E12temp_storage+216];
	ld.shared.v2.b32 	{%r4207, %r4208}, [_ZZN3cub18CUB_300001_SM_10006detail6reduce18DeviceReduceKernelINS2_10policy_hubI4Usery13Addition_funcE10Policy1000EN6thrust24THRUST_300001_SM_1000_NS6detail15normal_iteratorINSA_10device_ptrIS5_EEEEyS6_S5_N4cuda3std3__410__identityEEEvT0_PT3_T1_NS0_13GridEvenShareISN_EET2_T4_E12temp_storage+224];
	.pragma "used_bytes_mask 7";
	ld.shared.u32 	%r4209, [_ZZN3cub18CUB_300001_SM_10006detail6reduce18DeviceReduceKernelINS2_10policy_hubI4Usery13Addition_funcE10Policy1000EN6thrust24THRUST_300001_SM_1000_NS6detail15normal_iteratorINSA_10device_ptrIS5_EEEEyS6_S5_N4cuda3std3__410__identityEEEvT0_PT3_T1_NS0_13GridEvenShareISN_EET2_T4_E12temp_storage+232];
	bfe.u32 	%r4210, %r4209, 16, 8;
	ld.shared.u32 	%r354, [_ZZN3cub18CUB_300001_SM_10006detail6reduce18DeviceReduceKernelINS2_10policy_hubI4Usery13Addition_funcE10Policy1000EN6thrust24THRUST_300001_SM_1000_NS6detail15normal_iteratorINSA_10device_ptrIS5_EEEEyS6_S5_N4cuda3std3__410__identityEEEvT0_PT3_T1_NS0_13GridEvenShareISN_EET2_T4_E12temp_storage+236];
	ld.shared.f64 	%fd51, [_ZZN3cub18CUB_300001_SM_10006detail6reduce18DeviceReduceKernelINS2_10policy_hubI4Usery13Addition_funcE10Policy1000EN6thrust24THRUST_300001_SM_1000_NS6detail15normal_iteratorINSA_10device_ptrIS5_EEEEyS6_S5_N4cuda3std3__410__identityEEEvT0_PT3_T1_NS0_13GridEvenShareISN_EET2_T4_E12temp_storage+240];
	st.local.v2.b32 	[%rd31], {%r345, %r346};
	st.local.v2.b32 	[%rd31+8], {%r347, %r348};
	st.local.v2.b32 	[%rd31+16], {%r349, %r350};
	st.local.v2.b32 	[%rd31+24], {%r351, %r352};
	cvt.u16.u32 	%rs2129, %r4197;
	cvt.u16.u32 	%rs2130, %r4196;
	st.local.v2.u8 	[%rd31+32], {%rs2130, %rs2129};
	st.local.u8 	[%rd31+34], %rs3088;
	st.local.u32 	[%rd31+36], %r6213;
	st.local.f64 	[%rd31+40], %fd164;
	st.local.v2.b32 	[%rd32], {%r4200, %r4201};
	st.local.v2.b32 	[%rd32+8], {%r4203, %r4204};
	st.local.v2.b32 	[%rd32+16], {%r4205, %r4206};
	st.local.v2.b32 	[%rd32+24], {%r4207, %r4208};
	bfe.u32 	%r4213, %r4209, 8, 8;
	cvt.u16.u32 	%rs2131, %r4213;
	bfe.u32 	%r4214, %r4209, 0, 8;
	cvt.u16.u32 	%rs2132, %r4214;
	st.local.v2.u8 	[%rd32+32], {%rs2132, %rs2131};
	st.local.u8 	[%rd32+34], %r4210;
	st.local.u32 	[%rd32+36], %r354;
	st.local.f64 	[%rd32+40], %fd51;
	mov.b32 	%r6132, 0;
$L__BB5_142:
	mov.u32 	%r6135, %r6132;
	cvt.u64.u32 	%rd307, %r6135;
	add.s64 	%rd308, %rd31, %rd307;
	ld.local.u8 	%rs2133, [%rd308];
	setp.ne.s16 	%p105, %rs2133, 0;
	add.s32 	%r6132, %r6135, 1;
	@%p105 bra 	$L__BB5_142;
	and.b16  	%rs2134, %rs2756, 255;
	setp.eq.s16 	%p106, %rs2134, 0;
	@%p106 bra 	$L__BB5_146;
	mov.b32 	%r6133, 0;
$L__BB5_145:
	cvt.u64.u32 	%rd309, %r6135;
	add.s64 	%rd310, %rd31, %rd309;
	st.local.u8 	[%rd310], %rs2756;
	add.s32 	%r6135, %r6135, 1;
	add.s32 	%r360, %r6133, 1;
	cvt.u64.u32 	%rd311, %r6133;
	add.s64 	%rd312, %rd32, %rd311;
	ld.local.u8 	%rs2756, [%rd312+1];
	setp.ne.s16 	%p107, %rs2756, 0;
	mov.u32 	%r6133, %r360;
	@%p107 bra 	$L__BB5_145;
$L__BB5_146:
	cvt.u64.u32 	%rd313, %r6135;
	add.s64 	%rd314, %rd31, %rd313;
	mov.b16 	%rs2135, 0;
	st.local.u8 	[%rd314], %rs2135;
	ld.local.u32 	%r4216, [%rd31+36];
	add.s32 	%r6213, %r4216, %r354;
	ld.local.f64 	%fd121, [%rd31+40];
	add.f64 	%fd164, %fd51, %fd121;
	ld.local.v2.b32 	{%r363, %r364}, [%rd31];
	bfe.u32 	%r4217, %r363, 0, 8;
	cvt.u16.u32 	%rs3054, %r4217;
	bfe.u32 	%r4218, %r363, 8, 8;
	cvt.u16.u32 	%rs3055, %r4218;
	bfe.u32 	%r4219, %r363, 16, 8;
	cvt.u16.u32 	%rs3056, %r4219;
	bfe.u32 	%r4220, %r363, 24, 8;
	cvt.u16.u32 	%rs3057, %r4220;
	bfe.u32 	%r4221, %r364, 0, 8;
	cvt.u16.u32 	%rs3058, %r4221;
	bfe.u32 	%r4222, %r364, 8, 8;
	cvt.u16.u32 	%rs3059, %r4222;
	bfe.u32 	%r4223, %r364, 16, 8;
	cvt.u16.u32 	%rs3060, %r4223;
	bfe.u32 	%r4224, %r364, 24, 8;
	cvt.u16.u32 	%rs3061, %r4224;
	ld.local.v2.b32 	{%r365, %r366}, [%rd31+8];
	bfe.u32 	%r4225, %r365, 0, 8;
	cvt.u16.u32 	%rs3062, %r4225;
	bfe.u32 	%r4226, %r365, 8, 8;
	cvt.u16.u32 	%rs3063, %r4226;
	bfe.u32 	%r4227, %r365, 16, 8;
	cvt.u16.u32 	%rs3064, %r4227;
	bfe.u32 	%r4228, %r365, 24, 8;
	cvt.u16.u32 	%rs3065, %r4228;
	bfe.u32 	%r4229, %r366, 0, 8;
	cvt.u16.u32 	%rs3066, %r4229;
	bfe.u32 	%r4230, %r366, 8, 8;
	cvt.u16.u32 	%rs3067, %r4230;
	bfe.u32 	%r4231, %r366, 16, 8;
	cvt.u16.u32 	%rs3068, %r4231;
	bfe.u32 	%r4232, %r366, 24, 8;
	cvt.u16.u32 	%rs3069, %r4232;
	ld.local.v2.b32 	{%r367, %r368}, [%rd31+16];
	bfe.u32 	%r4233, %r367, 0, 8;
	cvt.u16.u32 	%rs3070, %r4233;
	bfe.u32 	%r4234, %r367, 8, 8;
	cvt.u16.u32 	%rs3071, %r4234;
	bfe.u32 	%r4235, %r367, 16, 8;
	cvt.u16.u32 	%rs3072, %r4235;
	bfe.u32 	%r4236, %r367, 24, 8;
	cvt.u16.u32 	%rs3073, %r4236;
	bfe.u32 	%r4237, %r368, 0, 8;
	cvt.u16.u32 	%rs3074, %r4237;
	bfe.u32 	%r4238, %r368, 8, 8;
	cvt.u16.u32 	%rs3075, %r4238;
	bfe.u32 	%r4239, %r368, 16, 8;
	cvt.u16.u32 	%rs3076, %r4239;
	bfe.u32 	%r4240, %r368, 24, 8;
	cvt.u16.u32 	%rs3077, %r4240;
	ld.local.v2.b32 	{%r369, %r370}, [%rd31+24];
	bfe.u32 	%r4241, %r369, 0, 8;
	cvt.u16.u32 	%rs3078, %r4241;
	bfe.u32 	%r4242, %r369, 8, 8;
	cvt.u16.u32 	%rs3079, %r4242;
	bfe.u32 	%r4243, %r369, 16, 8;
	cvt.u16.u32 	%rs3080, %r4243;
	bfe.u32 	%r4244, %r369, 24, 8;
	cvt.u16.u32 	%rs3081, %r4244;
	bfe.u32 	%r4245, %r370, 0, 8;
	cvt.u16.u32 	%rs3082, %r4245;
	bfe.u32 	%r4246, %r370, 8, 8;
	cvt.u16.u32 	%rs3083, %r4246;
	bfe.u32 	%r4247, %r370, 16, 8;
	cvt.u16.u32 	%rs3084, %r4247;
	bfe.u32 	%r4248, %r370, 24, 8;
	cvt.u16.u32 	%rs3085, %r4248;
	.pragma "used_bytes_mask 7";
	ld.local.u32 	%r371, [%rd31+32];
	bfe.u32 	%r4249, %r371, 0, 8;
	cvt.u16.u32 	%rs3086, %r4249;
	bfe.u32 	%r4250, %r371, 8, 8;
	cvt.u16.u32 	%rs3087, %r4250;
	bfe.u32 	%r4251, %r371, 16, 8;
	cvt.u16.u32 	%rs3088, %r4251;
	setp.lt.u32 	%p108, %r299, 161;
	@%p108 bra 	$L__BB5_255;
	ld.shared.v2.b32 	{%r4253, %r4254}, [_ZZN3cub18CUB_300001_SM_10006detail6reduce18DeviceReduceKernelINS2_10policy_hubI4Usery13Addition_funcE10Policy1000EN6thrust24THRUST_300001_SM_1000_NS6detail15normal_iteratorINSA_10device_ptrIS5_EEEEyS6_S5_N4cuda3std3__410__identityEEEvT0_PT3_T1_NS0_13GridEvenShareISN_EET2_T4_E12temp_storage+248];
	bfe.u32 	%r4255, %r4253, 0, 8;
	cvt.u16.u32 	%rs2757, %r4255;
	ld.shared.v2.b32 	{%r4256, %r4257}, [_ZZN3cub18CUB_300001_SM_10006detail6reduce18DeviceReduceKernelINS2_10policy_hubI4Usery13Addition_funcE10Policy1000EN6thrust24THRUST_300001_SM_1000_NS6detail15normal_iteratorINSA_10device_ptrIS5_EEEEyS6_S5_N4cuda3std3__410__identityEEEvT0_PT3_T1_NS0_13GridEvenShareISN_EET2_T4_E12temp_storage+256];
	ld.shared.v2.b32 	{%r4258, %r4259}, [_ZZN3cub18CUB_300001_SM_10006detail6reduce18DeviceReduceKernelINS2_10policy_hubI4Usery13Addition_funcE10Policy1000EN6thrust24THRUST_300001_SM_1000_NS6detail15normal_iteratorINSA_10device_ptrIS5_EEEEyS6_S5_N4cuda3std3__410__identityEEEvT0_PT3_T1_NS0_13GridEvenShareISN_EET2_T4_E12temp_storage+264];
	ld.shared.v2.b32 	{%r4260, %r4261}, [_ZZN3cub18CUB_300001_SM_10006detail6reduce18DeviceReduceKernelINS2_10policy_hubI4Usery13Addition_funcE10Policy1000EN6thrust24THRUST_300001_SM_1000_NS6detail15normal_iteratorINSA_10device_ptrIS5_EEEEyS6_S5_N4cuda3std3__410__identityEEEvT0_PT3_T1_NS0_13GridEvenShareISN_EET2_T4_E12temp_storage+272];
	.pragma "used_bytes_mask 7";
	ld.shared.u32 	%r4262, [_ZZN3cub18CUB_300001_SM_10006detail6reduce18DeviceReduceKernelINS2_10policy_hubI4Usery13Addition_funcE10Policy1000EN6thrust24THRUST_300001_SM_1000_NS6detail15normal_iteratorINSA_10device_ptrIS5_EEEEyS6_S5_N4cuda3std3__410__identityEEEvT0_PT3_T1_NS0_13GridEvenShareISN_EET2_T4_E12temp_storage+280];
	bfe.u32 	%r4263, %r4262, 16, 8;
	ld.shared.u32 	%r372, [_ZZN3cub18CUB_300001_SM_10006detail6reduce18DeviceReduceKernelINS2_10policy_hubI4Usery13Addition_funcE10Policy1000EN6thrust24THRUST_300001_SM_1000_NS6detail15normal_iteratorINSA_10device_ptrIS5_EEEEyS6_S5_N4cuda3std3__410__identityEEEvT0_PT3_T1_NS0_13GridEvenShareISN_EET2_T4_E12temp_storage+284];
	ld.shared.f64 	%fd53, [_ZZN3cub18CUB_300001_SM_10006detail6reduce18DeviceReduceKernelINS2_10policy_hubI4Usery13Addition_funcE10Policy1000EN6thrust24THRUST_300001_SM_1000_NS6detail15normal_iteratorINSA_10device_ptrIS5_EEEEyS6_S5_N4cuda3std3__410__identityEEEvT0_PT3_T1_NS0_13GridEvenShareISN_EET2_T4_E12temp_storage+288];
	st.local.v2.b32 	[%rd31], {%r363, %r364};
	st.local.v2.b32 	[%rd31+8], {%r365, %r366};
	st.local.v2.b32 	[%rd31+16], {%r367, %r368};
	st.local.v2.b32 	[%rd31+24], {%r369, %r370};
	cvt.u16.u32 	%rs2136, %r4250;
	cvt.u16.u32 	%rs2137, %r4249;
	st.local.v2.u8 	[%rd31+32], {%rs2137, %rs2136};
	st.local.u8 	[%rd31+34], %rs3088;
	st.local.u32 	[%rd31+36], %r6213;
	st.local.f64 	[%rd31+40], %fd164;
	st.local.v2.b32 	[%rd32], {%r4253, %r4254};
	st.local.v2.b32 	[%rd32+8], {%r4256, %r4257};
	st.local.v2.b32 	[%rd32+16], {%r4258, %r4259};
	st.local.v2.b32 	[%rd32+24], {%r4260, %r4261};
	bfe.u32 	%r4266, %r4262, 8, 8;
	cvt.u16.u32 	%rs2138, %r4266;
	bfe.u32 	%r4267, %r4262, 0, 8;
	cvt.u16.u32 	%rs2139, %r4267;
	st.local.v2.u8 	[%rd32+32], {%rs2139, %rs2138};
	st.local.u8 	[%rd32+34], %r4263;
	st.local.u32 	[%rd32+36], %r372;
	st.local.f64 	[%rd32+40], %fd53;
	mov.b32 	%r6136, 0;
$L__BB5_148:
	mov.u32 	%r6139, %r6136;
	cvt.u64.u32 	%rd315, %r6139;
	add.s64 	%rd316, %rd31, %rd315;
	ld.local.u8 	%rs2140, [%rd316];
	setp.ne.s16 	%p109, %rs2140, 0;
	add.s32 	%r6136, %r6139, 1;
	@%p109 bra 	$L__BB5_148;
	and.b16  	%rs2141, %rs2757, 255;
	setp.eq.s16 	%p110, %rs2141, 0;
	@%p110 bra 	$L__BB5_152;
	mov.b32 	%r6137, 0;
$L__BB5_151:
	cvt.u64.u32 	%rd317, %r6139;
	add.s64 	%rd318, %rd31, %rd317;
	st.local.u8 	[%rd318], %rs2757;
	add.s32 	%r6139, %r6139, 1;
	add.s32 	%r378, %r6137, 1;
	cvt.u64.u32 	%rd319, %r6137;
	add.s64 	%rd320, %rd32, %rd319;
	ld.local.u8 	%rs2757, [%rd320+1];
	setp.ne.s16 	%p111, %rs2757, 0;
	mov.u32 	%r6137, %r378;
	@%p111 bra 	$L__BB5_151;
$L__BB5_152:
	cvt.u64.u32 	%rd321, %r6139;
	add.s64 	%rd322, %rd31, %rd321;
	mov.b16 	%rs2142, 0;
	st.local.u8 	[%rd322], %rs2142;
	ld.local.u32 	%r4269, [%rd31+36];
	add.s32 	%r6213, %r4269, %r372;
	ld.local.f64 	%fd122, [%rd31+40];
	add.f64 	%fd164, %fd53, %fd122;
	ld.local.v2.b32 	{%r381, %r382}, [%rd31];
	bfe.u32 	%r4270, %r381, 0, 8;
	cvt.u16.u32 	%rs3054, %r4270;
	bfe.u32 	%r4271, %r381, 8, 8;
	cvt.u16.u32 	%rs3055, %r4271;
	bfe.u32 	%r4272, %r381, 16, 8;
	cvt.u16.u32 	%rs3056, %r4272;
	bfe.u32 	%r4273, %r381, 24, 8;
	cvt.u16.u32 	%rs3057, %r4273;
	bfe.u32 	%r4274, %r382, 0, 8;
	cvt.u16.u32 	%rs3058, %r4274;
	bfe.u32 	%r4275, %r382, 8, 8;
	cvt.u16.u32 	%rs3059, %r4275;
	bfe.u32 	%r4276, %r382, 16, 8;
	cvt.u16.u32 	%rs3060, %r4276;
	bfe.u32 	%r4277, %r382, 24, 8;
	cvt.u16.u32 	%rs3061, %r4277;
	ld.local.v2.b32 	{%r383, %r384}, [%rd31+8];
	bfe.u32 	%r4278, %r383, 0, 8;
	cvt.u16.u32 	%rs3062, %r4278;
	bfe.u32 	%r4279, %r383, 8, 8;
	cvt.u16.u32 	%rs3063, %r4279;
	bfe.u32 	%r4280, %r383, 16, 8;
	cvt.u16.u32 	%rs3064, %r4280;
	bfe.u32 	%r4281, %r383, 24, 8;
	cvt.u16.u32 	%rs3065, %r4281;
	bfe.u32 	%r4282, %r384, 0, 8;
	cvt.u16.u32 	%rs3066, %r4282;
	bfe.u32 	%r4283, %r384, 8, 8;
	cvt.u16.u32 	%rs3067, %r4283;
	bfe.u32 	%r4284, %r384, 16, 8;
	cvt.u16.u32 	%rs3068, %r4284;
	bfe.u32 	%r4285, %r384, 24, 8;
	cvt.u16.u32 	%rs3069, %r4285;
	ld.local.v2.b32 	{%r385, %r386}, [%rd31+16];
	bfe.u32 	%r4286, %r385, 0, 8;
	cvt.u16.u32 	%rs3070, %r4286;
	bfe.u32 	%r4287, %r385, 8, 8;
	cvt.u16.u32 	%rs3071, %r4287;
	bfe.u32 	%r4288, %r385, 16, 8;
	cvt.u16.u32 	%rs3072, %r4288;
	bfe.u32 	%r4289, %r385, 24, 8;
	cvt.u16.u32 	%rs3073, %r4289;
	bfe.u32 	%r4290, %r386, 0, 8;
	cvt.u16.u32 	%rs3074, %r4290;
	bfe.u32 	%r4291, %r386, 8, 8;
	cvt.u16.u32 	%rs3075, %r4291;
	bfe.u32 	%r4292, %r386, 16, 8;
	cvt.u16.u32 	%rs3076, %r4292;
	bfe.u32 	%r4293, %r386, 24, 8;
	cvt.u16.u32 	%rs3077, %r4293;
	ld.local.v2.b32 	{%r387, %r388}, [%rd31+24];
	bfe.u32 	%r4294, %r387, 0, 8;
	cvt.u16.u32 	%rs3078, %r4294;
	bfe.u32 	%r4295, %r387, 8, 8;
	cvt.u16.u32 	%rs3079, %r4295;
	bfe.u32 	%r4296, %r387, 16, 8;
	cvt.u16.u32 	%rs3080, %r4296;
	bfe.u32 	%r4297, %r387, 24, 8;
	cvt.u16.u32 	%rs3081, %r4297;
	bfe.u32 	%r4298, %r388, 0, 8;
	cvt.u16.u32 	%rs3082, %r4298;
	bfe.u32 	%r4299, %r388, 8, 8;
	cvt.u16.u32 	%rs3083, %r4299;
	bfe.u32 	%r4300, %r388, 16, 8;
	cvt.u16.u32 	%rs3084, %r4300;
	bfe.u32 	%r4301, %r388, 24, 8;
	cvt.u16.u32 	%rs3085, %r4301;
	.pragma "used_bytes_mask 7";
	ld.local.u32 	%r389, [%rd31+32];
	bfe.u32 	%r4302, %r389, 0, 8;
	cvt.u16.u32 	%rs3086, %r4302;
	bfe.u32 	%r4303, %r389, 8, 8;
	cvt.u16.u32 	%rs3087, %r4303;
	bfe.u32 	%r4304, %r389, 16, 8;
	cvt.u16.u32 	%rs3088, %r4304;
	setp.lt.u32 	%p112, %r299, 193;
	@%p112 bra 	$L__BB5_255;
	ld.shared.v2.b32 	{%r4306, %r4307}, [_ZZN3cub18CUB_300001_SM_10006detail6reduce18DeviceReduceKernelINS2_10policy_hubI4Usery13Addition_funcE10Policy1000EN6thrust24THRUST_300001_SM_1000_NS6detail15normal_iteratorINSA_10device_ptrIS5_EEEEyS6_S5_N4cuda3std3__410__identityEEEvT0_PT3_T1_NS0_13GridEvenShareISN_EET2_T4_E12temp_storage+296];
	bfe.u32 	%r4308, %r4306, 0, 8;
	cvt.u16.u32 	%rs2758, %r4308;
	ld.shared.v2.b32 	{%r4309, %r4310}, [_ZZN3cub18CUB_300001_SM_10006detail6reduce18DeviceReduceKernelINS2_10policy_hubI4Usery13Addition_funcE10Policy1000EN6thrust24THRUST_300001_SM_1000_NS6detail15normal_iteratorINSA_10device_ptrIS5_EEEEyS6_S5_N4cuda3std3__410__identityEEEvT0_PT3_T1_NS0_13GridEvenShareISN_EET2_T4_E12temp_storage+304];
	ld.shared.v2.b32 	{%r4311, %r4312}, [_ZZN3cub18CUB_300001_SM_10006detail6reduce18DeviceReduceKernelINS2_10policy_hubI4Usery13Addition_funcE10Policy1000EN6thrust24THRUST_300001_SM_1000_NS6detail15normal_iteratorINSA_10device_ptrIS5_EEEEyS6_S5_N4cuda3std3__410__identityEEEvT0_PT3_T1_NS0_13GridEvenShareISN_EET2_T4_E12temp_storage+312];
	ld.shared.v2.b32 	{%r4313, %r4314}, [_ZZN3cub18CUB_300001_SM_10006detail6reduce18DeviceReduceKernelINS2_10policy_hubI4Usery13Addition_funcE10Policy1000EN6thrust24THRUST_300001_SM_1000_NS6detail15normal_iteratorINSA_10device_ptrIS5_EEEEyS6_S5_N4cuda3std3__410__identityEEEvT0_PT3_T1_NS0_13GridEvenShareISN_EET2_T4_E12temp_storage+320];
	.pragma "used_bytes_mask 7";
	ld.shared.u32 	%r4315, [_ZZN3cub18CUB_300001_SM_10006detail6reduce18DeviceReduceKernelINS2_10policy_hubI4Usery13Addition_funcE10Policy1000EN6thrust24THRUST_300001_SM_1000_NS6detail15normal_iteratorINSA_10device_ptrIS5_EEEEyS6_S5_N4cuda3std3__410__identityEEEvT0_PT3_T1_NS0_13GridEvenShareISN_EET2_T4_E12temp_storage+328];
	bfe.u32 	%r4316, %r4315, 16, 8;
	ld.shared.u32 	%r390, [_ZZN3cub18CUB_300001_SM_10006detail6reduce18DeviceReduceKernelINS2_10policy_hubI4Usery13Addition_funcE10Policy1000EN6thrust24THRUST_300001_SM_1000_NS6detail15normal_iteratorINSA_10device_ptrIS5_EEEEyS6_S5_N4cuda3std3__410__identityEEEvT0_PT3_T1_NS0_13GridEvenShareISN_EET2_T4_E12temp_storage+332];
	ld.shared.f64 	%fd55, [_ZZN3cub18CUB_300001_SM_10006detail6reduce18DeviceReduceKernelINS2_10policy_hubI4Usery13Addition_funcE10Policy1000EN6thrust24THRUST_300001_SM_1000_NS6detail15normal_iteratorINSA_10device_ptrIS5_EEEEyS6_S5_N4cuda3std3__410__identityEEEvT0_PT3_T1_NS0_13GridEvenShareISN_EET2_T4_E12temp_storage+336];
	st.local.v2.b32 	[%rd31], {%r381, %r382};
	st.local.v2.b32 	[%rd31+8], {%r383, %r384};
	st.local.v2.b32 	[%rd31+16], {%r385, %r386};
	st.local.v2.b32 	[%rd31+24], {%r387, %r388};
	cvt.u16.u32 	%rs2143, %r4303;
	cvt.u16.u32 	%rs2144, %r4302;
	st.local.v2.u8 	[%rd31+32], {%rs2144, %rs2143};
	st.local.u8 	[%rd31+34], %rs3088;
	st.local.u32 	[%rd31+36], %r6213;
	st.local.f64 	[%rd31+40], %fd164;
	st.local.v2.b32 	[%rd32], {%r4306, %r4307};
	st.local.v2.b32 	[%rd32+8], {%r4309, %r4310};
	st.local.v2.b32 	[%rd32+16], {%r4311, %r4312};
	st.local.v2.b32 	[%rd32+24], {%r4313, %r4314};
	bfe.u32 	%r4319, %r4315, 8, 8;
	cvt.u16.u32 	%rs2145, %r4319;
	bfe.u32 	%r4320, %r4315, 0, 8;
	cvt.u16.u32 	%rs2146, %r4320;
	st.local.v2.u8 	[%rd32+32], {%rs2146, %rs2145};
	st.local.u8 	[%rd32+34], %r4316;
	st.local.u32 	[%rd32+36], %r390;
	st.local.f64 	[%rd32+40], %fd55;
	mov.b32 	%r6140, 0;
$L__BB5_154:
	mov.u32 	%r6143, %r6140;
	cvt.u64.u32 	%rd323, %r6143;
	add.s64 	%rd324, %rd31, %rd323;
	ld.local.u8 	%rs2147, [%rd324];
	setp.ne.s16 	%p113, %rs2147, 0;
	add.s32 	%r6140, %r6143, 1;
	@%p113 bra 	$L__BB5_154;
	and.b16  	%rs2148, %rs2758, 255;
	setp.eq.s16 	%p114, %rs2148, 0;
	@%p114 bra 	$L__BB5_158;
	mov.b32 	%r6141, 0;
$L__BB5_157:
	cvt.u64.u32 	%rd325, %r6143;
	add.s64 	%rd326, %rd31, %rd325;
	st.local.u8 	[%rd326], %rs2758;
	add.s32 	%r6143, %r6143, 1;
	add.s32 	%r396, %r6141, 1;
	cvt.u64.u32 	%rd327, %r6141;
	add.s64 	%rd328, %rd32, %rd327;
	ld.local.u8 	%rs2758, [%rd328+1];
	setp.ne.s16 	%p115, %rs2758, 0;
	mov.u32 	%r6141, %r396;
	@%p115 bra 	$L__BB5_157;
$L__BB5_158:
	cvt.u64.u32 	%rd329, %r6143;
	add.s64 	%rd330, %rd31, %rd329;
	mov.b16 	%rs2149, 0;
	st.local.u8 	[%rd330], %rs2149;
	ld.local.u32 	%r4322, [%rd31+36];
	add.s32 	%r6213, %r4322, %r390;
	ld.local.f64 	%fd123, [%rd31+40];
	add.f64 	%fd164, %fd55, %fd123;
	ld.local.v2.b32 	{%r399, %r400}, [%rd31];
	bfe.u32 	%r4323, %r399, 0, 8;
	cvt.u16.u32 	%rs3054, %r4323;
	bfe.u32 	%r4324, %r399, 8, 8;
	cvt.u16.u32 	%rs3055, %r4324;
	bfe.u32 	%r4325, %r399, 16, 8;
	cvt.u16.u32 	%rs3056, %r4325;
	bfe.u32 	%r4326, %r399, 24, 8;
	cvt.u16.u32 	%rs3057, %r4326;
	bfe.u32 	%r4327, %r400, 0, 8;
	cvt.u16.u32 	%rs3058, %r4327;
	bfe.u32 	%r4328, %r400, 8, 8;
	cvt.u16.u32 	%rs3059, %r4328;
	bfe.u32 	%r4329, %r400, 16, 8;
	cvt.u16.u32 	%rs3060, %r4329;
	bfe.u32 	%r4330, %r400, 24, 8;
	cvt.u16.u32 	%rs3061, %r4330;
	ld.local.v2.b32 	{%r401, %r402}, [%rd31+8];
	bfe.u32 	%r4331, %r401, 0, 8;
	cvt.u16.u32 	%rs3062, %r4331;
	bfe.u32 	%r4332, %r401, 8, 8;
	cvt.u16.u32 	%rs3063, %r4332;
	bfe.u32 	%r4333, %r401, 16, 8;
	cvt.u16.u32 	%rs3064, %r4333;
	bfe.u32 	%r4334, %r401, 24, 8;
	cvt.u16.u32 	%rs3065, %r4334;
	bfe.u32 	%r4335, %r402, 0, 8;
	cvt.u16.u32 	%rs3066, %r4335;
	bfe.u32 	%r4336, %r402, 8, 8;
	cvt.u16.u32 	%rs3067, %r4336;
	bfe.u32 	%r4337, %r402, 16, 8;
	cvt.u16.u32 	%rs3068, %r4337;
	bfe.u32 	%r4338, %r402, 24, 8;
	cvt.u16.u32 	%rs3069, %r4338;
	ld.local.v2.b32 	{%r403, %r404}, [%rd31+16];
	bfe.u32 	%r4339, %r403, 0, 8;
	cvt.u16.u32 	%rs3070, %r4339;
	bfe.u32 	%r4340, %r403, 8, 8;
	cvt.u16.u32 	%rs3071, %r4340;
	bfe.u32 	%r4341, %r403, 16, 8;
	cvt.u16.u32 	%rs3072, %r4341;
	bfe.u32 	%r4342, %r403, 24, 8;
	cvt.u16.u32 	%rs3073, %r4342;
	bfe.u32 	%r4343, %r404, 0, 8;
	cvt.u16.u32 	%rs3074, %r4343;
	bfe.u32 	%r4344, %r404, 8, 8;
	cvt.u16.u32 	%rs3075, %r4344;
	bfe.u32 	%r4345, %r404, 16, 8;
	cvt.u16.u32 	%rs3076, %r4345;
	bfe.u32 	%r4346, %r404, 24, 8;
	cvt.u16.u32 	%rs3077, %r4346;
	ld.local.v2.b32 	{%r405, %r406}, [%rd31+24];
	bfe.u32 	%r4347, %r405, 0, 8;
	cvt.u16.u32 	%rs3078, %r4347;
	bfe.u32 	%r4348, %r405, 8, 8;
	cvt.u16.u32 	%rs3079, %r4348;
	bfe.u32 	%r4349, %r405, 16, 8;
	cvt.u16.u32 	%rs3080, %r4349;
	bfe.u32 	%r4350, %r405, 24, 8;
	cvt.u16.u32 	%rs3081, %r4350;
	bfe.u32 	%r4351, %r406, 0, 8;
	cvt.u16.u32 	%rs3082, %r4351;
	bfe.u32 	%r4352, %r406, 8, 8;
	cvt.u16.u32 	%rs3083, %r4352;
	bfe.u32 	%r4353, %r406, 16, 8;
	cvt.u16.u32 	%rs3084, %r4353;
	bfe.u32 	%r4354, %r406, 24, 8;
	cvt.u16.u32 	%rs3085, %r4354;
	.pragma "used_bytes_mask 7";
	ld.local.u32 	%r407, [%rd31+32];
	bfe.u32 	%r4355, %r407, 0, 8;
	cvt.u16.u32 	%rs3086, %r4355;
	bfe.u32 	%r4356, %r407, 8, 8;
	cvt.u16.u32 	%rs3087, %r4356;
	bfe.u32 	%r4357, %r407, 16, 8;
	cvt.u16.u32 	%rs3088, %r4357;
	setp.lt.u32 	%p116, %r299, 225;
	@%p116 bra 	$L__BB5_255;
	ld.shared.v2.b32 	{%r4359, %r4360}, [_ZZN3cub18CUB_300001_SM_10006detail6reduce18DeviceReduceKernelINS2_10policy_hubI4Usery13Addition_funcE10Policy1000EN6thrust24THRUST_300001_SM_1000_NS6detail15normal_iteratorINSA_10device_ptrIS5_EEEEyS6_S5_N4cuda3std3__410__identityEEEvT0_PT3_T1_NS0_13GridEvenShareISN_EET2_T4_E12temp_storage+344];
	bfe.u32 	%r4361, %r4359, 0, 8;
	cvt.u16.u32 	%rs2759, %r4361;
	bfe.u32 	%r4362, %r4359, 24, 8;
	cvt.u16.u32 	%rs2150, %r4362;
	bfe.u32 	%r4363, %r4359, 16, 8;
	cvt.u16.u32 	%rs2151, %r4363;
	bfe.u32 	%r4364, %r4359, 8, 8;
	ld.shared.v2.b32 	{%r4365, %r4366}, [_ZZN3cub18CUB_300001_SM_10006detail6reduce18DeviceReduceKernelINS2_10policy_hubI4Usery13Addition_funcE10Policy1000EN6thrust24THRUST_300001_SM_1000_NS6detail15normal_iteratorINSA_10device_ptrIS5_EEEEyS6_S5_N4cuda3std3__410__identityEEEvT0_PT3_T1_NS0_13GridEvenShareISN_EET2_T4_E12temp_storage+352];
	ld.shared.v2.b32 	{%r4367, %r4368}, [_ZZN3cub18CUB_300001_SM_10006detail6reduce18DeviceReduceKernelINS2_10policy_hubI4Usery13Addition_funcE10Policy1000EN6thrust24THRUST_300001_SM_1000_NS6detail15normal_iteratorINSA_10device_ptrIS5_EEEEyS6_S5_N4cuda3std3__410__identityEEEvT0_PT3_T1_NS0_13GridEvenShareISN_EET2_T4_E12temp_storage+360];
	ld.shared.v2.b32 	{%r4369, %r4370}, [_ZZN3cub18CUB_300001_SM_10006detail6reduce18DeviceReduceKernelINS2_10policy_hubI4Usery13Addition_funcE10Policy1000EN6thrust24THRUST_300001_SM_1000_NS6detail15normal_iteratorINSA_10device_ptrIS5_EEEEyS6_S5_N4cuda3std3__410__identityEEEvT0_PT3_T1_NS0_13GridEvenShareISN_EET2_T4_E12temp_storage+368];
	.pragma "used_bytes_mask 7";
	ld.shared.u32 	%r4371, [_ZZN3cub18CUB_300001_SM_10006detail6reduce18DeviceReduceKernelINS2_10policy_hubI4Usery13Addition_funcE10Policy1000EN6thrust24THRUST_300001_SM_1000_NS6detail15normal_iteratorINSA_10device_ptrIS5_EEEEyS6_S5_N4cuda3std3__410__identityEEEvT0_PT3_T1_NS0_13GridEvenShareISN_EET2_T4_E12temp_storage+376];
	bfe.u32 	%r4372, %r4371, 16, 8;
	ld.shared.u32 	%r408, [_ZZN3cub18CUB_300001_SM_10006detail6reduce18DeviceReduceKernelINS2_10policy_hubI4Usery13Addition_funcE10Policy1000EN6thrust24THRUST_300001_SM_1000_NS6detail15normal_iteratorINSA_10device_ptrIS5_EEEEyS6_S5_N4cuda3std3__410__identityEEEvT0_PT3_T1_NS0_13GridEvenShareISN_EET2_T4_E12temp_storage+380];
	ld.shared.f64 	%fd57, [_ZZN3cub18CUB_300001_SM_10006detail6reduce18DeviceReduceKernelINS2_10policy_hubI4Usery13Addition_funcE10Policy1000EN6thrust24THRUST_300001_SM_1000_NS6detail15normal_iteratorINSA_10device_ptrIS5_EEEEyS6_S5_N4cuda3std3__410__identityEEEvT0_PT3_T1_NS0_13GridEvenShareISN_EET2_T4_E12temp_storage+384];
	st.local.v2.b32 	[%rd31], {%r399, %r400};
	st.local.v2.b32 	[%rd31+8], {%r401, %r402};
	st.local.v2.b32 	[%rd31+16], {%r403, %r404};
	st.local.v2.b32 	[%rd31+24], {%r405, %r406};
	cvt.u16.u32 	%rs2152, %r4356;
	cvt.u16.u32 	%rs2153, %r4355;
	st.local.v2.u8 	[%rd31+32], {%rs2153, %rs2152};
	st.local.u8 	[%rd31+34], %rs3088;
	st.local.u32 	[%rd31+36], %r6213;
	st.local.f64 	[%rd31+40], %fd164;
	st.local.u8 	[%rd32+1], %r4364;
	st.local.v2.u8 	[%rd32+2], {%rs2151, %rs2150};
	st.local.u32 	[%rd32+4], %r4360;
	st.local.v2.b32 	[%rd32+8], {%r4365, %r4366};
	st.local.v2.b32 	[%rd32+16], {%r4367, %r4368};
	st.local.v2.b32 	[%rd32+24], {%r4369, %r4370};
	bfe.u32 	%r4375, %r4371, 8, 8;
	cvt.u16.u32 	%rs2154, %r4375;
	bfe.u32 	%r4376, %r4371, 0, 8;
	cvt.u16.u32 	%rs2155, %r4376;
	st.local.v2.u8 	[%rd32+32], {%rs2155, %rs2154};
	st.local.u8 	[%rd32+34], %r4372;
	st.local.u32 	[%rd32+36], %r408;
	st.local.f64 	[%rd32+40], %fd57;
	mov.b32 	%r6144, 0;
$L__BB5_160:
	mov.u32 	%r6147, %r6144;
	cvt.u64.u32 	%rd331, %r6147;
	add.s64 	%rd332, %rd31, %rd331;
	ld.local.u8 	%rs2156, [%rd332];
	setp.ne.s16 	%p117, %rs2156, 0;
	add.s32 	%r6144, %r6147, 1;
	@%p117 bra 	$L__BB5_160;
	and.b16  	%rs2157, %rs2759, 255;
	setp.eq.s16 	%p118, %rs2157, 0;
	@%p118 bra 	$L__BB5_164;
	mov.b32 	%r6145, 0;
$L__BB5_163:
	cvt.u64.u32 	%rd333, %r6147;
	add.s64 	%rd334, %rd31, %rd333;
	st.local.u8 	[%rd334], %rs2759;
	add.s32 	%r6147, %r6147, 1;
	add.s32 	%r414, %r6145, 1;
	cvt.u64.u32 	%rd335, %r6145;
	add.s64 	%rd336, %rd32, %rd335;
	ld.local.u8 	%rs2759, [%rd336+1];
	setp.ne.s16 	%p119, %rs2759, 0;
	mov.u32 	%r6145, %r414;
	@%p119 bra 	$L__BB5_163;
$L__BB5_164:
	cvt.u64.u32 	%rd337, %r6147;
	add.s64 	%rd338, %rd31, %rd337;
	mov.b16 	%rs2158, 0;
	st.local.u8 	[%rd338], %rs2158;
	ld.local.u32 	%r4378, [%rd31+36];
	add.s32 	%r6213, %r4378, %r408;
	ld.local.f64 	%fd124, [%rd31+40];
	add.f64 	%fd164, %fd57, %fd124;
	ld.local.v2.b32 	{%r4379, %r4380}, [%rd31];
	bfe.u32 	%r4381, %r4379, 0, 8;
	cvt.u16.u32 	%rs3054, %r4381;
	bfe.u32 	%r4382, %r4379, 8, 8;
	cvt.u16.u32 	%rs3055, %r4382;
	bfe.u32 	%r4383, %r4379, 16, 8;
	cvt.u16.u32 	%rs3056, %r4383;
	bfe.u32 	%r4384, %r4379, 24, 8;
	cvt.u16.u32 	%rs3057, %r4384;
	bfe.u32 	%r4385, %r4380, 0, 8;
	cvt.u16.u32 	%rs3058, %r4385;
	bfe.u32 	%r4386, %r4380, 8, 8;
	cvt.u16.u32 	%rs3059, %r4386;
	bfe.u32 	%r4387, %r4380, 16, 8;
	cvt.u16.u32 	%rs3060, %r4387;
	bfe.u32 	%r4388, %r4380, 24, 8;
	cvt.u16.u32 	%rs3061, %r4388;
	ld.local.v2.b32 	{%r4389, %r4390}, [%rd31+8];
	bfe.u32 	%r4391, %r4389, 0, 8;
	cvt.u16.u32 	%rs3062, %r4391;
	bfe.u32 	%r4392, %r4389, 8, 8;
	cvt.u16.u32 	%rs3063, %r4392;
	bfe.u32 	%r4393, %r4389, 16, 8;
	cvt.u16.u32 	%rs3064, %r4393;
	bfe.u32 	%r4394, %r4389, 24, 8;
	cvt.u16.u32 	%rs3065, %r4394;
	bfe.u32 	%r4395, %r4390, 0, 8;
	cvt.u16.u32 	%rs3066, %r4395;
	bfe.u32 	%r4396, %r4390, 8, 8;
	cvt.u16.u32 	%rs3067, %r4396;
	bfe.u32 	%r4397, %r4390, 16, 8;
	cvt.u16.u32 	%rs3068, %r4397;
	bfe.u32 	%r4398, %r4390, 24, 8;
	cvt.u16.u32 	%rs3069, %r4398;
	ld.local.v2.b32 	{%r4399, %r4400}, [%rd31+16];
	bfe.u32 	%r4401, %r4399, 0, 8;
	cvt.u16.u32 	%rs3070, %r4401;
	bfe.u32 	%r4402, %r4399, 8, 8;
	cvt.u16.u32 	%rs3071, %r4402;
	bfe.u32 	%r4403, %r4399, 16, 8;
	cvt.u16.u32 	%rs3072, %r4403;
	bfe.u32 	%r4404, %r4399, 24, 8;
	cvt.u16.u32 	%rs3073, %r4404;
	bfe.u32 	%r4405, %r4400, 0, 8;
	cvt.u16.u32 	%rs3074, %r4405;
	bfe.u32 	%r4406, %r4400, 8, 8;
	cvt.u16.u32 	%rs3075, %r4406;
	bfe.u32 	%r4407, %r4400, 16, 8;
	cvt.u16.u32 	%rs3076, %r4407;
	bfe.u32 	%r4408, %r4400, 24, 8;
	cvt.u16.u32 	%rs3077, %r4408;
	ld.local.v2.b32 	{%r4409, %r4410}, [%rd31+24];
	bfe.u32 	%r4411, %r4409, 0, 8;
	cvt.u16.u32 	%rs3078, %r4411;
	bfe.u32 	%r4412, %r4409, 8, 8;
	cvt.u16.u32 	%rs3079, %r4412;
	bfe.u32 	%r4413, %r4409, 16, 8;
	cvt.u16.u32 	%rs3080, %r4413;
	bfe.u32 	%r4414, %r4409, 24, 8;
	cvt.u16.u32 	%rs3081, %r4414;
	bfe.u32 	%r4415, %r4410, 0, 8;
	cvt.u16.u32 	%rs3082, %r4415;
	bfe.u32 	%r4416, %r4410, 8, 8;
	cvt.u16.u32 	%rs3083, %r4416;
	bfe.u32 	%r4417, %r4410, 16, 8;
	cvt.u16.u32 	%rs3084, %r4417;
	bfe.u32 	%r4418, %r4410, 24, 8;
	cvt.u16.u32 	%rs3085, %r4418;
	.pragma "used_bytes_mask 7";
	ld.local.u32 	%r4419, [%rd31+32];
	bfe.u32 	%r4420, %r4419, 0, 8;
	cvt.u16.u32 	%rs3086, %r4420;
	bfe.u32 	%r4421, %r4419, 8, 8;
	cvt.u16.u32 	%rs3087, %r4421;
	bfe.u32 	%r4422, %r4419, 16, 8;
	cvt.u16.u32 	%rs3088, %r4422;
	bra.uni 	$L__BB5_255;
$L__BB5_165:
	cvt.u32.u64 	%r622, %rd462;
	mov.u32 	%r6153, %tid.x;
	add.s32 	%r623, %r622, %r6153;
	mul.wide.u32 	%rd61, %r623, 48;
	add.s64 	%rd62, %rd2, %rd61;
	ld.global.v2.b32 	{%r624, %r625}, [%rd62];
	bfe.u32 	%r626, %r624, 0, 8;
	cvt.u16.u32 	%rs3054, %r626;
	bfe.u32 	%r627, %r624, 8, 8;
	cvt.u16.u32 	%rs3055, %r627;
	bfe.u32 	%r628, %r624, 16, 8;
	cvt.u16.u32 	%rs3056, %r628;
	bfe.u32 	%r629, %r624, 24, 8;
	cvt.u16.u32 	%rs3057, %r629;
	bfe.u32 	%r630, %r625, 0, 8;
	cvt.u16.u32 	%rs3058, %r630;
	bfe.u32 	%r631, %r625, 8, 8;
	cvt.u16.u32 	%rs3059, %r631;
	bfe.u32 	%r632, %r625, 16, 8;
	cvt.u16.u32 	%rs3060, %r632;
	bfe.u32 	%r633, %r625, 24, 8;
	cvt.u16.u32 	%rs3061, %r633;
	ld.global.v2.b32 	{%r634, %r635}, [%rd62+8];
	bfe.u32 	%r636, %r634, 0, 8;
	cvt.u16.u32 	%rs3062, %r636;
	bfe.u32 	%r637, %r634, 8, 8;
	cvt.u16.u32 	%rs3063, %r637;
	bfe.u32 	%r638, %r634, 16, 8;
	cvt.u16.u32 	%rs3064, %r638;
	bfe.u32 	%r639, %r634, 24, 8;
	cvt.u16.u32 	%rs3065, %r639;
	bfe.u32 	%r640, %r635, 0, 8;
	cvt.u16.u32 	%rs3066, %r640;
	bfe.u32 	%r641, %r635, 8, 8;
	cvt.u16.u32 	%rs3067, %r641;
	bfe.u32 	%r642, %r635, 16, 8;
	cvt.u16.u32 	%rs3068, %r642;
	bfe.u32 	%r643, %r635, 24, 8;
	cvt.u16.u32 	%rs3069, %r643;
	ld.global.v2.b32 	{%r644, %r645}, [%rd62+16];
	bfe.u32 	%r646, %r644, 0, 8;
	cvt.u16.u32 	%rs3070, %r646;
	bfe.u32 	%r647, %r644, 8, 8;
	cvt.u16.u32 	%rs3071, %r647;
	bfe.u32 	%r648, %r644, 16, 8;
	cvt.u16.u32 	%rs3072, %r648;
	bfe.u32 	%r649, %r644, 24, 8;
	cvt.u16.u32 	%rs3073, %r649;
	bfe.u32 	%r650, %r645, 0, 8;
	cvt.u16.u32 	%rs3074, %r650;
	bfe.u32 	%r651, %r645, 8, 8;
	cvt.u16.u32 	%rs3075, %r651;
	bfe.u32 	%r652, %r645, 16, 8;
	cvt.u16.u32 	%rs3076, %r652;
	bfe.u32 	%r653, %r645, 24, 8;
	cvt.u16.u32 	%rs3077, %r653;
	ld.global.v2.b32 	{%r654, %r655}, [%rd62+24];
	bfe.u32 	%r656, %r654, 0, 8;
	cvt.u16.u32 	%rs3078, %r656;
	bfe.u32 	%r657, %r654, 8, 8;
	cvt.u16.u32 	%rs3079, %r657;
	bfe.u32 	%r658, %r654, 16, 8;
	cvt.u16.u32 	%rs3080, %r658;
	bfe.u32 	%r659, %r654, 24, 8;
	cvt.u16.u32 	%rs3081, %r659;
	bfe.u32 	%r660, %r655, 0, 8;
	cvt.u16.u32 	%rs3082, %r660;
	bfe.u32 	%r661, %r655, 8, 8;
	cvt.u16.u32 	%rs3083, %r661;
	bfe.u32 	%r662, %r655, 16, 8;
	cvt.u16.u32 	%rs3084, %r662;
	bfe.u32 	%r663, %r655, 24, 8;
	cvt.u16.u32 	%rs3085, %r663;
	.pragma "used_bytes_mask 7";
	ld.global.u32 	%r664, [%rd62+32];
	bfe.u32 	%r665, %r664, 0, 8;
	cvt.u16.u32 	%rs3086, %r665;
	bfe.u32 	%r666, %r664, 8, 8;
	cvt.u16.u32 	%rs3087, %r666;
	bfe.u32 	%r667, %r664, 16, 8;
	cvt.u16.u32 	%rs3088, %r667;
	ld.global.u32 	%r6213, [%rd62+36];
	ld.global.f64 	%fd164, [%rd62+40];
	setp.lt.u64 	%p2, %rd5, %rd3;
	@%p2 bra 	$L__BB5_182;
	add.s64 	%rd33, %rd56, -256;
	cvt.u64.u32 	%rd34, %r6153;
	add.u64 	%rd35, %SPL, 0;
	add.u64 	%rd36, %SPL, 48;
$L__BB5_167:
	add.s64 	%rd462, %rd462, %rd3;
	setp.gt.u64 	%p3, %rd462, %rd33;
	@%p3 bra 	$L__BB5_174;
	add.s64 	%rd65, %rd462, %rd34;
	mad.lo.s64 	%rd66, %rd65, 48, %rd2;
	ld.global.v2.b32 	{%r669, %r670}, [%rd66];
	bfe.u32 	%r671, %r669, 0, 8;
	cvt.u16.u32 	%rs2795, %r671;
	ld.global.v2.b32 	{%r672, %r673}, [%rd66+8];
	ld.global.v2.b32 	{%r674, %r675}, [%rd66+16];
	ld.global.v2.b32 	{%r676, %r677}, [%rd66+24];
	.pragma "used_bytes_mask 7";
	ld.global.u32 	%r678, [%rd66+32];
	bfe.u32 	%r679, %r678, 16, 8;
	ld.global.u32 	%r420, [%rd66+36];
	ld.global.f64 	%fd61, [%rd66+40];
	cvt.u32.u16 	%r680, %rs3061;
	cvt.u32.u16 	%r681, %rs3060;
	prmt.b32 	%r682, %r681, %r680, 0x3340U;
	cvt.u32.u16 	%r683, %rs3059;
	cvt.u32.u16 	%r684, %rs3058;
	prmt.b32 	%r685, %r684, %r683, 0x3340U;
	prmt.b32 	%r686, %r685, %r682, 0x5410U;
	cvt.u32.u16 	%r687, %rs3057;
	cvt.u32.u16 	%r688, %rs3056;
	prmt.b32 	%r689, %r688, %r687, 0x3340U;
	cvt.u32.u16 	%r690, %rs3055;
	cvt.u32.u16 	%r691, %rs3054;
	prmt.b32 	%r692, %r691, %r690, 0x3340U;
	prmt.b32 	%r693, %r692, %r689, 0x5410U;
	st.local.v2.b32 	[%rd35], {%r693, %r686};
	cvt.u32.u16 	%r694, %rs3069;
	cvt.u32.u16 	%r695, %rs3068;
	prmt.b32 	%r696, %r695, %r694, 0x3340U;
	cvt.u32.u16 	%r697, %rs3067;
	cvt.u32.u16 	%r698, %rs3066;
	prmt.b32 	%r699, %r698, %r697, 0x3340U;
	prmt.b32 	%r700, %r699, %r696, 0x5410U;
	cvt.u32.u16 	%r701, %rs3065;
	cvt.u32.u16 	%r702, %rs3064;
	prmt.b32 	%r703, %r702, %r701, 0x3340U;
	cvt.u32.u16 	%r704, %rs3063;
	cvt.u32.u16 	%r705, %rs3062;
	prmt.b32 	%r706, %r705, %r704, 0x3340U;
	prmt.b32 	%r707, %r706, %r703, 0x5410U;
	st.local.v2.b32 	[%rd35+8], {%r707, %r700};
	cvt.u32.u16 	%r708, %rs3077;
	cvt.u32.u16 	%r709, %rs3076;
	prmt.b32 	%r710, %r709, %r708, 0x3340U;
	cvt.u32.u16 	%r711, %rs3075;
	cvt.u32.u16 	%r712, %rs3074;
	prmt.b32 	%r713, %r712, %r711, 0x3340U;
	prmt.b32 	%r714, %r713, %r710, 0x5410U;
	cvt.u32.u16 	%r715, %rs3073;
	cvt.u32.u16 	%r716, %rs3072;
	prmt.b32 	%r717, %r716, %r715, 0x3340U;
	cvt.u32.u16 	%r718, %rs3071;
	cvt.u32.u16 	%r719, %rs3070;
	prmt.b32 	%r720, %r719, %r718, 0x3340U;
	prmt.b32 	%r721, %r720, %r717, 0x5410U;
	st.local.v2.b32 	[%rd35+16], {%r721, %r714};
	cvt.u32.u16 	%r722, %rs3085;
	cvt.u32.u16 	%r723, %rs3084;
	prmt.b32 	%r724, %r723, %r722, 0x3340U;
	cvt.u32.u16 	%r725, %rs3083;
	cvt.u32.u16 	%r726, %rs3082;
	prmt.b32 	%r727, %r726, %r725, 0x3340U;
	prmt.b32 	%r728, %r727, %r724, 0x5410U;
	cvt.u32.u16 	%r729, %rs3081;
	cvt.u32.u16 	%r730, %rs3080;
	prmt.b32 	%r731, %r730, %r729, 0x3340U;
	cvt.u32.u16 	%r732, %rs3079;
	cvt.u32.u16 	%r733, %rs3078;
	prmt.b32 	%r734, %r733, %r732, 0x3340U;
	prmt.b32 	%r735, %r734, %r731, 0x5410U;
	st.local.v2.b32 	[%rd35+24], {%r735, %r728};
	st.local.v2.u8 	[%rd35+32], {%rs3086, %rs3087};
	st.local.u8 	[%rd35+34], %rs3088;
	st.local.u32 	[%rd35+36], %r6213;
	st.local.f64 	[%rd35+40], %fd164;
	st.local.v2.b32 	[%rd36], {%r669, %r670};
	st.local.v2.b32 	[%rd36+8], {%r672, %r673};
	st.local.v2.b32 	[%rd36+16], {%r674, %r675};
	st.local.v2.b32 	[%rd36+24], {%r676, %r677};
	bfe.u32 	%r736, %r678, 8, 8;
	cvt.u16.u32 	%rs1903, %r736;
	bfe.u32 	%r737, %r678, 0, 8;
	cvt.u16.u32 	%rs1904, %r737;
	st.local.v2.u8 	[%rd36+32], {%rs1904, %rs1903};
	st.local.u8 	[%rd36+34], %r679;
	st.local.u32 	[%rd36+36], %r420;
	st.local.f64 	[%rd36+40], %fd61;
	mov.b32 	%r6149, 0;
$L__BB5_169:
	mov.u32 	%r6152, %r6149;
	cvt.u64.u32 	%rd67, %r6152;
	add.s64 	%rd68, %rd35, %rd67;
	ld.local.u8 	%rs1905, [%rd68];
	setp.ne.s16 	%p4, %rs1905, 0;
	add.s32 	%r6149, %r6152, 1;
	@%p4 bra 	$L__BB5_169;
	and.b16  	%rs1906, %rs2795, 255;
	setp.eq.s16 	%p5, %rs1906, 0;
	@%p5 bra 	$L__BB5_173;
	mov.b32 	%r6150, 0;
$L__BB5_172:
	cvt.u64.u32 	%rd69, %r6152;
	add.s64 	%rd70, %rd35, %rd69;
	st.local.u8 	[%rd70], %rs2795;
	add.s32 	%r6152, %r6152, 1;
	add.s32 	%r426, %r6150, 1;
	cvt.u64.u32 	%rd71, %r6150;
	add.s64 	%rd72, %rd36, %rd71;
	ld.local.u8 	%rs2795, [%rd72+1];
	setp.ne.s16 	%p6, %rs2795, 0;
	mov.u32 	%r6150, %r426;
	@%p6 bra 	$L__BB5_172;
$L__BB5_173:
	cvt.u64.u32 	%rd73, %r6152;
	add.s64 	%rd74, %rd35, %rd73;
	mov.b16 	%rs1907, 0;
	st.local.u8 	[%rd74], %rs1907;
	ld.local.u32 	%r739, [%rd35+36];
	add.s32 	%r6213, %r739, %r420;
	ld.local.f64 	%fd91, [%rd35+40];
	add.f64 	%fd164, %fd61, %fd91;
	ld.local.v2.b32 	{%r740, %r741}, [%rd35];
	bfe.u32 	%r742, %r740, 0, 8;
	cvt.u16.u32 	%rs3054, %r742;
	bfe.u32 	%r743, %r740, 8, 8;
	cvt.u16.u32 	%rs3055, %r743;
	bfe.u32 	%r744, %r740, 16, 8;
	cvt.u16.u32 	%rs3056, %r744;
	bfe.u32 	%r745, %r740, 24, 8;
	cvt.u16.u32 	%rs3057, %r745;
	bfe.u32 	%r746, %r741, 0, 8;
	cvt.u16.u32 	%rs3058, %r746;
	bfe.u32 	%r747, %r741, 8, 8;
	cvt.u16.u32 	%rs3059, %r747;
	bfe.u32 	%r748, %r741, 16, 8;
	cvt.u16.u32 	%rs3060, %r748;
	bfe.u32 	%r749, %r741, 24, 8;
	cvt.u16.u32 	%rs3061, %r749;
	ld.local.v2.b32 	{%r750, %r751}, [%rd35+8];
	bfe.u32 	%r752, %r750, 0, 8;
	cvt.u16.u32 	%rs3062, %r752;
	bfe.u32 	%r753, %r750, 8, 8;
	cvt.u16.u32 	%rs3063, %r753;
	bfe.u32 	%r754, %r750, 16, 8;
	cvt.u16.u32 	%rs3064, %r754;
	bfe.u32 	%r755, %r750, 24, 8;
	cvt.u16.u32 	%rs3065, %r755;
	bfe.u32 	%r756, %r751, 0, 8;
	cvt.u16.u32 	%rs3066, %r756;
	bfe.u32 	%r757, %r751, 8, 8;
	cvt.u16.u32 	%rs3067, %r757;
	bfe.u32 	%r758, %r751, 16, 8;
	cvt.u16.u32 	%rs3068, %r758;
	bfe.u32 	%r759, %r751, 24, 8;
	cvt.u16.u32 	%rs3069, %r759;
	ld.local.v2.b32 	{%r760, %r761}, [%rd35+16];
	bfe.u32 	%r762, %r760, 0, 8;
	cvt.u16.u32 	%rs3070, %r762;
	bfe.u32 	%r763, %r760, 8, 8;
	cvt.u16.u32 	%rs3071, %r763;
	bfe.u32 	%r764, %r760, 16, 8;
	cvt.u16.u32 	%rs3072, %r764;
	bfe.u32 	%r765, %r760, 24, 8;
	cvt.u16.u32 	%rs3073, %r765;
	bfe.u32 	%r766, %r761, 0, 8;
	cvt.u16.u32 	%rs3074, %r766;
	bfe.u32 	%r767, %r761, 8, 8;
	cvt.u16.u32 	%rs3075, %r767;
	bfe.u32 	%r768, %r761, 16, 8;
	cvt.u16.u32 	%rs3076, %r768;
	bfe.u32 	%r769, %r761, 24, 8;
	cvt.u16.u32 	%rs3077, %r769;
	ld.local.v2.b32 	{%r770, %r771}, [%rd35+24];
	bfe.u32 	%r772, %r770, 0, 8;
	cvt.u16.u32 	%rs3078, %r772;
	bfe.u32 	%r773, %r770, 8, 8;
	cvt.u16.u32 	%rs3079, %r773;
	bfe.u32 	%r774, %r770, 16, 8;
	cvt.u16.u32 	%rs3080, %r774;
	bfe.u32 	%r775, %r770, 24, 8;
	cvt.u16.u32 	%rs3081, %r775;
	bfe.u32 	%r776, %r771, 0, 8;
	cvt.u16.u32 	%rs3082, %r776;
	bfe.u32 	%r777, %r771, 8, 8;
	cvt.u16.u32 	%rs3083, %r777;
	bfe.u32 	%r778, %r771, 16, 8;
	cvt.u16.u32 	%rs3084, %r778;
	bfe.u32 	%r779, %r771, 24, 8;
	cvt.u16.u32 	%rs3085, %r779;
	.pragma "used_bytes_mask 7";
	ld.local.u32 	%r780, [%rd35+32];
	bfe.u32 	%r781, %r780, 0, 8;
	cvt.u16.u32 	%rs3086, %r781;
	bfe.u32 	%r782, %r780, 8, 8;
	cvt.u16.u32 	%rs3087, %r782;
	bfe.u32 	%r783, %r780, 16, 8;
	cvt.u16.u32 	%rs3088, %r783;
	sub.s64 	%rd75, %rd56, %rd462;
	setp.lt.u64 	%p7, %rd75, %rd3;
	@%p7 bra 	$L__BB5_182;
	bra.uni 	$L__BB5_167;
$L__BB5_174:
	setp.le.u64 	%p8, %rd56, %rd462;
	@%p8 bra 	$L__BB5_182;
	cvt.u32.u64 	%r784, %rd462;
	cvt.u32.u64 	%r785, %rd56;
	sub.s32 	%r429, %r785, %r784;
	setp.ge.s32 	%p9, %r6153, %r429;
	@%p9 bra 	$L__BB5_182;
$L__BB5_176:
	cvt.u64.u32 	%rd76, %r6153;
	add.s64 	%rd77, %rd462, %rd76;
	mad.lo.s64 	%rd78, %rd77, 48, %rd2;
	ld.global.v2.b32 	{%r787, %r788}, [%rd78];
	bfe.u32 	%r789, %r787, 0, 8;
	cvt.u16.u32 	%rs2831, %r789;
	ld.global.v2.b32 	{%r790, %r791}, [%rd78+8];
	ld.global.v2.b32 	{%r792, %r793}, [%rd78+16];
	ld.global.v2.b32 	{%r794, %r795}, [%rd78+24];
	.pragma "used_bytes_mask 7";
	ld.global.u32 	%r796, [%rd78+32];
	bfe.u32 	%r797, %r796, 16, 8;
	ld.global.u32 	%r432, [%rd78+36];
	ld.global.f64 	%fd64, [%rd78+40];
	cvt.u32.u16 	%r798, %rs3061;
	cvt.u32.u16 	%r799, %rs3060;
	prmt.b32 	%r800, %r799, %r798, 0x3340U;
	cvt.u32.u16 	%r801, %rs3059;
	cvt.u32.u16 	%r802, %rs3058;
	prmt.b32 	%r803, %r802, %r801, 0x3340U;
	prmt.b32 	%r804, %r803, %r800, 0x5410U;
	cvt.u32.u16 	%r805, %rs3057;
	cvt.u32.u16 	%r806, %rs3056;
	prmt.b32 	%r807, %r806, %r805, 0x3340U;
	cvt.u32.u16 	%r808, %rs3055;
	cvt.u32.u16 	%r809, %rs3054;
	prmt.b32 	%r810, %r809, %r808, 0x3340U;
	prmt.b32 	%r811, %r810, %r807, 0x5410U;
	st.local.v2.b32 	[%rd35], {%r811, %r804};
	cvt.u32.u16 	%r812, %rs3069;
	cvt.u32.u16 	%r813, %rs3068;
	prmt.b32 	%r814, %r813, %r812, 0x3340U;
	cvt.u32.u16 	%r815, %rs3067;
	cvt.u32.u16 	%r816, %rs3066;
	prmt.b32 	%r817, %r816, %r815, 0x3340U;
	prmt.b32 	%r818, %r817, %r814, 0x5410U;
	cvt.u32.u16 	%r819, %rs3065;
	cvt.u32.u16 	%r820, %rs3064;
	prmt.b32 	%r821, %r820, %r819, 0x3340U;
	cvt.u32.u16 	%r822, %rs3063;
	cvt.u32.u16 	%r823, %rs3062;
	prmt.b32 	%r824, %r823, %r822, 0x3340U;
	prmt.b32 	%r825, %r824, %r821, 0x5410U;
	st.local.v2.b32 	[%rd35+8], {%r825, %r818};
	cvt.u32.u16 	%r826, %rs3077;
	cvt.u32.u16 	%r827, %rs3076;
	prmt.b32 	%r828, %r827, %r826, 0x3340U;
	cvt.u32.u16 	%r829, %rs3075;
	cvt.u32.u16 	%r830, %rs3074;
	prmt.b32 	%r831, %r830, %r829, 0x3340U;
	prmt.b32 	%r832, %r831, %r828, 0x5410U;
	cvt.u32.u16 	%r833, %rs3073;
	cvt.u32.u16 	%r834, %rs3072;
	prmt.b32 	%r835, %r834, %r833, 0x3340U;
	cvt.u32.u16 	%r836, %rs3071;
	cvt.u32.u16 	%r837, %rs3070;
	prmt.b32 	%r838, %r837, %r836, 0x3340U;
	prmt.b32 	%r839, %r838, %r835, 0x5410U;
	st.local.v2.b32 	[%rd35+16], {%r839, %r832};
	cvt.u32.u16 	%r840, %rs3085;
	cvt.u32.u16 	%r841, %rs3084;
	prmt.b32 	%r842, %r841, %r840, 0x3340U;
	cvt.u32.u16 	%r843, %rs3083;
	cvt.u32.u16 	%r844, %rs3082;
	prmt.b32 	%r845, %r844, %r843, 0x3340U;
	prmt.b32 	%r846, %r845, %r842, 0x5410U;
	cvt.u32.u16 	%r847, %rs3081;
	cvt.u32.u16 	%r848, %rs3080;
	prmt.b32 	%r849, %r848, %r847, 0x3340U;
	cvt.u32.u16 	%r850, %rs3079;
	cvt.u32.u16 	%r851, %rs3078;
	prmt.b32 	%r852, %r851, %r850, 0x3340U;
	prmt.b32 	%r853, %r852, %r849, 0x5410U;
	st.local.v2.b32 	[%rd35+24], {%r853, %r846};
	st.local.v2.u8 	[%rd35+32], {%rs3086, %rs3087};
	st.local.u8 	[%rd35+34], %rs3088;
	st.local.u32 	[%rd35+36], %r6213;
	st.local.f64 	[%rd35+40], %fd164;
	st.local.v2.b32 	[%rd36], {%r787, %r788};
	st.local.v2.b32 	[%rd36+8], {%r790, %r791};
	st.local.v2.b32 	[%rd36+16], {%r792, %r793};
	st.local.v2.b32 	[%rd36+24], {%r794, %r795};
	bfe.u32 	%r854, %r796, 8, 8;
	cvt.u16.u32 	%rs1908, %r854;
	bfe.u32 	%r855, %r796, 0, 8;
	cvt.u16.u32 	%rs1909, %r855;
	st.local.v2.u8 	[%rd36+32], {%rs1909, %rs1908};
	st.local.u8 	[%rd36+34], %r797;
	st.local.u32 	[%rd36+36], %r432;
	st.local.f64 	[%rd36+40], %fd64;
	mov.b32 	%r6155, 0;
$L__BB5_177:
	mov.u32 	%r6158, %r6155;
	cvt.u64.u32 	%rd79, %r6158;
	add.s64 	%rd80, %rd35, %rd79;
	ld.local.u8 	%rs1910, [%rd80];
	setp.ne.s16 	%p10, %rs1910, 0;
	add.s32 	%r6155, %r6158, 1;
	@%p10 bra 	$L__BB5_177;
	and.b16  	%rs1911, %rs2831, 255;
	setp.eq.s16 	%p11, %rs1911, 0;
	@%p11 bra 	$L__BB5_181;
	mov.b32 	%r6156, 0;
$L__BB5_180:
	cvt.u64.u32 	%rd81, %r6158;
	add.s64 	%rd82, %rd35, %rd81;
	st.local.u8 	[%rd82], %rs2831;
	add.s32 	%r6158, %r6158, 1;
	add.s32 	%r438, %r6156, 1;
	cvt.u64.u32 	%rd83, %r6156;
	add.s64 	%rd84, %rd36, %rd83;
	ld.local.u8 	%rs2831, [%rd84+1];
	setp.ne.s16 	%p12, %rs2831, 0;
	mov.u32 	%r6156, %r438;
	@%p12 bra 	$L__BB5_180;
$L__BB5_181:
	cvt.u64.u32 	%rd85, %r6158;
	add.s64 	%rd86, %rd35, %rd85;
	mov.b16 	%rs1912, 0;
	st.local.u8 	[%rd86], %rs1912;
	ld.local.u32 	%r857, [%rd35+36];
	add.s32 	%r6213, %r857, %r432;
	ld.local.f64 	%fd92, [%rd35+40];
	add.f64 	%fd164, %fd64, %fd92;
	ld.local.v2.b32 	{%r858, %r859}, [%rd35];
	bfe.u32 	%r860, %r858, 0, 8;
	cvt.u16.u32 	%rs3054, %r860;
	bfe.u32 	%r861, %r858, 8, 8;
	cvt.u16.u32 	%rs3055, %r861;
	bfe.u32 	%r862, %r858, 16, 8;
	cvt.u16.u32 	%rs3056, %r862;
	bfe.u32 	%r863, %r858, 24, 8;
	cvt.u16.u32 	%rs3057, %r863;
	bfe.u32 	%r864, %r859, 0, 8;
	cvt.u16.u32 	%rs3058, %r864;
	bfe.u32 	%r865, %r859, 8, 8;
	cvt.u16.u32 	%rs3059, %r865;
	bfe.u32 	%r866, %r859, 16, 8;
	cvt.u16.u32 	%rs3060, %r866;
	bfe.u32 	%r867, %r859, 24, 8;
	cvt.u16.u32 	%rs3061, %r867;
	ld.local.v2.b32 	{%r868, %r869}, [%rd35+8];
	bfe.u32 	%r870, %r868, 0, 8;
	cvt.u16.u32 	%rs3062, %r870;
	bfe.u32 	%r871, %r868, 8, 8;
	cvt.u16.u32 	%rs3063, %r871;
	bfe.u32 	%r872, %r868, 16, 8;
	cvt.u16.u32 	%rs3064, %r872;
	bfe.u32 	%r873, %r868, 24, 8;
	cvt.u16.u32 	%rs3065, %r873;
	bfe.u32 	%r874, %r869, 0, 8;
	cvt.u16.u32 	%rs3066, %r874;
	bfe.u32 	%r875, %r869, 8, 8;
	cvt.u16.u32 	%rs3067, %r875;
	bfe.u32 	%r876, %r869, 16, 8;
	cvt.u16.u32 	%rs3068, %r876;
	bfe.u32 	%r877, %r869, 24, 8;
	cvt.u16.u32 	%rs3069, %r877;
	ld.local.v2.b32 	{%r878, %r879}, [%rd35+16];
	bfe.u32 	%r880, %r878, 0, 8;
	cvt.u16.u32 	%rs3070, %r880;
	bfe.u32 	%r881, %r878, 8, 8;
	cvt.u16.u32 	%rs3071, %r881;
	bfe.u32 	%r882, %r878, 16, 8;
	cvt.u16.u32 	%rs3072, %r882;
	bfe.u32 	%r883, %r878, 24, 8;
	cvt.u16.u32 	%rs3073, %r883;
	bfe.u32 	%r884, %r879, 0, 8;
	cvt.u16.u32 	%rs3074, %r884;
	bfe.u32 	%r885, %r879, 8, 8;
	cvt.u16.u32 	%rs3075, %r885;
	bfe.u32 	%r886, %r879, 16, 8;
	cvt.u16.u32 	%rs3076, %r886;
	bfe.u32 	%r887, %r879, 24, 8;
	cvt.u16.u32 	%rs3077, %r887;
	ld.local.v2.b32 	{%r888, %r889}, [%rd35+24];
	bfe.u32 	%r890, %r888, 0, 8;
	cvt.u16.u32 	%rs3078, %r890;
	bfe.u32 	%r891, %r888, 8, 8;
	cvt.u16.u32 	%rs3079, %r891;
	bfe.u32 	%r892, %r888, 16, 8;
	cvt.u16.u32 	%rs3080, %r892;
	bfe.u32 	%r893, %r888, 24, 8;
	cvt.u16.u32 	%rs3081, %r893;
	bfe.u32 	%r894, %r889, 0, 8;
	cvt.u16.u32 	%rs3082, %r894;
	bfe.u32 	%r895, %r889, 8, 8;
	cvt.u16.u32 	%rs3083, %r895;
	bfe.u32 	%r896, %r889, 16, 8;
	cvt.u16.u32 	%rs3084, %r896;
	bfe.u32 	%r897, %r889, 24, 8;
	cvt.u16.u32 	%rs3085, %r897;
	.pragma "used_bytes_mask 7";
	ld.local.u32 	%r898, [%rd35+32];
	bfe.u32 	%r899, %r898, 0, 8;
	cvt.u16.u32 	%rs3086, %r899;
	bfe.u32 	%r900, %r898, 8, 8;
	cvt.u16.u32 	%rs3087, %r900;
	bfe.u32 	%r901, %r898, 16, 8;
	cvt.u16.u32 	%rs3088, %r901;
	add.s32 	%r6153, %r6153, 256;
	setp.lt.s32 	%p13, %r6153, %r429;
	@%p13 bra 	$L__BB5_176;
$L__BB5_182:
	// begin inline asm
	mov.u32 %r902, %laneid;
	// end inline asm
	cvt.u32.u16 	%r963, %rs3054;
	and.b32  	%r964, %r963, 255;
	and.b16  	%rs1913, %rs3055, 255;
	mul.wide.u16 	%r965, %rs1913, 256;
	or.b32  	%r966, %r965, %r964;
	cvt.u32.u16 	%r967, %rs3056;
	shl.b32 	%r968, %r967, 16;
	and.b32  	%r969, %r968, 16711680;
	or.b32  	%r970, %r966, %r969;
	cvt.u32.u16 	%r971, %rs3057;
	shl.b32 	%r972, %r971, 24;
	or.b32  	%r904, %r970, %r972;
	cvt.u32.u16 	%r973, %rs3058;
	and.b32  	%r974, %r973, 255;
	and.b16  	%rs1914, %rs3059, 255;
	mul.wide.u16 	%r975, %rs1914, 256;
	or.b32  	%r976, %r975, %r974;
	cvt.u32.u16 	%r977, %rs3060;
	shl.b32 	%r978, %r977, 16;
	and.b32  	%r979, %r978, 16711680;
	or.b32  	%r980, %r976, %r979;
	cvt.u32.u16 	%r981, %rs3061;
	shl.b32 	%r982, %r981, 24;
	or.b32  	%r909, %r980, %r982;
	cvt.u32.u16 	%r983, %rs3062;
	and.b32  	%r984, %r983, 255;
	and.b16  	%rs1915, %rs3063, 255;
	mul.wide.u16 	%r985, %rs1915, 256;
	or.b32  	%r986, %r985, %r984;
	cvt.u32.u16 	%r987, %rs3064;
	shl.b32 	%r988, %r987, 16;
	and.b32  	%r989, %r988, 16711680;
	or.b32  	%r990, %r986, %r989;
	cvt.u32.u16 	%r991, %rs3065;
	shl.b32 	%r992, %r991, 24;
	or.b32  	%r914, %r990, %r992;
	cvt.u32.u16 	%r993, %rs3066;
	and.b32  	%r994, %r993, 255;
	and.b16  	%rs1916, %rs3067, 255;
	mul.wide.u16 	%r995, %rs1916, 256;
	or.b32  	%r996, %r995, %r994;
	cvt.u32.u16 	%r997, %rs3068;
	shl.b32 	%r998, %r997, 16;
	and.b32  	%r999, %r998, 16711680;
	or.b32  	%r1000, %r996, %r999;
	cvt.u32.u16 	%r1001, %rs3069;
	shl.b32 	%r1002, %r1001, 24;
	or.b32  	%r919, %r1000, %r1002;
	cvt.u32.u16 	%r1003, %rs3070;
	and.b32  	%r1004, %r1003, 255;
	and.b16  	%rs1917, %rs3071, 255;
	mul.wide.u16 	%r1005, %rs1917, 256;
	or.b32  	%r1006, %r1005, %r1004;
	cvt.u32.u16 	%r1007, %rs3072;
	shl.b32 	%r1008, %r1007, 16;
	and.b32  	%r1009, %r1008, 16711680;
	or.b32  	%r1010, %r1006, %r1009;
	cvt.u32.u16 	%r1011, %rs3073;
	shl.b32 	%r1012, %r1011, 24;
	or.b32  	%r924, %r1010, %r1012;
	cvt.u32.u16 	%r1013, %rs3074;
	and.b32  	%r1014, %r1013, 255;
	and.b16  	%rs1918, %rs3075, 255;
	mul.wide.u16 	%r1015, %rs1918, 256;
	or.b32  	%r1016, %r1015, %r1014;
	cvt.u32.u16 	%r1017, %rs3076;
	shl.b32 	%r1018, %r1017, 16;
	and.b32  	%r1019, %r1018, 16711680;
	or.b32  	%r1020, %r1016, %r1019;
	cvt.u32.u16 	%r1021, %rs3077;
	shl.b32 	%r1022, %r1021, 24;
	or.b32  	%r929, %r1020, %r1022;
	cvt.u32.u16 	%r1023, %rs3078;
	and.b32  	%r1024, %r1023, 255;
	and.b16  	%rs1919, %rs3079, 255;
	mul.wide.u16 	%r1025, %rs1919, 256;
	or.b32  	%r1026, %r1025, %r1024;
	cvt.u32.u16 	%r1027, %rs3080;
	shl.b32 	%r1028, %r1027, 16;
	and.b32  	%r1029, %r1028, 16711680;
	or.b32  	%r1030, %r1026, %r1029;
	cvt.u32.u16 	%r1031, %rs3081;
	shl.b32 	%r1032, %r1031, 24;
	or.b32  	%r934, %r1030, %r1032;
	cvt.u32.u16 	%r1033, %rs3082;
	and.b32  	%r1034, %r1033, 255;
	and.b16  	%rs1920, %rs3083, 255;
	mul.wide.u16 	%r1035, %rs1920, 256;
	or.b32  	%r1036, %r1035, %r1034;
	cvt.u32.u16 	%r1037, %rs3084;
	shl.b32 	%r1038, %r1037, 16;
	and.b32  	%r1039, %r1038, 16711680;
	or.b32  	%r1040, %r1036, %r1039;
	cvt.u32.u16 	%r1041, %rs3085;
	shl.b32 	%r1042, %r1041, 24;
	or.b32  	%r939, %r1040, %r1042;
	cvt.u32.u16 	%r1043, %rs3086;
	and.b32  	%r1044, %r1043, 255;
	and.b16  	%rs1921, %rs3087, 255;
	mul.wide.u16 	%r1045, %rs1921, 256;
	or.b32  	%r1046, %r1045, %r1044;
	cvt.u32.u16 	%r1047, %rs3088;
	shl.b32 	%r1048, %r1047, 16;
	and.b32  	%r1049, %r1048, 16711680;
	or.b32  	%r944, %r1046, %r1049;
	mov.b32 	%r960, 1;
	mov.b32 	%r961, 31;
	mov.b32 	%r962, -1;
	// begin inline asm
	shfl.sync.down.b32 %r903, %r904, %r960, %r961, %r962;
	// end inline asm
	// begin inline asm
	shfl.sync.down.b32 %r908, %r909, %r960, %r961, %r962;
	// end inline asm
	// begin inline asm
	shfl.sync.down.b32 %r913, %r914, %r960, %r961, %r962;
	// end inline asm
	// begin inline asm
	shfl.sync.down.b32 %r918, %r919, %r960, %r961, %r962;
	// end inline asm
	// begin inline asm
	shfl.sync.down.b32 %r923, %r924, %r960, %r961, %r962;
	// end inline asm
	// begin inline asm
	shfl.sync.down.b32 %r928, %r929, %r960, %r961, %r962;
	// end inline asm
	// begin inline asm
	shfl.sync.down.b32 %r933, %r934, %r960, %r961, %r962;
	// end inline asm
	// begin inline asm
	shfl.sync.down.b32 %r938, %r939, %r960, %r961, %r962;
	// end inline asm
	// begin inline asm
	shfl.sync.down.b32 %r943, %r944, %r960, %r961, %r962;
	// end inline asm
	// begin inline asm
	shfl.sync.down.b32 %r948, %r6213, %r960, %r961, %r962;
	// end inline asm
	mov.b64 	%rd87, %fd164;
	mov.b64 	{%r954, %r959}, %rd87;
	// begin inline asm
	shfl.sync.down.b32 %r953, %r954, %r960, %r961, %r962;
	// end inline asm
	// begin inline asm
	shfl.sync.down.b32 %r958, %r959, %r960, %r961, %r962;
	// end inline asm
	setp.gt.s32 	%p14, %r902, 30;
	@%p14 bra 	$L__BB5_189;
	shr.u32 	%r1051, %r943, 16;
	shr.u32 	%r1052, %r943, 8;
	cvt.u16.u32 	%rs1922, %r1052;
	cvt.u16.u32 	%rs1923, %r943;
	cvt.u16.u32 	%rs2867, %r903;
	mov.b64 	%rd88, {%r953, %r958};
	mov.b64 	%fd67, %rd88;
	add.u64 	%rd39, %SPL, 0;
	add.u64 	%rd40, %SPL, 48;
	prmt.b32 	%r1055, %r977, %r981, 0x3340U;
	cvt.u32.u16 	%r1056, %rs3059;
	cvt.u32.u16 	%r1057, %rs3058;
	prmt.b32 	%r1058, %r1057, %r1056, 0x3340U;
	prmt.b32 	%r1059, %r1058, %r1055, 0x5410U;
	cvt.u32.u16 	%r1060, %rs3057;
	cvt.u32.u16 	%r1061, %rs3056;
	prmt.b32 	%r1062, %r1061, %r1060, 0x3340U;
	cvt.u32.u16 	%r1063, %rs3055;
	cvt.u32.u16 	%r1064, %rs3054;
	prmt.b32 	%r1065, %r1064, %r1063, 0x3340U;
	prmt.b32 	%r1066, %r1065, %r1062, 0x5410U;
	st.local.v2.b32 	[%rd39], {%r1066, %r1059};
	cvt.u32.u16 	%r1067, %rs3069;
	cvt.u32.u16 	%r1068, %rs3068;
	prmt.b32 	%r1069, %r1068, %r1067, 0x3340U;
	cvt.u32.u16 	%r1070, %rs3067;
	cvt.u32.u16 	%r1071, %rs3066;
	prmt.b32 	%r1072, %r1071, %r1070, 0x3340U;
	prmt.b32 	%r1073, %r1072, %r1069, 0x5410U;
	cvt.u32.u16 	%r1074, %rs3065;
	cvt.u32.u16 	%r1075, %rs3064;
	prmt.b32 	%r1076, %r1075, %r1074, 0x3340U;
	cvt.u32.u16 	%r1077, %rs3063;
	cvt.u32.u16 	%r1078, %rs3062;
	prmt.b32 	%r1079, %r1078, %r1077, 0x3340U;
	prmt.b32 	%r1080, %r1079, %r1076, 0x5410U;
	st.local.v2.b32 	[%rd39+8], {%r1080, %r1073};
	cvt.u32.u16 	%r1081, %rs3077;
	cvt.u32.u16 	%r1082, %rs3076;
	prmt.b32 	%r1083, %r1082, %r1081, 0x3340U;
	cvt.u32.u16 	%r1084, %rs3075;
	cvt.u32.u16 	%r1085, %rs3074;
	prmt.b32 	%r1086, %r1085, %r1084, 0x3340U;
	prmt.b32 	%r1087, %r1086, %r1083, 0x5410U;
	cvt.u32.u16 	%r1088, %rs3073;
	cvt.u32.u16 	%r1089, %rs3072;
	prmt.b32 	%r1090, %r1089, %r1088, 0x3340U;
	cvt.u32.u16 	%r1091, %rs3071;
	cvt.u32.u16 	%r1092, %rs3070;
	prmt.b32 	%r1093, %r1092, %r1091, 0x3340U;
	prmt.b32 	%r1094, %r1093, %r1090, 0x5410U;
	st.local.v2.b32 	[%rd39+16], {%r1094, %r1087};
	cvt.u32.u16 	%r1095, %rs3085;
	cvt.u32.u16 	%r1096, %rs3084;
	prmt.b32 	%r1097, %r1096, %r1095, 0x3340U;
	cvt.u32.u16 	%r1098, %rs3083;
	cvt.u32.u16 	%r1099, %rs3082;
	prmt.b32 	%r1100, %r1099, %r1098, 0x3340U;
	prmt.b32 	%r1101, %r1100, %r1097, 0x5410U;
	cvt.u32.u16 	%r1102, %rs3081;
	cvt.u32.u16 	%r1103, %rs3080;
	prmt.b32 	%r1104, %r1103, %r1102, 0x3340U;
	cvt.u32.u16 	%r1105, %rs3079;
	cvt.u32.u16 	%r1106, %rs3078;
	prmt.b32 	%r1107, %r1106, %r1105, 0x3340U;
	prmt.b32 	%r1108, %r1107, %r1104, 0x5410U;
	st.local.v2.b32 	[%rd39+24], {%r1108, %r1101};
	st.local.v2.u8 	[%rd39+32], {%rs3086, %rs3087};
	st.local.u8 	[%rd39+34], %rs3088;
	st.local.u32 	[%rd39+36], %r6213;
	st.local.f64 	[%rd39+40], %fd164;
	st.local.v2.b32 	[%rd40], {%r903, %r908};
	st.local.v2.b32 	[%rd40+8], {%r913, %r918};
	st.local.v2.b32 	[%rd40+16], {%r923, %r928};
	st.local.v2.b32 	[%rd40+24], {%r933, %r938};
	st.local.v2.u8 	[%rd40+32], {%rs1923, %rs1922};
	st.local.u8 	[%rd40+34], %r1051;
	st.local.u32 	[%rd40+36], %r948;
	st.local.v2.u32 	[%rd40+40], {%r953, %r958};
	mov.b32 	%r6160, 0;
$L__BB5_184:
	mov.u32 	%r6163, %r6160;
	cvt.u64.u32 	%rd91, %r6163;
	add.s64 	%rd92, %rd39, %rd91;
	ld.local.u8 	%rs1924, [%rd92];
	setp.ne.s16 	%p15, %rs1924, 0;
	add.s32 	%r6160, %r6163, 1;
	@%p15 bra 	$L__BB5_184;
	and.b16  	%rs1925, %rs2867, 255;
	setp.eq.s16 	%p16, %rs1925, 0;
	@%p16 bra 	$L__BB5_188;
	mov.b32 	%r6161, 0;
$L__BB5_187:
	cvt.u64.u32 	%rd93, %r6163;
	add.s64 	%rd94, %rd39, %rd93;
	st.local.u8 	[%rd94], %rs2867;
	add.s32 	%r6163, %r6163, 1;
	add.s32 	%r461, %r6161, 1;
	cvt.u64.u32 	%rd95, %r6161;
	add.s64 	%rd96, %rd40, %rd95;
	ld.local.u8 	%rs2867, [%rd96+1];
	setp.ne.s16 	%p17, %rs2867, 0;
	mov.u32 	%r6161, %r461;
	@%p17 bra 	$L__BB5_187;
$L__BB5_188:
	cvt.u64.u32 	%rd97, %r6163;
	add.s64 	%rd98, %rd39, %rd97;
	mov.b16 	%rs1926, 0;
	st.local.u8 	[%rd98], %rs1926;
	ld.local.u32 	%r1110, [%rd39+36];
	add.s32 	%r6213, %r1110, %r948;
	ld.local.f64 	%fd93, [%rd39+40];
	add.f64 	%fd164, %fd93, %fd67;
	ld.local.v2.b32 	{%r1111, %r1112}, [%rd39];
	bfe.u32 	%r1113, %r1111, 0, 8;
	cvt.u16.u32 	%rs3054, %r1113;
	bfe.u32 	%r1114, %r1111, 8, 8;
	cvt.u16.u32 	%rs3055, %r1114;
	bfe.u32 	%r1115, %r1111, 16, 8;
	cvt.u16.u32 	%rs3056, %r1115;
	bfe.u32 	%r1116, %r1111, 24, 8;
	cvt.u16.u32 	%rs3057, %r1116;
	bfe.u32 	%r1117, %r1112, 0, 8;
	cvt.u16.u32 	%rs3058, %r1117;
	bfe.u32 	%r1118, %r1112, 8, 8;
	cvt.u16.u32 	%rs3059, %r1118;
	bfe.u32 	%r1119, %r1112, 16, 8;
	cvt.u16.u32 	%rs3060, %r1119;
	bfe.u32 	%r1120, %r1112, 24, 8;
	cvt.u16.u32 	%rs3061, %r1120;
	ld.local.v2.b32 	{%r1121, %r1122}, [%rd39+8];
	bfe.u32 	%r1123, %r1121, 0, 8;
	cvt.u16.u32 	%rs3062, %r1123;
	bfe.u32 	%r1124, %r1121, 8, 8;
	cvt.u16.u32 	%rs3063, %r1124;
	bfe.u32 	%r1125, %r1121, 16, 8;
	cvt.u16.u32 	%rs3064, %r1125;
	bfe.u32 	%r1126, %r1121, 24, 8;
	cvt.u16.u32 	%rs3065, %r1126;
	bfe.u32 	%r1127, %r1122, 0, 8;
	cvt.u16.u32 	%rs3066, %r1127;
	bfe.u32 	%r1128, %r1122, 8, 8;
	cvt.u16.u32 	%rs3067, %r1128;
	bfe.u32 	%r1129, %r1122, 16, 8;
	cvt.u16.u32 	%rs3068, %r1129;
	bfe.u32 	%r1130, %r1122, 24, 8;
	cvt.u16.u32 	%rs3069, %r1130;
	ld.local.v2.b32 	{%r1131, %r1132}, [%rd39+16];
	bfe.u32 	%r1133, %r1131, 0, 8;
	cvt.u16.u32 	%rs3070, %r1133;
	bfe.u32 	%r1134, %r1131, 8, 8;
	cvt.u16.u32 	%rs3071, %r1134;
	bfe.u32 	%r1135, %r1131, 16, 8;
	cvt.u16.u32 	%rs3072, %r1135;
	bfe.u32 	%r1136, %r1131, 24, 8;
	cvt.u16.u32 	%rs3073, %r1136;
	bfe.u32 	%r1137, %r1132, 0, 8;
	cvt.u16.u32 	%rs3074, %r1137;
	bfe.u32 	%r1138, %r1132, 8, 8;
	cvt.u16.u32 	%rs3075, %r1138;
	bfe.u32 	%r1139, %r1132, 16, 8;
	cvt.u16.u32 	%rs3076, %r1139;
	bfe.u32 	%r1140, %r1132, 24, 8;
	cvt.u16.u32 	%rs3077, %r1140;
	ld.local.v2.b32 	{%r1141, %r1142}, [%rd39+24];
	bfe.u32 	%r1143, %r1141, 0, 8;
	cvt.u16.u32 	%rs3078, %r1143;
	bfe.u32 	%r1144, %r1141, 8, 8;
	cvt.u16.u32 	%rs3079, %r1144;
	bfe.u32 	%r1145, %r1141, 16, 8;
	cvt.u16.u32 	%rs3080, %r1145;
	bfe.u32 	%r1146, %r1141, 24, 8;
	cvt.u16.u32 	%rs3081, %r1146;
	bfe.u32 	%r1147, %r1142, 0, 8;
	cvt.u16.u32 	%rs3082, %r1147;
	bfe.u32 	%r1148, %r1142, 8, 8;
	cvt.u16.u32 	%rs3083, %r1148;
	bfe.u32 	%r1149, %r1142, 16, 8;
	cvt.u16.u32 	%rs3084, %r1149;
	bfe.u32 	%r1150, %r1142, 24, 8;
	cvt.u16.u32 	%rs3085, %r1150;
	.pragma "used_bytes_mask 7";
	ld.local.u32 	%r1151, [%rd39+32];
	bfe.u32 	%r1152, %r1151, 0, 8;
	cvt.u16.u32 	%rs3086, %r1152;
	bfe.u32 	%r1153, %r1151, 8, 8;
	cvt.u16.u32 	%rs3087, %r1153;
	bfe.u32 	%r1154, %r1151, 16, 8;
	cvt.u16.u32 	%rs3088, %r1154;
$L__BB5_189:
	cvt.u32.u16 	%r1215, %rs3054;
	and.b32  	%r1216, %r1215, 255;
	and.b16  	%rs1927, %rs3055, 255;
	mul.wide.u16 	%r1217, %rs1927, 256;
	or.b32  	%r1218, %r1217, %r1216;
	cvt.u32.u16 	%r1219, %rs3056;
	shl.b32 	%r1220, %r1219, 16;
	and.b32  	%r1221, %r1220, 16711680;
	or.b32  	%r1222, %r1218, %r1221;
	cvt.u32.u16 	%r1223, %rs3057;
	shl.b32 	%r1224, %r1223, 24;
	or.b32  	%r1156, %r1222, %r1224;
	cvt.u32.u16 	%r1225, %rs3058;
	and.b32  	%r1226, %r1225, 255;
	and.b16  	%rs1928, %rs3059, 255;
	mul.wide.u16 	%r1227, %rs1928, 256;
	or.b32  	%r1228, %r1227, %r1226;
	cvt.u32.u16 	%r1229, %rs3060;
	shl.b32 	%r1230, %r1229, 16;
	and.b32  	%r1231, %r1230, 16711680;
	or.b32  	%r1232, %r1228, %r1231;
	cvt.u32.u16 	%r1233, %rs3061;
	shl.b32 	%r1234, %r1233, 24;
	or.b32  	%r1161, %r1232, %r1234;
	cvt.u32.u16 	%r1235, %rs3062;
	and.b32  	%r1236, %r1235, 255;
	and.b16  	%rs1929, %rs3063, 255;
	mul.wide.u16 	%r1237, %rs1929, 256;
	or.b32  	%r1238, %r1237, %r1236;
	cvt.u32.u16 	%r1239, %rs3064;
	shl.b32 	%r1240, %r1239, 16;
	and.b32  	%r1241, %r1240, 16711680;
	or.b32  	%r1242, %r1238, %r1241;
	cvt.u32.u16 	%r1243, %rs3065;
	shl.b32 	%r1244, %r1243, 24;
	or.b32  	%r1166, %r1242, %r1244;
	cvt.u32.u16 	%r1245, %rs3066;
	and.b32  	%r1246, %r1245, 255;
	and.b16  	%rs1930, %rs3067, 255;
	mul.wide.u16 	%r1247, %rs1930, 256;
	or.b32  	%r1248, %r1247, %r1246;
	cvt.u32.u16 	%r1249, %rs3068;
	shl.b32 	%r1250, %r1249, 16;
	and.b32  	%r1251, %r1250, 16711680;
	or.b32  	%r1252, %r1248, %r1251;
	cvt.u32.u16 	%r1253, %rs3069;
	shl.b32 	%r1254, %r1253, 24;
	or.b32  	%r1171, %r1252, %r1254;
	cvt.u32.u16 	%r1255, %rs3070;
	and.b32  	%r1256, %r1255, 255;
	and.b16  	%rs1931, %rs3071, 255;
	mul.wide.u16 	%r1257, %rs1931, 256;
	or.b32  	%r1258, %r1257, %r1256;
	cvt.u32.u16 	%r1259, %rs3072;
	shl.b32 	%r1260, %r1259, 16;
	and.b32  	%r1261, %r1260, 16711680;
	or.b32  	%r1262, %r1258, %r1261;
	cvt.u32.u16 	%r1263, %rs3073;
	shl.b32 	%r1264, %r1263, 24;
	or.b32  	%r1176, %r1262, %r1264;
	cvt.u32.u16 	%r1265, %rs3074;
	and.b32  	%r1266, %r1265, 255;
	and.b16  	%rs1932, %rs3075, 255;
	mul.wide.u16 	%r1267, %rs1932, 256;
	or.b32  	%r1268, %r1267, %r1266;
	cvt.u32.u16 	%r1269, %rs3076;
	shl.b32 	%r1270, %r1269, 16;
	and.b32  	%r1271, %r1270, 16711680;
	or.b32  	%r1272, %r1268, %r1271;
	cvt.u32.u16 	%r1273, %rs3077;
	shl.b32 	%r1274, %r1273, 24;
	or.b32  	%r1181, %r1272, %r1274;
	cvt.u32.u16 	%r1275, %rs3078;
	and.b32  	%r1276, %r1275, 255;
	and.b16  	%rs1933, %rs3079, 255;
	mul.wide.u16 	%r1277, %rs1933, 256;
	or.b32  	%r1278, %r1277, %r1276;
	cvt.u32.u16 	%r1279, %rs3080;
	shl.b32 	%r1280, %r1279, 16;
	and.b32  	%r1281, %r1280, 16711680;
	or.b32  	%r1282, %r1278, %r1281;
	cvt.u32.u16 	%r1283, %rs3081;
	shl.b32 	%r1284, %r1283, 24;
	or.b32  	%r1186, %r1282, %r1284;
	cvt.u32.u16 	%r1285, %rs3082;
	and.b32  	%r1286, %r1285, 255;
	and.b16  	%rs1934, %rs3083, 255;
	mul.wide.u16 	%r1287, %rs1934, 256;
	or.b32  	%r1288, %r1287, %r1286;
	cvt.u32.u16 	%r1289, %rs3084;
	shl.b32 	%r1290, %r1289, 16;
	and.b32  	%r1291, %r1290, 16711680;
	or.b32  	%r1292, %r1288, %r1291;
	cvt.u32.u16 	%r1293, %rs3085;
	shl.b32 	%r1294, %r1293, 24;
	or.b32  	%r1191, %r1292, %r1294;
	cvt.u32.u16 	%r1295, %rs3086;
	and.b32  	%r1296, %r1295, 255;
	and.b16  	%rs1935, %rs3087, 255;
	mul.wide.u16 	%r1297, %rs1935, 256;
	or.b32  	%r1298, %r1297, %r1296;
	cvt.u32.u16 	%r1299, %rs3088;
	shl.b32 	%r1300, %r1299, 16;
	and.b32  	%r1301, %r1300, 16711680;
	or.b32  	%r1196, %r1298, %r1301;
	mov.b32 	%r1212, 2;
	mov.b32 	%r1213, 31;
	mov.b32 	%r1214, -1;
	// begin inline asm
	shfl.sync.down.b32 %r1155, %r1156, %r1212, %r1213, %r1214;
	// end inline asm
	// begin inline asm
	shfl.sync.down.b32 %r1160, %r1161, %r1212, %r1213, %r1214;
	// end inline asm
	// begin inline asm
	shfl.sync.down.b32 %r1165, %r1166, %r1212, %r1213, %r1214;
	// end inline asm
	// begin inline asm
	shfl.sync.down.b32 %r1170, %r1171, %r1212, %r1213, %r1214;
	// end inline asm
	// begin inline asm
	shfl.sync.down.b32 %r1175, %r1176, %r1212, %r1213, %r1214;
	// end inline asm
	// begin inline asm
	shfl.sync.down.b32 %r1180, %r1181, %r1212, %r1213, %r1214;
	// end inline asm
	// begin inline asm
	shfl.sync.down.b32 %r1185, %r1186, %r1212, %r1213, %r1214;
	// end inline asm
	// begin inline asm
	shfl.sync.down.b32 %r1190, %r1191, %r1212, %r1213, %r1214;
	// end inline asm
	// begin inline asm
	shfl.sync.down.b32 %r1195, %r1196, %r1212, %r1213, %r1214;
	// end inline asm
	// begin inline asm
	shfl.sync.down.b32 %r1200, %r6213, %r1212, %r1213, %r1214;
	// end inline asm
	mov.b64 	%rd99, %fd164;
	mov.b64 	{%r1206, %r1211}, %rd99;
	// begin inline asm
	shfl.sync.down.b32 %r1205, %r1206, %r1212, %r1213, %r1214;
	// end inline asm
	// begin inline asm
	shfl.sync.down.b32 %r1210, %r1211, %r1212, %r1213, %r1214;
	// end inline asm
	setp.gt.s32 	%p18, %r902, 29;
	@%p18 bra 	$L__BB5_196;
	shr.u32 	%r1303, %r1195, 16;
	shr.u32 	%r1304, %r1195, 8;
	cvt.u16.u32 	%rs1936, %r1304;
	cvt.u16.u32 	%rs1937, %r1195;
	cvt.u16.u32 	%rs2903, %r1155;
	mov.b64 	%rd100, {%r1205, %r1210};
	mov.b64 	%fd70, %rd100;
	add.u64 	%rd41, %SPL, 0;
	add.u64 	%rd42, %SPL, 48;
	prmt.b32 	%r1307, %r1229, %r1233, 0x3340U;
	cvt.u32.u16 	%r1308, %rs3059;
	cvt.u32.u16 	%r1309, %rs3058;
	prmt.b32 	%r1310, %r1309, %r1308, 0x3340U;
	prmt.b32 	%r1311, %r1310, %r1307, 0x5410U;
	cvt.u32.u16 	%r1312, %rs3057;
	cvt.u32.u16 	%r1313, %rs3056;
	prmt.b32 	%r1314, %r1313, %r1312, 0x3340U;
	cvt.u32.u16 	%r1315, %rs3055;
	cvt.u32.u16 	%r1316, %rs3054;
	prmt.b32 	%r1317, %r1316, %r1315, 0x3340U;
	prmt.b32 	%r1318, %r1317, %r1314, 0x5410U;
	st.local.v2.b32 	[%rd41], {%r1318, %r1311};
	cvt.u32.u16 	%r1319, %rs3069;
	cvt.u32.u16 	%r1320, %rs3068;
	prmt.b32 	%r1321, %r1320, %r1319, 0x3340U;
	cvt.u32.u16 	%r1322, %rs3067;
	cvt.u32.u16 	%r1323, %rs3066;
	prmt.b32 	%r1324, %r1323, %r1322, 0x3340U;
	prmt.b32 	%r1325, %r1324, %r1321, 0x5410U;
	cvt.u32.u16 	%r1326, %rs3065;
	cvt.u32.u16 	%r1327, %rs3064;
	prmt.b32 	%r1328, %r1327, %r1326, 0x3340U;
	cvt.u32.u16 	%r1329, %rs3063;
	cvt.u32.u16 	%r1330, %rs3062;
	prmt.b32 	%r1331, %r1330, %r1329, 0x3340U;
	prmt.b32 	%r1332, %r1331, %r1328, 0x5410U;
	st.local.v2.b32 	[%rd41+8], {%r1332, %r1325};
	cvt.u32.u16 	%r1333, %rs3077;
	cvt.u32.u16 	%r1334, %rs3076;
	prmt.b32 	%r1335, %r1334, %r1333, 0x3340U;
	cvt.u32.u16 	%r1336, %rs3075;
	cvt.u32.u16 	%r1337, %rs3074;
	prmt.b32 	%r1338, %r1337, %r1336, 0x3340U;
	prmt.b32 	%r1339, %r1338, %r1335, 0x5410U;
	cvt.u32.u16 	%r1340, %rs3073;
	cvt.u32.u16 	%r1341, %rs3072;
	prmt.b32 	%r1342, %r1341, %r1340, 0x3340U;
	cvt.u32.u16 	%r1343, %rs3071;
	cvt.u32.u16 	%r1344, %rs3070;
	prmt.b32 	%r1345, %r1344, %r1343, 0x3340U;
	prmt.b32 	%r1346, %r1345, %r1342, 0x5410U;
	st.local.v2.b32 	[%rd41+16], {%r1346, %r1339};
	cvt.u32.u16 	%r1347, %rs3085;
	cvt.u32.u16 	%r1348, %rs3084;
	prmt.b32 	%r1349, %r1348, %r1347, 0x3340U;
	cvt.u32.u16 	%r1350, %rs3083;
	cvt.u32.u16 	%r1351, %rs3082;
	prmt.b32 	%r1352, %r1351, %r1350, 0x3340U;
	prmt.b32 	%r1353, %r1352, %r1349, 0x5410U;
	cvt.u32.u16 	%r1354, %rs3081;
	cvt.u32.u16 	%r1355, %rs3080;
	prmt.b32 	%r1356, %r1355, %r1354, 0x3340U;
	cvt.u32.u16 	%r1357, %rs3079;
	cvt.u32.u16 	%r1358, %rs3078;
	prmt.b32 	%r1359, %r1358, %r1357, 0x3340U;
	prmt.b32 	%r1360, %r1359, %r1356, 0x5410U;
	st.local.v2.b32 	[%rd41+24], {%r1360, %r1353};
	st.local.v2.u8 	[%rd41+32], {%rs3086, %rs3087};
	st.local.u8 	[%rd41+34], %rs3088;
	st.local.u32 	[%rd41+36], %r6213;
	st.local.f64 	[%rd41+40], %fd164;
	st.local.v2.b32 	[%rd42], {%r1155, %r1160};
	st.local.v2.b32 	[%rd42+8], {%r1165, %r1170};
	st.local.v2.b32 	[%rd42+16], {%r1175, %r1180};
	st.local.v2.b32 	[%rd42+24], {%r1185, %r1190};
	st.local.v2.u8 	[%rd42+32], {%rs1937, %rs1936};
	st.local.u8 	[%rd42+34], %r1303;
	st.local.u32 	[%rd42+36], %r1200;
	st.local.v2.u32 	[%rd42+40], {%r1205, %r1210};
	mov.b32 	%r6165, 0;
$L__BB5_191:
	mov.u32 	%r6168, %r6165;
	cvt.u64.u32 	%rd103, %r6168;
	add.s64 	%rd104, %rd41, %rd103;
	ld.local.u8 	%rs1938, [%rd104];
	setp.ne.s16 	%p19, %rs1938, 0;
	add.s32 	%r6165, %r6168, 1;
	@%p19 bra 	$L__BB5_191;
	and.b16  	%rs1939, %rs2903, 255;
	setp.eq.s16 	%p20, %rs1939, 0;
	@%p20 bra 	$L__BB5_195;
	mov.b32 	%r6166, 0;
$L__BB5_194:
	cvt.u64.u32 	%rd105, %r6168;
	add.s64 	%rd106, %rd41, %rd105;
	st.local.u8 	[%rd106], %rs2903;
	add.s32 	%r6168, %r6168, 1;
	add.s32 	%r482, %r6166, 1;
	cvt.u64.u32 	%rd107, %r6166;
	add.s64 	%rd108, %rd42, %rd107;
	ld.local.u8 	%rs2903, [%rd108+1];
	setp.ne.s16 	%p21, %rs2903, 0;
	mov.u32 	%r6166, %r482;
	@%p21 bra 	$L__BB5_194;
$L__BB5_195:
	cvt.u64.u32 	%rd109, %r6168;
	add.s64 	%rd110, %rd41, %rd109;
	mov.b16 	%rs1940, 0;
	st.local.u8 	[%rd110], %rs1940;
	ld.local.u32 	%r1362, [%rd41+36];
	add.s32 	%r6213, %r1362, %r1200;
	ld.local.f64 	%fd94, [%rd41+40];
	add.f64 	%fd164, %fd94, %fd70;
	ld.local.v2.b32 	{%r1363, %r1364}, [%rd41];
	bfe.u32 	%r1365, %r1363, 0, 8;
	cvt.u16.u32 	%rs3054, %r1365;
	bfe.u32 	%r1366, %r1363, 8, 8;
	cvt.u16.u32 	%rs3055, %r1366;
	bfe.u32 	%r1367, %r1363, 16, 8;
	cvt.u16.u32 	%rs3056, %r1367;
	bfe.u32 	%r1368, %r1363, 24, 8;
	cvt.u16.u32 	%rs3057, %r1368;
	bfe.u32 	%r1369, %r1364, 0, 8;
	cvt.u16.u32 	%rs3058, %r1369;
	bfe.u32 	%r1370, %r1364, 8, 8;
	cvt.u16.u32 	%rs3059, %r1370;
	bfe.u32 	%r1371, %r1364, 16, 8;
	cvt.u16.u32 	%rs3060, %r1371;
	bfe.u32 	%r1372, %r1364, 24, 8;
	cvt.u16.u32 	%rs3061, %r1372;
	ld.local.v2.b32 	{%r1373, %r1374}, [%rd41+8];
	bfe.u32 	%r1375, %r1373, 0, 8;
	cvt.u16.u32 	%rs3062, %r1375;
	bfe.u32 	%r1376, %r1373, 8, 8;
	cvt.u16.u32 	%rs3063, %r1376;
	bfe.u32 	%r1377, %r1373, 16, 8;
	cvt.u16.u32 	%rs3064, %r1377;
	bfe.u32 	%r1378, %r1373, 24, 8;
	cvt.u16.u32 	%rs3065, %r1378;
	bfe.u32 	%r1379, %r1374, 0, 8;
	cvt.u16.u32 	%rs3066, %r1379;
	bfe.u32 	%r1380, %r1374, 8, 8;
	cvt.u16.u32 	%rs3067, %r1380;
	bfe.u32 	%r1381, %r1374, 16, 8;
	cvt.u16.u32 	%rs3068, %r1381;
	bfe.u32 	%r1382, %r1374, 24, 8;
	cvt.u16.u32 	%rs3069, %r1382;
	ld.local.v2.b32 	{%r1383, %r1384}, [%rd41+16];
	bfe.u32 	%r1385, %r1383, 0, 8;
	cvt.u16.u32 	%rs3070, %r1385;
	bfe.u32 	%r1386, %r1383, 8, 8;
	cvt.u16.u32 	%rs3071, %r1386;
	bfe.u32 	%r1387, %r1383, 16, 8;
	cvt.u16.u32 	%rs3072, %r1387;
	bfe.u32 	%r1388, %r1383, 24, 8;
	cvt.u16.u32 	%rs3073, %r1388;
	bfe.u32 	%r1389, %r1384, 0, 8;
	cvt.u16.u32 	%rs3074, %r1389;
	bfe.u32 	%r1390, %r1384, 8, 8;
	cvt.u16.u32 	%rs3075, %r1390;
	bfe.u32 	%r1391, %r1384, 16, 8;
	cvt.u16.u32 	%rs3076, %r1391;
	bfe.u32 	%r1392, %r1384, 24, 8;
	cvt.u16.u32 	%rs3077, %r1392;
	ld.local.v2.b32 	{%r1393, %r1394}, [%rd41+24];
	bfe.u32 	%r1395, %r1393, 0, 8;
	cvt.u16.u32 	%rs3078, %r1395;
	bfe.u32 	%r1396, %r1393, 8, 8;
	cvt.u16.u32 	%rs3079, %r1396;
	bfe.u32 	%r1397, %r1393, 16, 8;
	cvt.u16.u32 	%rs3080, %r1397;
	bfe.u32 	%r1398, %r1393, 24, 8;
	cvt.u16.u32 	%rs3081, %r1398;
	bfe.u32 	%r1399, %r1394, 0, 8;
	cvt.u16.u32 	%rs3082, %r1399;
	bfe.u32 	%r1400, %r1394, 8, 8;
	cvt.u16.u32 	%rs3083, %r1400;
	bfe.u32 	%r1401, %r1394, 16, 8;
	cvt.u16.u32 	%rs3084, %r1401;
	bfe.u32 	%r1402, %r1394, 24, 8;
	cvt.u16.u32 	%rs3085, %r1402;
	.pragma "used_bytes_mask 7";
	ld.local.u32 	%r1403, [%rd41+32];
	bfe.u32 	%r1404, %r1403, 0, 8;
	cvt.u16.u32 	%rs3086, %r1404;
	bfe.u32 	%r1405, %r1403, 8, 8;
	cvt.u16.u32 	%rs3087, %r1405;
	bfe.u32 	%r1406, %r1403, 16, 8;
	cvt.u16.u32 	%rs3088, %r1406;
$L__BB5_196:
	cvt.u32.u16 	%r1467, %rs3054;
	and.b32  	%r1468, %r1467, 255;
	and.b16  	%rs1941, %rs3055, 255;
	mul.wide.u16 	%r1469, %rs1941, 256;
	or.b32  	%r1470, %r1469, %r1468;
	cvt.u32.u16 	%r1471, %rs3056;
	shl.b32 	%r1472, %r1471, 16;
	and.b32  	%r1473, %r1472, 16711680;
	or.b32  	%r1474, %r1470, %r1473;
	cvt.u32.u16 	%r1475, %rs3057;
	shl.b32 	%r1476, %r1475, 24;
	or.b32  	%r1408, %r1474, %r1476;
	cvt.u32.u16 	%r1477, %rs3058;
	and.b32  	%r1478, %r1477, 255;
	and.b16  	%rs1942, %rs3059, 255;
	mul.wide.u16 	%r1479, %rs1942, 256;
	or.b32  	%r1480, %r1479, %r1478;
	cvt.u32.u16 	%r1481, %rs3060;
	shl.b32 	%r1482, %r1481, 16;
	and.b32  	%r1483, %r1482, 16711680;
	or.b32  	%r1484, %r1480, %r1483;
	cvt.u32.u16 	%r1485, %rs3061;
	shl.b32 	%r1486, %r1485, 24;
	or.b32  	%r1413, %r1484, %r1486;
	cvt.u32.u16 	%r1487, %rs3062;
	and.b32  	%r1488, %r1487, 255;
	and.b16  	%rs1943, %rs3063, 255;
	mul.wide.u16 	%r1489, %rs1943, 256;
	or.b32  	%r1490, %r1489, %r1488;
	cvt.u32.u16 	%r1491, %rs3064;
	shl.b32 	%r1492, %r1491, 16;
	and.b32  	%r1493, %r1492, 16711680;
	or.b32  	%r1494, %r1490, %r1493;
	cvt.u32.u16 	%r1495, %rs3065;
	shl.b32 	%r1496, %r1495, 24;
	or.b32  	%r1418, %r1494, %r1496;
	cvt.u32.u16 	%r1497, %rs3066;
	and.b32  	%r1498, %r1497, 255;
	and.b16  	%rs1944, %rs3067, 255;
	mul.wide.u16 	%r1499, %rs1944, 256;
	or.b32  	%r1500, %r1499, %r1498;
	cvt.u32.u16 	%r1501, %rs3068;
	shl.b32 	%r1502, %r1501, 16;
	and.b32  	%r1503, %r1502, 16711680;
	or.b32  	%r1504, %r1500, %r1503;
	cvt.u32.u16 	%r1505, %rs3069;
	shl.b32 	%r1506, %r1505, 24;
	or.b32  	%r1423, %r1504, %r1506;
	cvt.u32.u16 	%r1507, %rs3070;
	and.b32  	%r1508, %r1507, 255;
	and.b16  	%rs1945, %rs3071, 255;
	mul.wide.u16 	%r1509, %rs1945, 256;
	or.b32  	%r1510, %r1509, %r1508;
	cvt.u32.u16 	%r1511, %rs3072;
	shl.b32 	%r1512, %r1511, 16;
	and.b32  	%r1513, %r1512, 16711680;
	or.b32  	%r1514, %r1510, %r1513;
	cvt.u32.u16 	%r1515, %rs3073;
	shl.b32 	%r1516, %r1515, 24;
	or.b32  	%r1428, %r1514, %r1516;
	cvt.u32.u16 	%r1517, %rs3074;
	and.b32  	%r1518, %r1517, 255;
	and.b16  	%rs1946, %rs3075, 255;
	mul.wide.u16 	%r1519, %rs1946, 256;
	or.b32  	%r1520, %r1519, %r1518;
	cvt.u32.u16 	%r1521, %rs3076;
	shl.b32 	%r1522, %r1521, 16;
	and.b32  	%r1523, %r1522, 16711680;
	or.b32  	%r1524, %r1520, %r1523;
	cvt.u32.u16 	%r1525, %rs3077;
	shl.b32 	%r1526, %r1525, 24;
	or.b32  	%r1433, %r1524, %r1526;
	cvt.u32.u16 	%r1527, %rs3078;
	and.b32  	%r1528, %r1527, 255;
	and.b16  	%rs1947, %rs3079, 255;
	mul.wide.u16 	%r1529, %rs1947, 256;
	or.b32  	%r1530, %r1529, %r1528;
	cvt.u32.u16 	%r1531, %rs3080;
	shl.b32 	%r1532, %r1531, 16;
	and.b32  	%r1533, %r1532, 16711680;
	or.b32  	%r1534, %r1530, %r1533;
	cvt.u32.u16 	%r1535, %rs3081;
	shl.b32 	%r1536, %r1535, 24;
	or.b32  	%r1438, %r1534, %r1536;
	cvt.u32.u16 	%r1537, %rs3082;
	and.b32  	%r1538, %r1537, 255;
	and.b16  	%rs1948, %rs3083, 255;
	mul.wide.u16 	%r1539, %rs1948, 256;
	or.b32  	%r1540, %r1539, %r1538;
	cvt.u32.u16 	%r1541, %rs3084;
	shl.b32 	%r1542, %r1541, 16;
	and.b32  	%r1543, %r1542, 16711680;
	or.b32  	%r1544, %r1540, %r1543;
	cvt.u32.u16 	%r1545, %rs3085;
	shl.b32 	%r1546, %r1545, 24;
	or.b32  	%r1443, %r1544, %r1546;
	cvt.u32.u16 	%r1547, %rs3086;
	and.b32  	%r1548, %r1547, 255;
	and.b16  	%rs1949, %rs3087, 255;
	mul.wide.u16 	%r1549, %rs1949, 256;
	or.b32  	%r1550, %r1549, %r1548;
	cvt.u32.u16 	%r1551, %rs3088;
	shl.b32 	%r1552, %r1551, 16;
	and.b32  	%r1553, %r1552, 16711680;
	or.b32  	%r1448, %r1550, %r1553;
	mov.b32 	%r1464, 4;
	mov.b32 	%r1465, 31;
	mov.b32 	%r1466, -1;
	// begin inline asm
	shfl.sync.down.b32 %r1407, %r1408, %r1464, %r1465, %r1466;
	// end inline asm
	// begin inline asm
	shfl.sync.down.b32 %r1412, %r1413, %r1464, %r1465, %r1466;
	// end inline asm
	// begin inline asm
	shfl.sync.down.b32 %r1417, %r1418, %r1464, %r1465, %r1466;
	// end inline asm
	// begin inline asm
	shfl.sync.down.b32 %r1422, %r1423, %r1464, %r1465, %r1466;
	// end inline asm
	// begin inline asm
	shfl.sync.down.b32 %r1427, %r1428, %r1464, %r1465, %r1466;
	// end inline asm
	// begin inline asm
	shfl.sync.down.b32 %r1432, %r1433, %r1464, %r1465, %r1466;
	// end inline asm
	// begin inline asm
	shfl.sync.down.b32 %r1437, %r1438, %r1464, %r1465, %r1466;
	// end inline asm
	// begin inline asm
	shfl.sync.down.b32 %r1442, %r1443, %r1464, %r1465, %r1466;
	// end inline asm
	// begin inline asm
	shfl.sync.down.b32 %r1447, %r1448, %r1464, %r1465, %r1466;
	// end inline asm
	// begin inline asm
	shfl.sync.down.b32 %r1452, %r6213, %r1464, %r1465, %r1466;
	// end inline asm
	mov.b64 	%rd111, %fd164;
	mov.b64 	{%r1458, %r1463}, %rd111;
	// begin inline asm
	shfl.sync.down.b32 %r1457, %r1458, %r1464, %r1465, %r1466;
	// end inline asm
	// begin inline asm
	shfl.sync.down.b32 %r1462, %r1463, %r1464, %r1465, %r1466;
	// end inline asm
	setp.gt.s32 	%p22, %r902, 27;
	@%p22 bra 	$L__BB5_203;
	shr.u32 	%r1555, %r1447, 16;
	shr.u32 	%r1556, %r1447, 8;
	cvt.u16.u32 	%rs1950, %r1556;
	cvt.u16.u32 	%rs1951, %r1447;
	cvt.u16.u32 	%rs2939, %r1407;
	mov.b64 	%rd112, {%r1457, %r1462};
	mov.b64 	%fd73, %rd112;
	add.u64 	%rd43, %SPL, 0;
	add.u64 	%rd44, %SPL, 48;
	prmt.b32 	%r1559, %r1481, %r1485, 0x3340U;
	cvt.u32.u16 	%r1560, %rs3059;
	cvt.u32.u16 	%r1561, %rs3058;
	prmt.b32 	%r1562, %r1561, %r1560, 0x3340U;
	prmt.b32 	%r1563, %r1562, %r1559, 0x5410U;
	cvt.u32.u16 	%r1564, %rs3057;
	cvt.u32.u16 	%r1565, %rs3056;
	prmt.b32 	%r1566, %r1565, %r1564, 0x3340U;
	cvt.u32.u16 	%r1567, %rs3055;
	cvt.u32.u16 	%r1568, %rs3054;
	prmt.b32 	%r1569, %r1568, %r1567, 0x3340U;
	prmt.b32 	%r1570, %r1569, %r1566, 0x5410U;
	st.local.v2.b32 	[%rd43], {%r1570, %r1563};
	cvt.u32.u16 	%r1571, %rs3069;
	cvt.u32.u16 	%r1572, %rs3068;
	prmt.b32 	%r1573, %r1572, %r1571, 0x3340U;
	cvt.u32.u16 	%r1574, %rs3067;
	cvt.u32.u16 	%r1575, %rs3066;
	prmt.b32 	%r1576, %r1575, %r1574, 0x3340U;
	prmt.b32 	%r1577, %r1576, %r1573, 0x5410U;
	cvt.u32.u16 	%r1578, %rs3065;
	cvt.u32.u16 	%r1579, %rs3064;
	prmt.b32 	%r1580, %r1579, %r1578, 0x3340U;
	cvt.u32.u16 	%r1581, %rs3063;
	cvt.u32.u16 	%r1582, %rs3062;
	prmt.b32 	%r1583, %r1582, %r1581, 0x3340U;
	prmt.b32 	%r1584, %r1583, %r1580, 0x5410U;
	st.local.v2.b32 	[%rd43+8], {%r1584, %r1577};
	cvt.u32.u16 	%r1585, %rs3077;
	cvt.u32.u16 	%r1586, %rs3076;
	prmt.b32 	%r1587, %r1586, %r1585, 0x3340U;
	cvt.u32.u16 	%r1588, %rs3075;
	cvt.u32.u16 	%r1589, %rs3074;
	prmt.b32 	%r1590, %r1589, %r1588, 0x3340U;
	prmt.b32 	%r1591, %r1590, %r1587, 0x5410U;
	cvt.u32.u16 	%r1592, %rs3073;
	cvt.u32.u16 	%r1593, %rs3072;
	prmt.b32 	%r1594, %r1593, %r1592, 0x3340U;
	cvt.u32.u16 	%r1595, %rs3071;
	cvt.u32.u16 	%r1596, %rs3070;
	prmt.b32 	%r1597, %r1596, %r1595, 0x3340U;
	prmt.b32 	%r1598, %r1597, %r1594, 0x5410U;
	st.local.v2.b32 	[%rd43+16], {%r1598, %r1591};
	cvt.u32.u16 	%r1599, %rs3085;
	cvt.u32.u16 	%r1600, %rs3084;
	prmt.b32 	%r1601, %r1600, %r1599, 0x3340U;
	cvt.u32.u16 	%r1602, %rs3083;
	cvt.u32.u16 	%r1603, %rs3082;
	prmt.b32 	%r1604, %r1603, %r1602, 0x3340U;
	prmt.b32 	%r1605, %r1604, %r1601, 0x5410U;
	cvt.u32.u16 	%r1606, %rs3081;
	cvt.u32.u16 	%r1607, %rs3080;
	prmt.b32 	%r1608, %r1607, %r1606, 0x3340U;
	cvt.u32.u16 	%r1609, %rs3079;
	cvt.u32.u16 	%r1610, %rs3078;
	prmt.b32 	%r1611, %r1610, %r1609, 0x3340U;
	prmt.b32 	%r1612, %r1611, %r1608, 0x5410U;
	st.local.v2.b32 	[%rd43+24], {%r1612, %r1605};
	st.local.v2.u8 	[%rd43+32], {%rs3086, %rs3087};
	st.local.u8 	[%rd43+34], %rs3088;
	st.local.u32 	[%rd43+36], %r6213;
	st.local.f64 	[%rd43+40], %fd164;
	st.local.v2.b32 	[%rd44], {%r1407, %r1412};
	st.local.v2.b32 	[%rd44+8], {%r1417, %r1422};
	st.local.v2.b32 	[%rd44+16], {%r1427, %r1432};
	st.local.v2.b32 	[%rd44+24], {%r1437, %r1442};
	st.local.v2.u8 	[%rd44+32], {%rs1951, %rs1950};
	st.local.u8 	[%rd44+34], %r1555;
	st.local.u32 	[%rd44+36], %r1452;
	st.local.v2.u32 	[%rd44+40], {%r1457, %r1462};
	mov.b32 	%r6170, 0;
$L__BB5_198:
	mov.u32 	%r6173, %r6170;
	cvt.u64.u32 	%rd115, %r6173;
	add.s64 	%rd116, %rd43, %rd115;
	ld.local.u8 	%rs1952, [%rd116];
	setp.ne.s16 	%p23, %rs1952, 0;
	add.s32 	%r6170, %r6173, 1;
	@%p23 bra 	$L__BB5_198;
	and.b16  	%rs1953, %rs2939, 255;
	setp.eq.s16 	%p24, %rs1953, 0;
	@%p24 bra 	$L__BB5_202;
	mov.b32 	%r6171, 0;
$L__BB5_201:
	cvt.u64.u32 	%rd117, %r6173;
	add.s64 	%rd118, %rd43, %rd117;
	st.local.u8 	[%rd118], %rs2939;
	add.s32 	%r6173, %r6173, 1;
	add.s32 	%r503, %r6171, 1;
	cvt.u64.u32 	%rd119, %r6171;
	add.s64 	%rd120, %rd44, %rd119;
	ld.local.u8 	%rs2939, [%rd120+1];
	setp.ne.s16 	%p25, %rs2939, 0;
	mov.u32 	%r6171, %r503;
	@%p25 bra 	$L__BB5_201;
$L__BB5_202:
	cvt.u64.u32 	%rd121, %r6173;
	add.s64 	%rd122, %rd43, %rd121;
	mov.b16 	%rs1954, 0;
	st.local.u8 	[%rd122], %rs1954;
	ld.local.u32 	%r1614, [%rd43+36];
	add.s32 	%r6213, %r1614, %r1452;
	ld.local.f64 	%fd95, [%rd43+40];
	add.f64 	%fd164, %fd95, %fd73;
	ld.local.v2.b32 	{%r1615, %r1616}, [%rd43];
	bfe.u32 	%r1617, %r1615, 0, 8;
	cvt.u16.u32 	%rs3054, %r1617;
	bfe.u32 	%r1618, %r1615, 8, 8;
	cvt.u16.u32 	%rs3055, %r1618;
	bfe.u32 	%r1619, %r1615, 16, 8;
	cvt.u16.u32 	%rs3056, %r1619;
	bfe.u32 	%r1620, %r1615, 24, 8;
	cvt.u16.u32 	%rs3057, %r1620;
	bfe.u32 	%r1621, %r1616, 0, 8;
	cvt.u16.u32 	%rs3058, %r1621;
	bfe.u32 	%r1622, %r1616, 8, 8;
	cvt.u16.u32 	%rs3059, %r1622;
	bfe.u32 	%r1623, %r1616, 16, 8;
	cvt.u16.u32 	%rs3060, %r1623;
	bfe.u32 	%r1624, %r1616, 24, 8;
	cvt.u16.u32 	%rs3061, %r1624;
	ld.local.v2.b32 	{%r1625, %r1626}, [%rd43+8];
	bfe.u32 	%r1627, %r1625, 0, 8;
	cvt.u16.u32 	%rs3062, %r1627;
	bfe.u32 	%r1628, %r1625, 8, 8;
	cvt.u16.u32 	%rs3063, %r1628;
	bfe.u32 	%r1629, %r1625, 16, 8;
	cvt.u16.u32 	%rs3064, %r1629;
	bfe.u32 	%r1630, %r1625, 24, 8;
	cvt.u16.u32 	%rs3065, %r1630;
	bfe.u32 	%r1631, %r1626, 0, 8;
	cvt.u16.u32 	%rs3066, %r1631;
	bfe.u32 	%r1632, %r1626, 8, 8;
	cvt.u16.u32 	%rs3067, %r1632;
	bfe.u32 	%r1633, %r1626, 16, 8;
	cvt.u16.u32 	%rs3068, %r1633;
	bfe.u32 	%r1634, %r1626, 24, 8;
	cvt.u16.u32 	%rs3069, %r1634;
	ld.local.v2.b32 	{%r1635, %r1636}, [%rd43+16];
	bfe.u32 	%r1637, %r1635, 0, 8;
	cvt.u16.u32 	%rs3070, %r1637;
	bfe.u32 	%r1638, %r1635, 8, 8;
	cvt.u16.u32 	%rs3071, %r1638;
	bfe.u32 	%r1639, %r1635, 16, 8;
	cvt.u16.u32 	%rs3072, %r1639;
	bfe.u32 	%r1640, %r1635, 24, 8;
	cvt.u16.u32 	%rs3073, %r1640;
	bfe.u32 	%r1641, %r1636, 0, 8;
	cvt.u16.u32 	%rs3074, %r1641;
	bfe.u32 	%r1642, %r1636, 8, 8;
	cvt.u16.u32 	%rs3075, %r1642;
	bfe.u32 	%r1643, %r1636, 16, 8;
	cvt.u16.u32 	%rs3076, %r1643;
	bfe.u32 	%r1644, %r1636, 24, 8;
	cvt.u16.u32 	%rs3077, %r1644;
	ld.local.v2.b32 	{%r1645, %r1646}, [%rd43+24];
	bfe.u32 	%r1647, %r1645, 0, 8;
	cvt.u16.u32 	%rs3078, %r1647;
	bfe.u32 	%r1648, %r1645, 8, 8;
	cvt.u16.u32 	%rs3079, %r1648;
	bfe.u32 	%r1649, %r1645, 16, 8;
	cvt.u16.u32 	%rs3080, %r1649;
	bfe.u32 	%r1650, %r1645, 24, 8;
	cvt.u16.u32 	%rs3081, %r1650;
	bfe.u32 	%r1651, %r1646, 0, 8;
	cvt.u16.u32 	%rs3082, %r1651;
	bfe.u32 	%r1652, %r1646, 8, 8;
	cvt.u16.u32 	%rs3083, %r1652;
	bfe.u32 	%r1653, %r1646, 16, 8;
	cvt.u16.u32 	%rs3084, %r1653;
	bfe.u32 	%r1654, %r1646, 24, 8;
	cvt.u16.u32 	%rs3085, %r1654;
	.pragma "used_bytes_mask 7";
	ld.local.u32 	%r1655, [%rd43+32];
	bfe.u32 	%r1656, %r1655, 0, 8;
	cvt.u16.u32 	%rs3086, %r1656;
	bfe.u32 	%r1657, %r1655, 8, 8;
	cvt.u16.u32 	%rs3087, %r1657;
	bfe.u32 	%r1658, %r1655, 16, 8;
	cvt.u16.u32 	%rs3088, %r1658;
$L__BB5_203:
	cvt.u32.u16 	%r1719, %rs3054;
	and.b32  	%r1720, %r1719, 255;
	and.b16  	%rs1955, %rs3055, 255;
	mul.wide.u16 	%r1721, %rs1955, 256;
	or.b32  	%r1722, %r1721, %r1720;
	cvt.u32.u16 	%r1723, %rs3056;
	shl.b32 	%r1724, %r1723, 16;
	and.b32  	%r1725, %r1724, 16711680;
	or.b32  	%r1726, %r1722, %r1725;
	cvt.u32.u16 	%r1727, %rs3057;
	shl.b32 	%r1728, %r1727, 24;
	or.b32  	%r1660, %r1726, %r1728;
	cvt.u32.u16 	%r1729, %rs3058;
	and.b32  	%r1730, %r1729, 255;
	and.b16  	%rs1956, %rs3059, 255;
	mul.wide.u16 	%r1731, %rs1956, 256;
	or.b32  	%r1732, %r1731, %r1730;
	cvt.u32.u16 	%r1733, %rs3060;
	shl.b32 	%r1734, %r1733, 16;
	and.b32  	%r1735, %r1734, 16711680;
	or.b32  	%r1736, %r1732, %r1735;
	cvt.u32.u16 	%r1737, %rs3061;
	shl.b32 	%r1738, %r1737, 24;
	or.b32  	%r1665, %r1736, %r1738;
	cvt.u32.u16 	%r1739, %rs3062;
	and.b32  	%r1740, %r1739, 255;
	and.b16  	%rs1957, %rs3063, 255;
	mul.wide.u16 	%r1741, %rs1957, 256;
	or.b32  	%r1742, %r1741, %r1740;
	cvt.u32.u16 	%r1743, %rs3064;
	shl.b32 	%r1744, %r1743, 16;
	and.b32  	%r1745, %r1744, 16711680;
	or.b32  	%r1746, %r1742, %r1745;
	cvt.u32.u16 	%r1747, %rs3065;
	shl.b32 	%r1748, %r1747, 24;
	or.b32  	%r1670, %r1746, %r1748;
	cvt.u32.u16 	%r1749, %rs3066;
	and.b32  	%r1750, %r1749, 255;
	and.b16  	%rs1958, %rs3067, 255;
	mul.wide.u16 	%r1751, %rs1958, 256;
	or.b32  	%r1752, %r1751, %r1750;
	cvt.u32.u16 	%r1753, %rs3068;
	shl.b32 	%r1754, %r1753, 16;
	and.b32  	%r1755, %r1754, 16711680;
	or.b32  	%r1756, %r1752, %r1755;
	cvt.u32.u16 	%r1757, %rs3069;
	shl.b32 	%r1758, %r1757, 24;
	or.b32  	%r1675, %r1756, %r1758;
	cvt.u32.u16 	%r1759, %rs3070;
	and.b32  	%r1760, %r1759, 255;
	and.b16  	%rs1959, %rs3071, 255;
	mul.wide.u16 	%r1761, %rs1959, 256;
	or.b32  	%r1762, %r1761, %r1760;
	cvt.u32.u16 	%r1763, %rs3072;
	shl.b32 	%r1764, %r1763, 16;
	and.b32  	%r1765, %r1764, 16711680;
	or.b32  	%r1766, %r1762, %r1765;
	cvt.u32.u16 	%r1767, %rs3073;
	shl.b32 	%r1768, %r1767, 24;
	or.b32  	%r1680, %r1766, %r1768;
	cvt.u32.u16 	%r1769, %rs3074;
	and.b32  	%r1770, %r1769, 255;
	and.b16  	%rs1960, %rs3075, 255;
	mul.wide.u16 	%r1771, %rs1960, 256;
	or.b32  	%r1772, %r1771, %r1770;
	cvt.u32.u16 	%r1773, %rs3076;
	shl.b32 	%r1774, %r1773, 16;
	and.b32  	%r1775, %r1774, 16711680;
	or.b32  	%r1776, %r1772, %r1775;
	cvt.u32.u16 	%r1777, %rs3077;
	shl.b32 	%r1778, %r1777, 24;
	or.b32  	%r1685, %r1776, %r1778;
	cvt.u32.u16 	%r1779, %rs3078;
	and.b32  	%r1780, %r1779, 255;
	and.b16  	%rs1961, %rs3079, 255;
	mul.wide.u16 	%r1781, %rs1961, 256;
	or.b32  	%r1782, %r1781, %r1780;
	cvt.u32.u16 	%r1783, %rs3080;
	shl.b32 	%r1784, %r1783, 16;
	and.b32  	%r1785, %r1784, 16711680;
	or.b32  	%r1786, %r1782, %r1785;
	cvt.u32.u16 	%r1787, %rs3081;
	shl.b32 	%r1788, %r1787, 24;
	or.b32  	%r1690, %r1786, %r1788;
	cvt.u32.u16 	%r1789, %rs3082;
	and.b32  	%r1790, %r1789, 255;
	and.b16  	%rs1962, %rs3083, 255;
	mul.wide.u16 	%r1791, %rs1962, 256;
	or.b32  	%r1792, %r1791, %r1790;
	cvt.u32.u16 	%r1793, %rs3084;
	shl.b32 	%r1794, %r1793, 16;
	and.b32  	%r1795, %r1794, 16711680;
	or.b32  	%r1796, %r1792, %r1795;
	cvt.u32.u16 	%r1797, %rs3085;
	shl.b32 	%r1798, %r1797, 24;
	or.b32  	%r1695, %r1796, %r1798;
	cvt.u32.u16 	%r1799, %rs3086;
	and.b32  	%r1800, %r1799, 255;
	and.b16  	%rs1963, %rs3087, 255;
	mul.wide.u16 	%r1801, %rs1963, 256;
	or.b32  	%r1802, %r1801, %r1800;
	cvt.u32.u16 	%r1803, %rs3088;
	shl.b32 	%r1804, %r1803, 16;
	and.b32  	%r1805, %r1804, 16711680;
	or.b32  	%r1700, %r1802, %r1805;
	mov.b32 	%r1716, 8;
	mov.b32 	%r1717, 31;
	mov.b32 	%r1718, -1;
	// begin inline asm
	shfl.sync.down.b32 %r1659, %r1660, %r1716, %r1717, %r1718;
	// end inline asm
	// begin inline asm
	shfl.sync.down.b32 %r1664, %r1665, %r1716, %r1717, %r1718;
	// end inline asm
	// begin inline asm
	shfl.sync.down.b32 %r1669, %r1670, %r1716, %r1717, %r1718;
	// end inline asm
	// begin inline asm
	shfl.sync.down.b32 %r1674, %r1675, %r1716, %r1717, %r1718;
	// end inline asm
	// begin inline asm
	shfl.sync.down.b32 %r1679, %r1680, %r1716, %r1717, %r1718;
	// end inline asm
	// begin inline asm
	shfl.sync.down.b32 %r1684, %r1685, %r1716, %r1717, %r1718;
	// end inline asm
	// begin inline asm
	shfl.sync.down.b32 %r1689, %r1690, %r1716, %r1717, %r1718;
	// end inline asm
	// begin inline asm
	shfl.sync.down.b32 %r1694, %r1695, %r1716, %r1717, %r1718;
	// end inline asm
	// begin inline asm
	shfl.sync.down.b32 %r1699, %r1700, %r1716, %r1717, %r1718;
	// end inline asm
	// begin inline asm
	shfl.sync.down.b32 %r1704, %r6213, %r1716, %r1717, %r1718;
	// end inline asm
	mov.b64 	%rd123, %fd164;
	mov.b64 	{%r1710, %r1715}, %rd123;
	// begin inline asm
	shfl.sync.down.b32 %r1709, %r1710, %r1716, %r1717, %r1718;
	// end inline asm
	// begin inline asm
	shfl.sync.down.b32 %r1714, %r1715, %r1716, %r1717, %r1718;
	// end inline asm
	setp.gt.s32 	%p26, %r902, 23;
	@%p26 bra 	$L__BB5_210;
	shr.u32 	%r1807, %r1699, 16;
	shr.u32 	%r1808, %r1699, 8;
	cvt.u16.u32 	%rs1964, %r1808;
	cvt.u16.u32 	%rs1965, %r1699;
	cvt.u16.u32 	%rs2975, %r1659;
	mov.b64 	%rd124, {%r1709, %r1714};
	mov.b64 	%fd76, %rd124;
	add.u64 	%rd45, %SPL, 0;
	add.u64 	%rd46, %SPL, 48;
	prmt.b32 	%r1811, %r1733, %r1737, 0x3340U;
	cvt.u32.u16 	%r1812, %rs3059;
	cvt.u32.u16 	%r1813, %rs3058;
	prmt.b32 	%r1814, %r1813, %r1812, 0x3340U;
	prmt.b32 	%r1815, %r1814, %r1811, 0x5410U;
	cvt.u32.u16 	%r1816, %rs3057;
	cvt.u32.u16 	%r1817, %rs3056;
	prmt.b32 	%r1818, %r1817, %r1816, 0x3340U;
	cvt.u32.u16 	%r1819, %rs3055;
	cvt.u32.u16 	%r1820, %rs3054;
	prmt.b32 	%r1821, %r1820, %r1819, 0x3340U;
	prmt.b32 	%r1822, %r1821, %r1818, 0x5410U;
	st.local.v2.b32 	[%rd45], {%r1822, %r1815};
	cvt.u32.u16 	%r1823, %rs3069;
	cvt.u32.u16 	%r1824, %rs3068;
	prmt.b32 	%r1825, %r1824, %r1823, 0x3340U;
	cvt.u32.u16 	%r1826, %rs3067;
	cvt.u32.u16 	%r1827, %rs3066;
	prmt.b32 	%r1828, %r1827, %r1826, 0x3340U;
	prmt.b32 	%r1829, %r1828, %r1825, 0x5410U;
	cvt.u32.u16 	%r1830, %rs3065;
	cvt.u32.u16 	%r1831, %rs3064;
	prmt.b32 	%r1832, %r1831, %r1830, 0x3340U;
	cvt.u32.u16 	%r1833, %rs3063;
	cvt.u32.u16 	%r1834, %rs3062;
	prmt.b32 	%r1835, %r1834, %r1833, 0x3340U;
	prmt.b32 	%r1836, %r1835, %r1832, 0x5410U;
	st.local.v2.b32 	[%rd45+8], {%r1836, %r1829};
	cvt.u32.u16 	%r1837, %rs3077;
	cvt.u32.u16 	%r1838, %rs3076;
	prmt.b32 	%r1839, %r1838, %r1837, 0x3340U;
	cvt.u32.u16 	%r1840, %rs3075;
	cvt.u32.u16 	%r1841, %rs3074;
	prmt.b32 	%r1842, %r1841, %r1840, 0x3340U;
	prmt.b32 	%r1843, %r1842, %r1839, 0x5410U;
	cvt.u32.u16 	%r1844, %rs3073;
	cvt.u32.u16 	%r1845, %rs3072;
	prmt.b32 	%r1846, %r1845, %r1844, 0x3340U;
	cvt.u32.u16 	%r1847, %rs3071;
	cvt.u32.u16 	%r1848, %rs3070;
	prmt.b32 	%r1849, %r1848, %r1847, 0x3340U;
	prmt.b32 	%r1850, %r1849, %r1846, 0x5410U;
	st.local.v2.b32 	[%rd45+16], {%r1850, %r1843};
	cvt.u32.u16 	%r1851, %rs3085;
	cvt.u32.u16 	%r1852, %rs3084;
	prmt.b32 	%r1853, %r1852, %r1851, 0x3340U;
	cvt.u32.u16 	%r1854, %rs3083;
	cvt.u32.u16 	%r1855, %rs3082;
	prmt.b32 	%r1856, %r1855, %r1854, 0x3340U;
	prmt.b32 	%r1857, %r1856, %r1853, 0x5410U;
	cvt.u32.u16 	%r1858, %rs3081;
	cvt.u32.u16 	%r1859, %rs3080;
	prmt.b32 	%r1860, %r1859, %r1858, 0x3340U;
	cvt.u32.u16 	%r1861, %rs3079;
	cvt.u32.u16 	%r1862, %rs3078;
	prmt.b32 	%r1863, %r1862, %r1861, 0x3340U;
	prmt.b32 	%r1864, %r1863, %r1860, 0x5410U;
	st.local.v2.b32 	[%rd45+24], {%r1864, %r1857};
	st.local.v2.u8 	[%rd45+32], {%rs3086, %rs3087};
	st.local.u8 	[%rd45+34], %rs3088;
	st.local.u32 	[%rd45+36], %r6213;
	st.local.f64 	[%rd45+40], %fd164;
	st.local.v2.b32 	[%rd46], {%r1659, %r1664};
	st.local.v2.b32 	[%rd46+8], {%r1669, %r1674};
	st.local.v2.b32 	[%rd46+16], {%r1679, %r1684};
	st.local.v2.b32 	[%rd46+24], {%r1689, %r1694};
	st.local.v2.u8 	[%rd46+32], {%rs1965, %rs1964};
	st.local.u8 	[%rd46+34], %r1807;
	st.local.u32 	[%rd46+36], %r1704;
	st.local.v2.u32 	[%rd46+40], {%r1709, %r1714};
	mov.b32 	%r6175, 0;
$L__BB5_205:
	mov.u32 	%r6178, %r6175;
	cvt.u64.u32 	%rd127, %r6178;
	add.s64 	%rd128, %rd45, %rd127;
	ld.local.u8 	%rs1966, [%rd128];
	setp.ne.s16 	%p27, %rs1966, 0;
	add.s32 	%r6175, %r6178, 1;
	@%p27 bra 	$L__BB5_205;
	and.b16  	%rs1967, %rs2975, 255;
	setp.eq.s16 	%p28, %rs1967, 0;
	@%p28 bra 	$L__BB5_209;
	mov.b32 	%r6176, 0;
$L__BB5_208:
	cvt.u64.u32 	%rd129, %r6178;
	add.s64 	%rd130, %rd45, %rd129;
	st.local.u8 	[%rd130], %rs2975;
	add.s32 	%r6178, %r6178, 1;
	add.s32 	%r524, %r6176, 1;
	cvt.u64.u32 	%rd131, %r6176;
	add.s64 	%rd132, %rd46, %rd131;
	ld.local.u8 	%rs2975, [%rd132+1];
	setp.ne.s16 	%p29, %rs2975, 0;
	mov.u32 	%r6176, %r524;
	@%p29 bra 	$L__BB5_208;
$L__BB5_209:
	cvt.u64.u32 	%rd133, %r6178;
	add.s64 	%rd134, %rd45, %rd133;
	mov.b16 	%rs1968, 0;
	st.local.u8 	[%rd134], %rs1968;
	ld.local.u32 	%r1866, [%rd45+36];
	add.s32 	%r6213, %r1866, %r1704;
	ld.local.f64 	%fd96, [%rd45+40];
	add.f64 	%fd164, %fd96, %fd76;
	ld.local.v2.b32 	{%r1867, %r1868}, [%rd45];
	bfe.u32 	%r1869, %r1867, 0, 8;
	cvt.u16.u32 	%rs3054, %r1869;
	bfe.u32 	%r1870, %r1867, 8, 8;
	cvt.u16.u32 	%rs3055, %r1870;
	bfe.u32 	%r1871, %r1867, 16, 8;
	cvt.u16.u32 	%rs3056, %r1871;
	bfe.u32 	%r1872, %r1867, 24, 8;
	cvt.u16.u32 	%rs3057, %r1872;
	bfe.u32 	%r1873, %r1868, 0, 8;
	cvt.u16.u32 	%rs3058, %r1873;
	bfe.u32 	%r1874, %r1868, 8, 8;
	cvt.u16.u32 	%rs3059, %r1874;
	bfe.u32 	%r1875, %r1868, 16, 8;
	cvt.u16.u32 	%rs3060, %r1875;
	bfe.u32 	%r1876, %r1868, 24, 8;
	cvt.u16.u32 	%rs3061, %r1876;
	ld.local.v2.b32 	{%r1877, %r1878}, [%rd45+8];
	bfe.u32 	%r1879, %r1877, 0, 8;
	cvt.u16.u32 	%rs3062, %r1879;
	bfe.u32 	%r1880, %r1877, 8, 8;
	cvt.u16.u32 	%rs3063, %r1880;
	bfe.u32 	%r1881, %r1877, 16, 8;
	cvt.u16.u32 	%rs3064, %r1881;
	bfe.u32 	%r1882, %r1877, 24, 8;
	cvt.u16.u32 	%rs3065, %r1882;
	bfe.u32 	%r1883, %r1878, 0, 8;
	cvt.u16.u32 	%rs3066, %r1883;
	bfe.u32 	%r1884, %r1878, 8, 8;
	cvt.u16.u32 	%rs3067, %r1884;
	bfe.u32 	%r1885, %r1878, 16, 8;
	cvt.u16.u32 	%rs3068, %r1885;
	bfe.u32 	%r1886, %r1878, 24, 8;
	cvt.u16.u32 	%rs3069, %r1886;
	ld.local.v2.b32 	{%r1887, %r1888}, [%rd45+16];
	bfe.u32 	%r1889, %r1887, 0, 8;
	cvt.u16.u32 	%rs3070, %r1889;
	bfe.u32 	%r1890, %r1887, 8, 8;
	cvt.u16.u32 	%rs3071, %r1890;
	bfe.u32 	%r1891, %r1887, 16, 8;
	cvt.u16.u32 	%rs3072, %r1891;
	bfe.u32 	%r1892, %r1887, 24, 8;
	cvt.u16.u32 	%rs3073, %r1892;
	bfe.u32 	%r1893, %r1888, 0, 8;
	cvt.u16.u32 	%rs3074, %r1893;
	bfe.u32 	%r1894, %r1888, 8, 8;
	cvt.u16.u32 	%rs3075, %r1894;
	bfe.u32 	%r1895, %r1888, 16, 8;
	cvt.u16.u32 	%rs3076, %r1895;
	bfe.u32 	%r1896, %r1888, 24, 8;
	cvt.u16.u32 	%rs3077, %r1896;
	ld.local.v2.b32 	{%r1897, %r1898}, [%rd45+24];
	bfe.u32 	%r1899, %r1897, 0, 8;
	cvt.u16.u32 	%rs3078, %r1899;
	bfe.u32 	%r1900, %r1897, 8, 8;
	cvt.u16.u32 	%rs3079, %r1900;
	bfe.u32 	%r1901, %r1897, 16, 8;
	cvt.u16.u32 	%rs3080, %r1901;
	bfe.u32 	%r1902, %r1897, 24, 8;
	cvt.u16.u32 	%rs3081, %r1902;
	bfe.u32 	%r1903, %r1898, 0, 8;
	cvt.u16.u32 	%rs3082, %r1903;
	bfe.u32 	%r1904, %r1898, 8, 8;
	cvt.u16.u32 	%rs3083, %r1904;
	bfe.u32 	%r1905, %r1898, 16, 8;
	cvt.u16.u32 	%rs3084, %r1905;
	bfe.u32 	%r1906, %r1898, 24, 8;
	cvt.u16.u32 	%rs3085, %r1906;
	.pragma "used_bytes_mask 7";
	ld.local.u32 	%r1907, [%rd45+32];
	bfe.u32 	%r1908, %r1907, 0, 8;
	cvt.u16.u32 	%rs3086, %r1908;
	bfe.u32 	%r1909, %r1907, 8, 8;
	cvt.u16.u32 	%rs3087, %r1909;
	bfe.u32 	%r1910, %r1907, 16, 8;
	cvt.u16.u32 	%rs3088, %r1910;
$L__BB5_210:
	cvt.u32.u16 	%r1971, %rs3054;
	and.b32  	%r1972, %r1971, 255;
	and.b16  	%rs1969, %rs3055, 255;
	mul.wide.u16 	%r1973, %rs1969, 256;
	or.b32  	%r1974, %r1973, %r1972;
	cvt.u32.u16 	%r1975, %rs3056;
	shl.b32 	%r1976, %r1975, 16;
	and.b32  	%r1977, %r1976, 16711680;
	or.b32  	%r1978, %r1974, %r1977;
	cvt.u32.u16 	%r1979, %rs3057;
	shl.b32 	%r1980, %r1979, 24;
	or.b32  	%r1912, %r1978, %r1980;
	cvt.u32.u16 	%r1981, %rs3058;
	and.b32  	%r1982, %r1981, 255;
	and.b16  	%rs1970, %rs3059, 255;
	mul.wide.u16 	%r1983, %rs1970, 256;
	or.b32  	%r1984, %r1983, %r1982;
	cvt.u32.u16 	%r1985, %rs3060;
	shl.b32 	%r1986, %r1985, 16;
	and.b32  	%r1987, %r1986, 16711680;
	or.b32  	%r1988, %r1984, %r1987;
	cvt.u32.u16 	%r1989, %rs3061;
	shl.b32 	%r1990, %r1989, 24;
	or.b32  	%r1917, %r1988, %r1990;
	cvt.u32.u16 	%r1991, %rs3062;
	and.b32  	%r1992, %r1991, 255;
	and.b16  	%rs1971, %rs3063, 255;
	mul.wide.u16 	%r1993, %rs1971, 256;
	or.b32  	%r1994, %r1993, %r1992;
	cvt.u32.u16 	%r1995, %rs3064;
	shl.b32 	%r1996, %r1995, 16;
	and.b32  	%r1997, %r1996, 16711680;
	or.b32  	%r1998, %r1994, %r1997;
	cvt.u32.u16 	%r1999, %rs3065;
	shl.b32 	%r2000, %r1999, 24;
	or.b32  	%r1922, %r1998, %r2000;
	cvt.u32.u16 	%r2001, %rs3066;
	and.b32  	%r2002, %r2001, 255;
	and.b16  	%rs1972, %rs3067, 255;
	mul.wide.u16 	%r2003, %rs1972, 256;
	or.b32  	%r2004, %r2003, %r2002;
	cvt.u32.u16 	%r2005, %rs3068;
	shl.b32 	%r2006, %r2005, 16;
	and.b32  	%r2007, %r2006, 16711680;
	or.b32  	%r2008, %r2004, %r2007;
	cvt.u32.u16 	%r2009, %rs3069;
	shl.b32 	%r2010, %r2009, 24;
	or.b32  	%r1927, %r2008, %r2010;
	cvt.u32.u16 	%r2011, %rs3070;
	and.b32  	%r2012, %r2011, 255;
	and.b16  	%rs1973, %rs3071, 255;
	mul.wide.u16 	%r2013, %rs1973, 256;
	or.b32  	%r2014, %r2013, %r2012;
	cvt.u32.u16 	%r2015, %rs3072;
	shl.b32 	%r2016, %r2015, 16;
	and.b32  	%r2017, %r2016, 16711680;
	or.b32  	%r2018, %r2014, %r2017;
	cvt.u32.u16 	%r2019, %rs3073;
	shl.b32 	%r2020, %r2019, 24;
	or.b32  	%r1932, %r2018, %r2020;
	cvt.u32.u16 	%r2021, %rs3074;
	and.b32  	%r2022, %r2021, 255;
	and.b16  	%rs1974, %rs3075, 255;
	mul.wide.u16 	%r2023, %rs1974, 256;
	or.b32  	%r2024, %r2023, %r2022;
	cvt.u32.u16 	%r2025, %rs3076;
	shl.b32 	%r2026, %r2025, 16;
	and.b32  	%r2027, %r2026, 16711680;
	or.b32  	%r2028, %r2024, %r2027;
	cvt.u32.u16 	%r2029, %rs3077;
	shl.b32 	%r2030, %r2029, 24;
	or.b32  	%r1937, %r2028, %r2030;
	cvt.u32.u16 	%r2031, %rs3078;
	and.b32  	%r2032, %r2031, 255;
	and.b16  	%rs1975, %rs3079, 255;
	mul.wide.u16 	%r2033, %rs1975, 256;
	or.b32  	%r2034, %r2033, %r2032;
	cvt.u32.u16 	%r2035, %rs3080;
	shl.b32 	%r2036, %r2035, 16;
	and.b32  	%r2037, %r2036, 16711680;
	or.b32  	%r2038, %r2034, %r2037;
	cvt.u32.u16 	%r2039, %rs3081;
	shl.b32 	%r2040, %r2039, 24;
	or.b32  	%r1942, %r2038, %r2040;
	cvt.u32.u16 	%r2041, %rs3082;
	and.b32  	%r2042, %r2041, 255;
	and.b16  	%rs1976, %rs3083, 255;
	mul.wide.u16 	%r2043, %rs1976, 256;
	or.b32  	%r2044, %r2043, %r2042;
	cvt.u32.u16 	%r2045, %rs3084;
	shl.b32 	%r2046, %r2045, 16;
	and.b32  	%r2047, %r2046, 16711680;
	or.b32  	%r2048, %r2044, %r2047;
	cvt.u32.u16 	%r2049, %rs3085;
	shl.b32 	%r2050, %r2049, 24;
	or.b32  	%r1947, %r2048, %r2050;
	cvt.u32.u16 	%r2051, %rs3086;
	and.b32  	%r2052, %r2051, 255;
	and.b16  	%rs1977, %rs3087, 255;
	mul.wide.u16 	%r2053, %rs1977, 256;
	or.b32  	%r2054, %r2053, %r2052;
	cvt.u32.u16 	%r2055, %rs3088;
	shl.b32 	%r2056, %r2055, 16;
	and.b32  	%r2057, %r2056, 16711680;
	or.b32  	%r1952, %r2054, %r2057;
	mov.b32 	%r1968, 16;
	mov.b32 	%r1969, 31;
	mov.b32 	%r1970, -1;
	// begin inline asm
	shfl.sync.down.b32 %r1911, %r1912, %r1968, %r1969, %r1970;
	// end inline asm
	// begin inline asm
	shfl.sync.down.b32 %r1916, %r1917, %r1968, %r1969, %r1970;
	// end inline asm
	// begin inline asm
	shfl.sync.down.b32 %r1921, %r1922, %r1968, %r1969, %r1970;
	// end inline asm
	// begin inline asm
	shfl.sync.down.b32 %r1926, %r1927, %r1968, %r1969, %r1970;
	// end inline asm
	// begin inline asm
	shfl.sync.down.b32 %r1931, %r1932, %r1968, %r1969, %r1970;
	// end inline asm
	// begin inline asm
	shfl.sync.down.b32 %r1936, %r1937, %r1968, %r1969, %r1970;
	// end inline asm
	// begin inline asm
	shfl.sync.down.b32 %r1941, %r1942, %r1968, %r1969, %r1970;
	// end inline asm
	// begin inline asm
	shfl.sync.down.b32 %r1946, %r1947, %r1968, %r1969, %r1970;
	// end inline asm
	// begin inline asm
	shfl.sync.down.b32 %r1951, %r1952, %r1968, %r1969, %r1970;
	// end inline asm
	// begin inline asm
	shfl.sync.down.b32 %r1956, %r6213, %r1968, %r1969, %r1970;
	// end inline asm
	mov.b64 	%rd135, %fd164;
	mov.b64 	{%r1962, %r1967}, %rd135;
	// begin inline asm
	shfl.sync.down.b32 %r1961, %r1962, %r1968, %r1969, %r1970;
	// end inline asm
	// begin inline asm
	shfl.sync.down.b32 %r1966, %r1967, %r1968, %r1969, %r1970;
	// end inline asm
	setp.gt.s32 	%p30, %r902, 15;
	@%p30 bra 	$L__BB5_218;
	shr.u32 	%r2059, %r1951, 16;
	shr.u32 	%r2060, %r1951, 8;
	cvt.u16.u32 	%rs1978, %r2060;
	cvt.u16.u32 	%rs1979, %r1951;
	cvt.u16.u32 	%rs3011, %r1911;
	mov.b64 	%rd136, {%r1961, %r1966};
	mov.b64 	%fd79, %rd136;
	add.u64 	%rd47, %SPL, 0;
	add.u64 	%rd48, %SPL, 48;
	prmt.b32 	%r2063, %r1985, %r1989, 0x3340U;
	cvt.u32.u16 	%r2064, %rs3059;
	cvt.u32.u16 	%r2065, %rs3058;
	prmt.b32 	%r2066, %r2065, %r2064, 0x3340U;
	prmt.b32 	%r2067, %r2066, %r2063, 0x5410U;
	cvt.u32.u16 	%r2068, %rs3057;
	cvt.u32.u16 	%r2069, %rs3056;
	prmt.b32 	%r2070, %r2069, %r2068, 0x3340U;
	cvt.u32.u16 	%r2071, %rs3055;
	cvt.u32.u16 	%r2072, %rs3054;
	prmt.b32 	%r2073, %r2072, %r2071, 0x3340U;
	prmt.b32 	%r2074, %r2073, %r2070, 0x5410U;
	st.local.v2.b32 	[%rd47], {%r2074, %r2067};
	cvt.u32.u16 	%r2075, %rs3069;
	cvt.u32.u16 	%r2076, %rs3068;
	prmt.b32 	%r2077, %r2076, %r2075, 0x3340U;
	cvt.u32.u16 	%r2078, %rs3067;
	cvt.u32.u16 	%r2079, %rs3066;
	prmt.b32 	%r2080, %r2079, %r2078, 0x3340U;
	prmt.b32 	%r2081, %r2080, %r2077, 0x5410U;
	cvt.u32.u16 	%r2082, %rs3065;
	cvt.u32.u16 	%r2083, %rs3064;
	prmt.b32 	%r2084, %r2083, %r2082, 0x3340U;
	cvt.u32.u16 	%r2085, %rs3063;
	cvt.u32.u16 	%r2086, %rs3062;
	prmt.b32 	%r2087, %r2086, %r2085, 0x3340U;
	prmt.b32 	%r2088, %r2087, %r2084, 0x5410U;
	st.local.v2.b32 	[%rd47+8], {%r2088, %r2081};
	cvt.u32.u16 	%r2089, %rs3077;
	cvt.u32.u16 	%r2090, %rs3076;
	prmt.b32 	%r2091, %r2090, %r2089, 0x3340U;
	cvt.u32.u16 	%r2092, %rs3075;
	cvt.u32.u16 	%r2093, %rs3074;
	prmt.b32 	%r2094, %r2093, %r2092, 0x3340U;
	prmt.b32 	%r2095, %r2094, %r2091, 0x5410U;
	cvt.u32.u16 	%r2096, %rs3073;
	cvt.u32.u16 	%r2097, %rs3072;
	prmt.b32 	%r2098, %r2097, %r2096, 0x3340U;
	cvt.u32.u16 	%r2099, %rs3071;
	cvt.u32.u16 	%r2100, %rs3070;
	prmt.b32 	%r2101, %r2100, %r2099, 0x3340U;
	prmt.b32 	%r2102, %r2101, %r2098, 0x5410U;
	st.local.v2.b32 	[%rd47+16], {%r2102, %r2095};
	cvt.u32.u16 	%r2103, %rs3085;
	cvt.u32.u16 	%r2104, %rs3084;
	prmt.b32 	%r2105, %r2104, %r2103, 0x3340U;
	cvt.u32.u16 	%r2106, %rs3083;
	cvt.u32.u16 	%r2107, %rs3082;
	prmt.b32 	%r2108, %r2107, %r2106, 0x3340U;
	prmt.b32 	%r2109, %r2108, %r2105, 0x5410U;
	cvt.u32.u16 	%r2110, %rs3081;
	cvt.u32.u16 	%r2111, %rs3080;
	prmt.b32 	%r2112, %r2111, %r2110, 0x3340U;
	cvt.u32.u16 	%r2113, %rs3079;
	cvt.u32.u16 	%r2114, %rs3078;
	prmt.b32 	%r2115, %r2114, %r2113, 0x3340U;
	prmt.b32 	%r2116, %r2115, %r2112, 0x5410U;
	st.local.v2.b32 	[%rd47+24], {%r2116, %r2109};
	st.local.v2.u8 	[%rd47+32], {%rs3086, %rs3087};
	st.local.u8 	[%rd47+34], %rs3088;
	st.local.u32 	[%rd47+36], %r6213;
	st.local.f64 	[%rd47+40], %fd164;
	st.local.v2.b32 	[%rd48], {%r1911, %r1916};
	st.local.v2.b32 	[%rd48+8], {%r1921, %r1926};
	st.local.v2.b32 	[%rd48+16], {%r1931, %r1936};
	st.local.v2.b32 	[%rd48+24], {%r1941, %r1946};
	st.local.v2.u8 	[%rd48+32], {%rs1979, %rs1978};
	st.local.u8 	[%rd48+34], %r2059;
	st.local.u32 	[%rd48+36], %r1956;
	st.local.v2.u32 	[%rd48+40], {%r1961, %r1966};
	mov.b32 	%r6180, 0;
$L__BB5_212:
	mov.u32 	%r6183, %r6180;
	cvt.u64.u32 	%rd139, %r6183;
	add.s64 	%rd140, %rd47, %rd139;
	ld.local.u8 	%rs1980, [%rd140];
	setp.ne.s16 	%p31, %rs1980, 0;
	add.s32 	%r6180, %r6183, 1;
	@%p31 bra 	$L__BB5_212;
	and.b16  	%rs1981, %rs3011, 255;
	setp.eq.s16 	%p32, %rs1981, 0;
	@%p32 bra 	$L__BB5_216;
	mov.b32 	%r6181, 0;
$L__BB5_215:
	cvt.u64.u32 	%rd141, %r6183;
	add.s64 	%rd142, %rd47, %rd141;
	st.local.u8 	[%rd142], %rs3011;
	add.s32 	%r6183, %r6183, 1;
	add.s32 	%r545, %r6181, 1;
	cvt.u64.u32 	%rd143, %r6181;
	add.s64 	%rd144, %rd48, %rd143;
	ld.local.u8 	%rs3011, [%rd144+1];
	setp.ne.s16 	%p33, %rs3011, 0;
	mov.u32 	%r6181, %r545;
	@%p33 bra 	$L__BB5_215;
$L__BB5_216:
	cvt.u64.u32 	%rd145, %r6183;
	add.s64 	%rd146, %rd47, %rd145;
	mov.b16 	%rs1982, 0;
	st.local.u8 	[%rd146], %rs1982;
	ld.local.u32 	%r2118, [%rd47+36];
	add.s32 	%r6213, %r2118, %r1956;
	ld.local.f64 	%fd97, [%rd47+40];
	add.f64 	%fd164, %fd97, %fd79;
	ld.local.v2.b32 	{%r548, %r549}, [%rd47];
	bfe.u32 	%r2119, %r548, 0, 8;
	cvt.u16.u32 	%rs3054, %r2119;
	bfe.u32 	%r2120, %r548, 8, 8;
	cvt.u16.u32 	%rs3055, %r2120;
	bfe.u32 	%r2121, %r548, 16, 8;
	cvt.u16.u32 	%rs3056, %r2121;
	bfe.u32 	%r2122, %r548, 24, 8;
	cvt.u16.u32 	%rs3057, %r2122;
	bfe.u32 	%r2123, %r549, 0, 8;
	cvt.u16.u32 	%rs3058, %r2123;
	bfe.u32 	%r2124, %r549, 8, 8;
	cvt.u16.u32 	%rs3059, %r2124;
	bfe.u32 	%r2125, %r549, 16, 8;
	cvt.u16.u32 	%rs3060, %r2125;
	bfe.u32 	%r2126, %r549, 24, 8;
	cvt.u16.u32 	%rs3061, %r2126;
	ld.local.v2.b32 	{%r550, %r551}, [%rd47+8];
	bfe.u32 	%r2127, %r550, 0, 8;
	cvt.u16.u32 	%rs3062, %r2127;
	bfe.u32 	%r2128, %r550, 8, 8;
	cvt.u16.u32 	%rs3063, %r2128;
	bfe.u32 	%r2129, %r550, 16, 8;
	cvt.u16.u32 	%rs3064, %r2129;
	bfe.u32 	%r2130, %r550, 24, 8;
	cvt.u16.u32 	%rs3065, %r2130;
	bfe.u32 	%r2131, %r551, 0, 8;
	cvt.u16.u32 	%rs3066, %r2131;
	bfe.u32 	%r2132, %r551, 8, 8;
	cvt.u16.u32 	%rs3067, %r2132;
	bfe.u32 	%r2133, %r551, 16, 8;
	cvt.u16.u32 	%rs3068, %r2133;
	bfe.u32 	%r2134, %r551, 24, 8;
	cvt.u16.u32 	%rs3069, %r2134;
	ld.local.v2.b32 	{%r552, %r553}, [%rd47+16];
	bfe.u32 	%r2135, %r552, 0, 8;
	cvt.u16.u32 	%rs3070, %r2135;
	bfe.u32 	%r2136, %r552, 8, 8;
	cvt.u16.u32 	%rs3071, %r2136;
	bfe.u32 	%r2137, %r552, 16, 8;
	cvt.u16.u32 	%rs3072, %r2137;
	bfe.u32 	%r2138, %r552, 24, 8;
	cvt.u16.u32 	%rs3073, %r2138;
	bfe.u32 	%r2139, %r553, 0, 8;
	cvt.u16.u32 	%rs3074, %r2139;
	bfe.u32 	%r2140, %r553, 8, 8;
	cvt.u16.u32 	%rs3075, %r2140;
	bfe.u32 	%r2141, %r553, 16, 8;
	cvt.u16.u32 	%rs3076, %r2141;
	bfe.u32 	%r2142, %r553, 24, 8;
	cvt.u16.u32 	%rs3077, %r2142;
	ld.local.v2.b32 	{%r554, %r555}, [%rd47+24];
	bfe.u32 	%r2143, %r554, 0, 8;
	cvt.u16.u32 	%rs3078, %r2143;
	bfe.u32 	%r2144, %r554, 8, 8;
	cvt.u16.u32 	%rs3079, %r2144;
	bfe.u32 	%r2145, %r554, 16, 8;
	cvt.u16.u32 	%rs3080, %r2145;
	bfe.u32 	%r2146, %r554, 24, 8;
	cvt.u16.u32 	%rs3081, %r2146;
	bfe.u32 	%r2147, %r555, 0, 8;
	cvt.u16.u32 	%rs3082, %r2147;
	bfe.u32 	%r2148, %r555, 8, 8;
	cvt.u16.u32 	%rs3083, %r2148;
	bfe.u32 	%r2149, %r555, 16, 8;
	cvt.u16.u32 	%rs3084, %r2149;
	bfe.u32 	%r2150, %r555, 24, 8;
	cvt.u16.u32 	%rs3085, %r2150;
	.pragma "used_bytes_mask 7";
	ld.local.u32 	%r556, [%rd47+32];
	bfe.u32 	%r2151, %r556, 0, 8;
	cvt.u16.u32 	%rs3086, %r2151;
	bfe.u32 	%r2152, %r556, 8, 8;
	cvt.u16.u32 	%rs3087, %r2152;
	bfe.u32 	%r2153, %r556, 16, 8;
	cvt.u16.u32 	%rs3088, %r2153;
	setp.ne.s32 	%p34, %r902, 0;
	@%p34 bra 	$L__BB5_218;
	mov.u32 	%r2154, %tid.x;
	shr.u32 	%r2155, %r2154, 5;
	mov.u32 	%r2156, _ZZN3cub18CUB_300001_SM_10006detail6reduce18DeviceReduceKernelINS2_10policy_hubI4Usery13Addition_funcE10Policy1000EN6thrust24THRUST_300001_SM_1000_NS6detail15normal_iteratorINSA_10device_ptrIS5_EEEEyS6_S5_N4cuda3std3__410__identityEEEvT0_PT3_T1_NS0_13GridEvenShareISN_EET2_T4_E12temp_storage;
	mad.lo.s32 	%r2157, %r2155, 48, %r2156;
	st.shared.v2.b32 	[%r2157+8], {%r548, %r549};
	st.shared.v2.b32 	[%r2157+16], {%r550, %r551};
	st.shared.v2.b32 	[%r2157+24], {%r552, %r553};
	st.shared.v2.b32 	[%r2157+32], {%r554, %r555};
	cvt.u16.u32 	%rs1983, %r2152;
	cvt.u16.u32 	%rs1984, %r2151;
	st.shared.v2.u8 	[%r2157+40], {%rs1984, %rs1983};
	st.shared.u8 	[%r2157+42], %rs3088;
	st.shared.u32 	[%r2157+44], %r6213;
	st.shared.f64 	[%r2157+48], %fd164;
$L__BB5_218:
	bar.sync 	0;
	mov.u32 	%r2160, %tid.x;
	setp.ne.s32 	%p35, %r2160, 0;
	@%p35 bra 	$L__BB5_255;
	ld.shared.v2.b32 	{%r2162, %r2163}, [_ZZN3cub18CUB_300001_SM_10006detail6reduce18DeviceReduceKernelINS2_10policy_hubI4Usery13Addition_funcE10Policy1000EN6thrust24THRUST_300001_SM_1000_NS6detail15normal_iteratorINSA_10device_ptrIS5_EEEEyS6_S5_N4cuda3std3__410__identityEEEvT0_PT3_T1_NS0_13GridEvenShareISN_EET2_T4_E12temp_storage+56];
	bfe.u32 	%r2164, %r2162, 0, 8;
	cvt.u16.u32 	%rs3047, %r2164;
	ld.shared.v2.b32 	{%r2165, %r2166}, [_ZZN3cub18CUB_300001_SM_10006detail6reduce18DeviceReduceKernelINS2_10policy_hubI4Usery13Addition_funcE10Policy1000EN6thrust24THRUST_300001_SM_1000_NS6detail15normal_iteratorINSA_10device_ptrIS5_EEEEyS6_S5_N4cuda3std3__410__identityEEEvT0_PT3_T1_NS0_13GridEvenShareISN_EET2_T4_E12temp_storage+64];
	ld.shared.v2.b32 	{%r2167, %r2168}, [_ZZN3cub18CUB_300001_SM_10006detail6reduce18DeviceReduceKernelINS2_10policy_hubI4Usery13Addition_funcE10Policy1000EN6thrust24THRUST_300001_SM_1000_NS6detail15normal_iteratorINSA_10device_ptrIS5_EEEEyS6_S5_N4cuda3std3__410__identityEEEvT0_PT3_T1_NS0_13GridEvenShareISN_EET2_T4_E12temp_storage+72];
	ld.shared.v2.b32 	{%r2169, %r2170}, [_ZZN3cub18CUB_300001_SM_10006detail6reduce18DeviceReduceKernelINS2_10policy_hubI4Usery13Addition_funcE10Policy1000EN6thrust24THRUST_300001_SM_1000_NS6detail15normal_iteratorINSA_10device_ptrIS5_EEEEyS6_S5_N4cuda3std3__410__identityEEEvT0_PT3_T1_NS0_13GridEvenShareISN_EET2_T4_E12temp_storage+80];
	.pragma "used_bytes_mask 7";
	ld.shared.u32 	%r2171, [_ZZN3cub18CUB_300001_SM_10006detail6reduce18DeviceReduceKernelINS2_10policy_hubI4Usery13Addition_funcE10Policy1000EN6thrust24THRUST_300001_SM_1000_NS6detail15normal_iteratorINSA_10device_ptrIS5_EEEEyS6_S5_N4cuda3std3__410__identityEEEvT0_PT3_T1_NS0_13GridEvenShareISN_EET2_T4_E12temp_storage+88];
	bfe.u32 	%r2172, %r2171, 16, 8;
	ld.shared.u32 	%r558, [_ZZN3cub18CUB_300001_SM_10006detail6reduce18DeviceReduceKernelINS2_10policy_hubI4Usery13Addition_funcE10Policy1000EN6thrust24THRUST_300001_SM_1000_NS6detail15normal_iteratorINSA_10device_ptrIS5_EEEEyS6_S5_N4cuda3std3__410__identityEEEvT0_PT3_T1_NS0_13GridEvenShareISN_EET2_T4_E12temp_storage+92];
	ld.shared.f64 	%fd82, [_ZZN3cub18CUB_300001_SM_10006detail6reduce18DeviceReduceKernelINS2_10policy_hubI4Usery13Addition_funcE10Policy1000EN6thrust24THRUST_300001_SM_1000_NS6detail15normal_iteratorINSA_10device_ptrIS5_EEEEyS6_S5_N4cuda3std3__410__identityEEEvT0_PT3_T1_NS0_13GridEvenShareISN_EET2_T4_E12temp_storage+96];
	add.u64 	%rd147, %SP, 48;
	add.u64 	%rd49, %SPL, 48;
	add.u64 	%rd50, %SPL, 0;
	cvt.u32.u16 	%r2173, %rs3061;
	cvt.u32.u16 	%r2174, %rs3060;
	prmt.b32 	%r2175, %r2174, %r2173, 0x3340U;
	cvt.u32.u16 	%r2176, %rs3059;
	cvt.u32.u16 	%r2177, %rs3058;
	prmt.b32 	%r2178, %r2177, %r2176, 0x3340U;
	prmt.b32 	%r2179, %r2178, %r2175, 0x5410U;
	cvt.u32.u16 	%r2180, %rs3057;
	cvt.u32.u16 	%r2181, %rs3056;
	prmt.b32 	%r2182, %r2181, %r2180, 0x3340U;
	cvt.u32.u16 	%r2183, %rs3055;
	cvt.u32.u16 	%r2184, %rs3054;
	prmt.b32 	%r2185, %r2184, %r2183, 0x3340U;
	prmt.b32 	%r2186, %r2185, %r2182, 0x5410U;
	st.local.v2.b32 	[%rd49], {%r2186, %r2179};
	cvt.u32.u16 	%r2187, %rs3069;
	cvt.u32.u16 	%r2188, %rs3068;
	prmt.b32 	%r2189, %r2188, %r2187, 0x3340U;
	cvt.u32.u16 	%r2190, %rs3067;
	cvt.u32.u16 	%r2191, %rs3066;
	prmt.b32 	%r2192, %r2191, %r2190, 0x3340U;
	prmt.b32 	%r2193, %r2192, %r2189, 0x5410U;
	cvt.u32.u16 	%r2194, %rs3065;
	cvt.u32.u16 	%r2195, %rs3064;
	prmt.b32 	%r2196, %r2195, %r2194, 0x3340U;
	cvt.u32.u16 	%r2197, %rs3063;
	cvt.u32.u16 	%r2198, %rs3062;
	prmt.b32 	%r2199, %r2198, %r2197, 0x3340U;
	prmt.b32 	%r2200, %r2199, %r2196, 0x5410U;
	st.local.v2.b32 	[%rd49+8], {%r2200, %r2193};
	cvt.u32.u16 	%r2201, %rs3077;
	cvt.u32.u16 	%r2202, %rs3076;
	prmt.b32 	%r2203, %r2202, %r2201, 0x3340U;
	cvt.u32.u16 	%r2204, %rs3075;
	cvt.u32.u16 	%r2205, %rs3074;
	prmt.b32 	%r2206, %r2205, %r2204, 0x3340U;
	prmt.b32 	%r2207, %r2206, %r2203, 0x5410U;
	cvt.u32.u16 	%r2208, %rs3073;
	cvt.u32.u16 	%r2209, %rs3072;
	prmt.b32 	%r2210, %r2209, %r2208, 0x3340U;
	cvt.u32.u16 	%r2211, %rs3071;
	cvt.u32.u16 	%r2212, %rs3070;
	prmt.b32 	%r2213, %r2212, %r2211, 0x3340U;
	prmt.b32 	%r2214, %r2213, %r2210, 0x5410U;
	st.local.v2.b32 	[%rd49+16], {%r2214, %r2207};
	cvt.u32.u16 	%r2215, %rs3085;
	cvt.u32.u16 	%r2216, %rs3084;
	prmt.b32 	%r2217, %r2216, %r2215, 0x3340U;
	cvt.u32.u16 	%r2218, %rs3083;
	cvt.u32.u16 	%r2219, %rs3082;
	prmt.b32 	%r2220, %r2219, %r2218, 0x3340U;
	prmt.b32 	%r2221, %r2220, %r2217, 0x5410U;
	cvt.u32.u16 	%r2222, %rs3081;
	cvt.u32.u16 	%r2223, %rs3080;
	prmt.b32 	%r2224, %r2223, %r2222, 0x3340U;
	cvt.u32.u16 	%r2225, %rs3079;
	cvt.u32.u16 	%r2226, %rs3078;
	prmt.b32 	%r2227, %r2226, %r2225, 0x3340U;
	prmt.b32 	%r2228, %r2227, %r2224, 0x5410U;
	st.local.v2.b32 	[%rd49+24], {%r2228, %r2221};
	st.local.v2.u8 	[%rd49+32], {%rs3086, %rs3087};
	st.local.u8 	[%rd49+34], %rs3088;
	st.local.u32 	[%rd49+36], %r6213;
	st.local.f64 	[%rd49+40], %fd164;
	st.local.v2.b32 	[%rd50], {%r2162, %r2163};
	st.local.v2.b32 	[%rd50+8], {%r2165, %r2166};
	st.local.v2.b32 	[%rd50+16], {%r2167, %r2168};
	st.local.v2.b32 	[%rd50+24], {%r2169, %r2170};
	bfe.u32 	%r2229, %r2171, 8, 8;
	cvt.u16.u32 	%rs1985, %r2229;
	bfe.u32 	%r2230, %r2171, 0, 8;
	cvt.u16.u32 	%rs1986, %r2230;
	st.local.v2.u8 	[%rd50+32], {%rs1986, %rs1985};
	st.local.u8 	[%rd50+34], %r2172;
	st.local.u32 	[%rd50+36], %r558;
	st.local.f64 	[%rd50+40], %fd82;
	mov.b32 	%r6185, 0;
$L__BB5_220:
	mov.u32 	%r6188, %r6185;
	cvt.u64.u32 	%rd149, %r6188;
	add.s64 	%rd150, %rd49, %rd149;
	ld.local.u8 	%rs1987, [%rd150];
	setp.ne.s16 	%p36, %rs1987, 0;
	add.s32 	%r6185, %r6188, 1;
	@%p36 bra 	$L__BB5_220;
	and.b16  	%rs1988, %rs3047, 255;
	setp.eq.s16 	%p37, %rs1988, 0;
	@%p37 bra 	$L__BB5_224;
	mov.b32 	%r6186, 0;
$L__BB5_223:
	cvt.u64.u32 	%rd151, %r6188;
	add.s64 	%rd152, %rd49, %rd151;
	st.local.u8 	[%rd152], %rs3047;
	add.s32 	%r6188, %r6188, 1;
	add.s32 	%r564, %r6186, 1;
	cvt.u64.u32 	%rd153, %r6186;
	add.s64 	%rd154, %rd50, %rd153;
	ld.local.u8 	%rs3047, [%rd154+1];
	setp.ne.s16 	%p38, %rs3047, 0;
	mov.u32 	%r6186, %r564;
	@%p38 bra 	$L__BB5_223;
$L__BB5_224:
	cvt.u64.u32 	%rd155, %r6188;
	add.s64 	%rd156, %rd49, %rd155;
	mov.b16 	%rs1989, 0;
	st.local.u8 	[%rd156], %rs1989;
	ld.local.u32 	%r2233, [%rd49+36];
	add.s32 	%r2234, %r2233, %r558;
	ld.local.f64 	%fd98, [%rd49+40];
	add.f64 	%fd99, %fd82, %fd98;
	ld.local.v2.b32 	{%r2235, %r2236}, [%rd49];
	ld.local.v2.b32 	{%r2237, %r2238}, [%rd49+8];
	ld.local.v2.b32 	{%r2239, %r2240}, [%rd49+16];
	ld.local.v2.b32 	{%r2241, %r2242}, [%rd49+24];
	.pragma "used_bytes_mask 7";
	ld.local.u32 	%r2243, [%rd49+32];
	bfe.u32 	%r2244, %r2243, 16, 8;
	ld.shared.v2.b32 	{%r2245, %r2246}, [_ZZN3cub18CUB_300001_SM_10006detail6reduce18DeviceReduceKernelINS2_10policy_hubI4Usery13Addition_funcE10Policy1000EN6thrust24THRUST_300001_SM_1000_NS6detail15normal_iteratorINSA_10device_ptrIS5_EEEEyS6_S5_N4cuda3std3__410__identityEEEvT0_PT3_T1_NS0_13GridEvenShareISN_EET2_T4_E12temp_storage+104];
	bfe.u32 	%r2247, %r2245, 0, 8;
	cvt.u16.u32 	%rs3048, %r2247;
	ld.shared.v2.b32 	{%r2248, %r2249}, [_ZZN3cub18CUB_300001_SM_10006detail6reduce18DeviceReduceKernelINS2_10policy_hubI4Usery13Addition_funcE10Policy1000EN6thrust24THRUST_300001_SM_1000_NS6detail15normal_iteratorINSA_10device_ptrIS5_EEEEyS6_S5_N4cuda3std3__410__identityEEEvT0_PT3_T1_NS0_13GridEvenShareISN_EET2_T4_E12temp_storage+112];
	ld.shared.v2.b32 	{%r2250, %r2251}, [_ZZN3cub18CUB_300001_SM_10006detail6reduce18DeviceReduceKernelINS2_10policy_hubI4Usery13Addition_funcE10Policy1000EN6thrust24THRUST_300001_SM_1000_NS6detail15normal_iteratorINSA_10device_ptrIS5_EEEEyS6_S5_N4cuda3std3__410__identityEEEvT0_PT3_T1_NS0_13GridEvenShareISN_EET2_T4_E12temp_storage+120];
	ld.shared.v2.b32 	{%r2252, %r2253}, [_ZZN3cub18CUB_300001_SM_10006detail6reduce18DeviceReduceKernelINS2_10policy_hubI4Usery13Addition_funcE10Policy1000EN6thrust24THRUST_300001_SM_1000_NS6detail15normal_iteratorINSA_10device_ptrIS5_EEEEyS6_S5_N4cuda3std3__410__identityEEEvT0_PT3_T1_NS0_13GridEvenShareISN_EET2_T4_E12temp_storage+128];
	.pragma "used_bytes_mask 7";
	ld.shared.u32 	%r2254, [_ZZN3cub18CUB_300001_SM_10006detail6reduce18DeviceReduceKernelINS2_10policy_hubI4Usery13Addition_funcE10Policy1000EN6thrust24THRUST_300001_SM_1000_NS6detail15normal_iteratorINSA_10device_ptrIS5_EEEEyS6_S5_N4cuda3std3__410__identityEEEvT0_PT3_T1_NS0_13GridEvenShareISN_EET2_T4_E12temp_storage+136];
	bfe.u32 	%r2255, %r2254, 16, 8;
	ld.shared.u32 	%r566, [_ZZN3cub18CUB_300001_SM_10006detail6reduce18DeviceReduceKernelINS2_10policy_hubI4Usery13Addition_funcE10Policy1000EN6thrust24THRUST_300001_SM_1000_NS6detail15normal_iteratorINSA_10device_ptrIS5_EEEEyS6_S5_N4cuda3std3__410__identityEEEvT0_PT3_T1_NS0_13GridEvenShareISN_EET2_T4_E12temp_storage+140];
	ld.shared.f64 	%fd83, [_ZZN3cub18CUB_300001_SM_10006detail6reduce18DeviceReduceKernelINS2_10policy_hubI4Usery13Addition_funcE10Policy1000EN6thrust24THRUST_300001_SM_1000_NS6detail15normal_iteratorINSA_10device_ptrIS5_EEEEyS6_S5_N4cuda3std3__410__identityEEEvT0_PT3_T1_NS0_13GridEvenShareISN_EET2_T4_E12temp_storage+144];
	cvta.to.local.u64 	%rd51, %rd147;
	st.local.v2.b32 	[%rd51], {%r2235, %r2236};
	st.local.v2.b32 	[%rd51+8], {%r2237, %r2238};
	st.local.v2.b32 	[%rd51+16], {%r2239, %r2240};
	st.local.v2.b32 	[%rd51+24], {%r2241, %r2242};
	bfe.u32 	%r2256, %r2243, 8, 8;
	cvt.u16.u32 	%rs1990, %r2256;
	bfe.u32 	%r2257, %r2243, 0, 8;
	cvt.u16.u32 	%rs1991, %r2257;
	st.local.v2.u8 	[%rd51+32], {%rs1991, %rs1990};
	st.local.u8 	[%rd51+34], %r2244;
	st.local.u32 	[%rd51+36], %r2234;
	st.local.f64 	[%rd51+40], %fd99;
	st.local.v2.b32 	[%rd50], {%r2245, %r2246};
	st.local.v2.b32 	[%rd50+8], {%r2248, %r2249};
	st.local.v2.b32 	[%rd50+16], {%r2250, %r2251};
	st.local.v2.b32 	[%rd50+24], {%r2252, %r2253};
	bfe.u32 	%r2258, %r2254, 8, 8;
	cvt.u16.u32 	%rs1992, %r2258;
	bfe.u32 	%r2259, %r2254, 0, 8;
	cvt.u16.u32 	%rs1993, %r2259;
	st.local.v2.u8 	[%rd50+32], {%rs1993, %rs1992};
	st.local.u8 	[%rd50+34], %r2255;
	st.local.u32 	[%rd50+36], %r566;
	st.local.f64 	[%rd50+40], %fd83;
	mov.b32 	%r6189, 0;
$L__BB5_225:
	mov.u32 	%r6192, %r6189;
	cvt.u64.u32 	%rd158, %r6192;
	add.s64 	%rd159, %rd51, %rd158;
	ld.local.u8 	%rs1994, [%rd159];
	setp.ne.s16 	%p39, %rs1994, 0;
	add.s32 	%r6189, %r6192, 1;
	@%p39 bra 	$L__BB5_225;
	and.b16  	%rs1995, %rs3048, 255;
	setp.eq.s16 	%p40, %rs1995, 0;
	@%p40 bra 	$L__BB5_229;
	mov.b32 	%r6190, 0;
$L__BB5_228:
	cvt.u64.u32 	%rd160, %r6192;
	add.s64 	%rd161, %rd51, %rd160;
	st.local.u8 	[%rd161], %rs3048;
	add.s32 	%r6192, %r6192, 1;
	add.s32 	%r572, %r6190, 1;
	cvt.u64.u32 	%rd162, %r6190;
	add.s64 	%rd163, %rd50, %rd162;
	ld.local.u8 	%rs3048, [%rd163+1];
	setp.ne.s16 	%p41, %rs3048, 0;
	mov.u32 	%r6190, %r572;
	@%p41 bra 	$L__BB5_228;
$L__BB5_229:
	cvt.u64.u32 	%rd164, %r6192;
	add.s64 	%rd165, %rd51, %rd164;
	mov.b16 	%rs1996, 0;
	st.local.u8 	[%rd165], %rs1996;
	ld.local.u32 	%r2262, [%rd51+36];
	add.s32 	%r2263, %r2262, %r566;
	ld.local.f64 	%fd100, [%rd51+40];
	add.f64 	%fd101, %fd83, %fd100;
	ld.local.v2.b32 	{%r2264, %r2265}, [%rd51];
	ld.local.v2.b32 	{%r2266, %r2267}, [%rd51+8];
	ld.local.v2.b32 	{%r2268, %r2269}, [%rd51+16];
	ld.local.v2.b32 	{%r2270, %r2271}, [%rd51+24];
	.pragma "used_bytes_mask 7";
	ld.local.u32 	%r2272, [%rd51+32];
	bfe.u32 	%r2273, %r2272, 16, 8;
	ld.shared.v2.b32 	{%r2274, %r2275}, [_ZZN3cub18CUB_300001_SM_10006detail6reduce18DeviceReduceKernelINS2_10policy_hubI4Usery13Addition_funcE10Policy1000EN6thrust24THRUST_300001_SM_1000_NS6detail15normal_iteratorINSA_10device_ptrIS5_EEEEyS6_S5_N4cuda3std3__410__identityEEEvT0_PT3_T1_NS0_13GridEvenShareISN_EET2_T4_E12temp_storage+152];
	bfe.u32 	%r2276, %r2274, 0, 8;
	cvt.u16.u32 	%rs3049, %r2276;
	ld.shared.v2.b32 	{%r2277, %r2278}, [_ZZN3cub18CUB_300001_SM_10006detail6reduce18DeviceReduceKernelINS2_10policy_hubI4Usery13Addition_funcE10Policy1000EN6thrust24THRUST_300001_SM_1000_NS6detail15normal_iteratorINSA_10device_ptrIS5_EEEEyS6_S5_N4cuda3std3__410__identityEEEvT0_PT3_T1_NS0_13GridEvenShareISN_EET2_T4_E12temp_storage+160];
	ld.shared.v2.b32 	{%r2279, %r2280}, [_ZZN3cub18CUB_300001_SM_10006detail6reduce18DeviceReduceKernelINS2_10policy_hubI4Usery13Addition_funcE10Policy1000EN6thrust24THRUST_300001_SM_1000_NS6detail15normal_iteratorINSA_10device_ptrIS5_EEEEyS6_S5_N4cuda3std3__410__identityEEEvT0_PT3_T1_NS0_13GridEvenShareISN_EET2_T4_E12temp_storage+168];
	ld.shared.v2.b32 	{%r2281, %r2282}, [_ZZN3cub18CUB_300001_SM_10006detail6reduce18DeviceReduceKernelINS2_10policy_hubI4Usery13Addition_funcE10Policy1000EN6thrust24THRUST_300001_SM_1000_NS6detail15normal_iteratorINSA_10device_ptrIS5_EEEEyS6_S5_N4cuda3std3__410__identityEEEvT0_PT3_T1_NS0_13GridEvenShareISN_EET2_T4_E12temp_storage+176];
	.pragma "used_bytes_mask 7";
	ld.shared.u32 	%r2283, [_ZZN3cub18CUB_300001_SM_10006detail6reduce18DeviceReduceKernelINS2_10policy_hubI4Usery13Addition_funcE10Policy1000EN6thrust24THRUST_300001_SM_1000_NS6detail15normal_iteratorINSA_10device_ptrIS5_EEEEyS6_S5_N4cuda3std3__410__identityEEEvT0_PT3_T1_NS0_13GridEvenShareISN_EET2_T4_E12temp_storage+184];
	bfe.u32 	%r2284, %r2283, 16, 8;
	ld.shared.u32 	%r574, [_ZZN3cub18CUB_300001_SM_10006detail6reduce18DeviceReduceKernelINS2_10policy_hubI4Usery13Addition_funcE10Policy1000EN6thrust24THRUST_300001_SM_1000_NS6detail15normal_iteratorINSA_10device_ptrIS5_EEEEyS6_S5_N4cuda3std3__410__identityEEEvT0_PT3_T1_NS0_13GridEvenShareISN_EET2_T4_E12temp_storage+188];
	ld.shared.f64 	%fd84, [_ZZN3cub18CUB_300001_SM_10006detail6reduce18DeviceReduceKernelINS2_10policy_hubI4Usery13Addition_funcE10Policy1000EN6thrust24THRUST_300001_SM_1000_NS6detail15normal_iteratorINSA_10device_ptrIS5_EEEEyS6_S5_N4cuda3std3__410__identityEEEvT0_PT3_T1_NS0_13GridEvenShareISN_EET2_T4_E12temp_storage+192];
	st.local.v2.b32 	[%rd49], {%r2264, %r2265};
	st.local.v2.b32 	[%rd49+8], {%r2266, %r2267};
	st.local.v2.b32 	[%rd49+16], {%r2268, %r2269};
	st.local.v2.b32 	[%rd49+24], {%r2270, %r2271};
	bfe.u32 	%r2285, %r2272, 8, 8;
	cvt.u16.u32 	%rs1997, %r2285;
	bfe.u32 	%r2286, %r2272, 0, 8;
	cvt.u16.u32 	%rs1998, %r2286;
	st.local.v2.u8 	[%rd49+32], {%rs1998, %rs1997};
	st.local.u8 	[%rd49+34], %r2273;
	st.local.u32 	[%rd49+36], %r2263;
	st.local.f64 	[%rd49+40], %fd101;
	st.local.v2.b32 	[%rd50], {%r2274, %r2275};
	st.local.v2.b32 	[%rd50+8], {%r2277, %r2278};
	st.local.v2.b32 	[%rd50+16], {%r2279, %r2280};
	st.local.v2.b32 	[%rd50+24], {%r2281, %r2282};
	bfe.u32 	%r2287, %r2283, 8, 8;
	cvt.u16.u32 	%rs1999, %r2287;
	bfe.u32 	%r2288, %r2283, 0, 8;
	cvt.u16.u32 	%rs2000, %r2288;
	st.local.v2.u8 	[%rd50+32], {%rs2000, %rs1999};
	st.local.u8 	[%rd50+34], %r2284;
	st.local.u32 	[%rd50+36], %r574;
	st.local.f64 	[%rd50+40], %fd84;
	mov.b32 	%r6193, 0;
$L__BB5_230:
	mov.u32 	%r6196, %r6193;
	cvt.u64.u32 	%rd166, %r6196;
	add.s64 	%rd167, %rd49, %rd166;
	ld.local.u8 	%rs2001, [%rd167];
	setp.ne.s16 	%p42, %rs2001, 0;
	add.s32 	%r6193, %r6196, 1;
	@%p42 bra 	$L__BB5_230;
	and.b16  	%rs2002, %rs3049, 255;
	setp.eq.s16 	%p43, %rs2002, 0;
	@%p43 bra 	$L__BB5_234;
	mov.b32 	%r6194, 0;
$L__BB5_233:
	cvt.u64.u32 	%rd168, %r6196;
	add.s64 	%rd169, %rd49, %rd168;
	st.local.u8 	[%rd169], %rs3049;
	add.s32 	%r6196, %r6196, 1;
	add.s32 	%r580, %r6194, 1;
	cvt.u64.u32 	%rd170, %r6194;
	add.s64 	%rd171, %rd50, %rd170;
	ld.local.u8 	%rs3049, [%rd171+1];
	setp.ne.s16 	%p44, %rs3049, 0;
	mov.u32 	%r6194, %r580;
	@%p44 bra 	$L__BB5_233;
$L__BB5_234:
	cvt.u64.u32 	%rd172, %r6196;
	add.s64 	%rd173, %rd49, %rd172;
	mov.b16 	%rs2003, 0;
	st.local.u8 	[%rd173], %rs2003;
	ld.local.u32 	%r2291, [%rd49+36];
	add.s32 	%r2292, %r2291, %r574;
	ld.local.f64 	%fd102, [%rd49+40];
	add.f64 	%fd103, %fd84, %fd102;
	ld.local.v2.b32 	{%r2293, %r2294}, [%rd49];
	ld.local.v2.b32 	{%r2295, %r2296}, [%rd49+8];
	ld.local.v2.b32 	{%r2297, %r2298}, [%rd49+16];
	ld.local.v2.b32 	{%r2299, %r2300}, [%rd49+24];
	.pragma "used_bytes_mask 7";
	ld.local.u32 	%r2301, [%rd49+32];
	bfe.u32 	%r2302, %r2301, 16, 8;
	ld.shared.v2.b32 	{%r2303, %r2304}, [_ZZN3cub18CUB_300001_SM_10006detail6reduce18DeviceReduceKernelINS2_10policy_hubI4Usery13Addition_funcE10Policy1000EN6thrust24THRUST_300001_SM_1000_NS6detail15normal_iteratorINSA_10device_ptrIS5_EEEEyS6_S5_N4cuda3std3__410__identityEEEvT0_PT3_T1_NS0_13GridEvenShareISN_EET2_T4_E12temp_storage+200];
	bfe.u32 	%r2305, %r2303, 0, 8;
	cvt.u16.u32 	%rs3050, %r2305;
	ld.shared.v2.b32 	{%r2306, %r2307}, [_ZZN3cub18CUB_300001_SM_10006detail6reduce18DeviceReduceKernelINS2_10policy_hubI4Usery13Addition_funcE10Policy1000EN6thrust24THRUST_300001_SM_1000_NS6detail15normal_iteratorINSA_10device_ptrIS5_EEEEyS6_S5_N4cuda3std3__410__identityEEEvT0_PT3_T1_NS0_13GridEvenShareISN_EET2_T4_E12temp_storage+208];
	ld.shared.v2.b32 	{%r2308, %r2309}, [_ZZN3cub18CUB_300001_SM_10006detail6reduce18DeviceReduceKernelINS2_10policy_hubI4Usery13Addition_funcE10Policy1000EN6thrust24THRUST_300001_SM_1000_NS6detail15normal_iteratorINSA_10device_ptrIS5_EEEEyS6_S5_N4cuda3std3__410__identityEEEvT0_PT3_T1_NS0_13GridEvenShareISN_EET2_T4_E12temp_storage+216];
	ld.shared.v2.b32 	{%r2310, %r2311}, [_ZZN3cub18CUB_300001_SM_10006detail6reduce18DeviceReduceKernelINS2_10policy_hubI4Usery13Addition_funcE10Policy1000EN6thrust24THRUST_300001_SM_1000_NS6detail15normal_iteratorINSA_10device_ptrIS5_EEEEyS6_S5_N4cuda3std3__410__identityEEEvT0_PT3_T1_NS0_13GridEvenShareISN_EET2_T4_E12temp_storage+224];
	.pragma "used_bytes_mask 7";
	ld.shared.u32 	%r2312, [_ZZN3cub18CUB_300001_SM_10006detail6reduce18DeviceReduceKernelINS2_10policy_hubI4Usery13Addition_funcE10Policy1000EN6thrust24THRUST_300001_SM_1000_NS6detail15normal_iteratorINSA_10device_ptrIS5_EEEEyS6_S5_N4cuda3std3__410__identityEEEvT0_PT3_T1_NS0_13GridEvenShareISN_EET2_T4_E12temp_storage+232];
	bfe.u32 	%r2313, %r2312, 16, 8;
	ld.shared.u32 	%r582, [_ZZN3cub18CUB_300001_SM_10006detail6reduce18DeviceReduceKernelINS2_10policy_hubI4Usery13Addition_funcE10Policy1000EN6thrust24THRUST_300001_SM_1000_NS6detail15normal_iteratorINSA_10device_ptrIS5_EEEEyS6_S5_N4cuda3std3__410__identityEEEvT0_PT3_T1_NS0_13GridEvenShareISN_EET2_T4_E12temp_storage+236];
	ld.shared.f64 	%fd85, [_ZZN3cub18CUB_300001_SM_10006detail6reduce18DeviceReduceKernelINS2_10policy_hubI4Usery13Addition_funcE10Policy1000EN6thrust24THRUST_300001_SM_1000_NS6detail15normal_iteratorINSA_10device_ptrIS5_EEEEyS6_S5_N4cuda3std3__410__identityEEEvT0_PT3_T1_NS0_13GridEvenShareISN_EET2_T4_E12temp_storage+240];
	st.local.v2.b32 	[%rd51], {%r2293, %r2294};
	st.local.v2.b32 	[%rd51+8], {%r2295, %r2296};
	st.local.v2.b32 	[%rd51+16], {%r2297, %r2298};
	st.local.v2.b32 	[%rd51+24], {%r2299, %r2300};
	bfe.u32 	%r2314, %r2301, 8, 8;
	cvt.u16.u32 	%rs2004, %r2314;
	bfe.u32 	%r2315, %r2301, 0, 8;
	cvt.u16.u32 	%rs2005, %r2315;
	st.local.v2.u8 	[%rd51+32], {%rs2005, %rs2004};
	st.local.u8 	[%rd51+34], %r2302;
	st.local.u32 	[%rd51+36], %r2292;
	st.local.f64 	[%rd51+40], %fd103;
	st.local.v2.b32 	[%rd50], {%r2303, %r2304};
	st.local.v2.b32 	[%rd50+8], {%r2306, %r2307};
	st.local.v2.b32 	[%rd50+16], {%r2308, %r2309};
	st.local.v2.b32 	[%rd50+24], {%r2310, %r2311};
	bfe.u32 	%r2316, %r2312, 8, 8;
	cvt.u16.u32 	%rs2006, %r2316;
	bfe.u32 	%r2317, %r2312, 0, 8;
	cvt.u16.u32 	%rs2007, %r2317;
	st.local.v2.u8 	[%rd50+32], {%rs2007, %rs2006};
	st.local.u8 	[%rd50+34], %r2313;
	st.local.u32 	[%rd50+36], %r582;
	st.local.f64 	[%rd50+40], %fd85;
	mov.b32 	%r6197, 0;
$L__BB5_235:
	mov.u32 	%r6200, %r6197;
	cvt.u64.u32 	%rd174, %r6200;
	add.s64 	%rd175, %rd51, %rd174;
	ld.local.u8 	%rs2008, [%rd175];
	setp.ne.s16 	%p45, %rs2008, 0;
	add.s32 	%r6197, %r6200, 1;
	@%p45 bra 	$L__BB5_235;
	and.b16  	%rs2009, %rs3050, 255;
	setp.eq.s16 	%p46, %rs2009, 0;
	@%p46 bra 	$L__BB5_239;
	mov.b32 	%r6198, 0;
$L__BB5_238:
	cvt.u64.u32 	%rd176, %r6200;
	add.s64 	%rd177, %rd51, %rd176;
	st.local.u8 	[%rd177], %rs3050;
	add.s32 	%r6200, %r6200, 1;
	add.s32 	%r588, %r6198, 1;
	cvt.u64.u32 	%rd178, %r6198;
	add.s64 	%rd179, %rd50, %rd178;
	ld.local.u8 	%rs3050, [%rd179+1];
	setp.ne.s16 	%p47, %rs3050, 0;
	mov.u32 	%r6198, %r588;
	@%p47 bra 	$L__BB5_238;
$L__BB5_239:
	cvt.u64.u32 	%rd180, %r6200;
	add.s64 	%rd181, %rd51, %rd180;
	mov.b16 	%rs2010, 0;
	st.local.u8 	[%rd181], %rs2010;
	ld.local.u32 	%r2320, [%rd51+36];
	add.s32 	%r2321, %r2320, %r582;
	ld.local.f64 	%fd104, [%rd51+40];
	add.f64 	%fd105, %fd85, %fd104;
	ld.local.v2.b32 	{%r2322, %r2323}, [%rd51];
	ld.local.v2.b32 	{%r2324, %r2325}, [%rd51+8];
	ld.local.v2.b32 	{%r2326, %r2327}, [%rd51+16];
	ld.local.v2.b32 	{%r2328, %r2329}, [%rd51+24];
	.pragma "used_bytes_mask 7";
	ld.local.u32 	%r2330, [%rd51+32];
	bfe.u32 	%r2331, %r2330, 16, 8;
	ld.shared.v2.b32 	{%r2332, %r2333}, [_ZZN3cub18CUB_300001_SM_10006detail6reduce18DeviceReduceKernelINS2_10policy_hubI4Usery13Addition_funcE10Policy1000EN6thrust24THRUST_300001_SM_1000_NS6detail15normal_iteratorINSA_10device_ptrIS5_EEEEyS6_S5_N4cuda3std3__410__identityEEEvT0_PT3_T1_NS0_13GridEvenShareISN_EET2_T4_E12temp_storage+248];
	bfe.u32 	%r2334, %r2332, 0, 8;
	cvt.u16.u32 	%rs3051, %r2334;
	ld.shared.v2.b32 	{%r2335, %r2336}, [_ZZN3cub18CUB_300001_SM_10006detail6reduce18DeviceReduceKernelINS2_10policy_hubI4Usery13Addition_funcE10Policy1000EN6thrust24THRUST_300001_SM_1000_NS6detail15normal_iteratorINSA_10device_ptrIS5_EEEEyS6_S5_N4cuda3std3__410__identityEEEvT0_PT3_T1_NS0_13GridEvenShareISN_EET2_T4_E12temp_storage+256];
	ld.shared.v2.b32 	{%r2337, %r2338}, [_ZZN3cub18CUB_300001_SM_10006detail6reduce18DeviceReduceKernelINS2_10policy_hubI4Usery13Addition_funcE10Policy1000EN6thrust24THRUST_300001_SM_1000_NS6detail15normal_iteratorINSA_10device_ptrIS5_EEEEyS6_S5_N4cuda3std3__410__identityEEEvT0_PT3_T1_NS0_13GridEvenShareISN_EET2_T4_E12temp_storage+264];
	ld.shared.v2.b32 	{%r2339, %r2340}, [_ZZN3cub18CUB_300001_SM_10006detail6reduce18DeviceReduceKernelINS2_10policy_hubI4Usery13Addition_funcE10Policy1000EN6thrust24THRUST_300001_SM_1000_NS6detail15normal_iteratorINSA_10device_ptrIS5_EEEEyS6_S5_N4cuda3std3__410__identityEEEvT0_PT3_T1_NS0_13GridEvenShareISN_EET2_T4_E12temp_storage+272];
	.pragma "used_bytes_mask 7";
	ld.shared.u32 	%r2341, [_ZZN3cub18CUB_300001_SM_10006detail6reduce18DeviceReduceKernelINS2_10policy_hubI4Usery13Addition_funcE10Policy1000EN6thrust24THRUST_300001_SM_1000_NS6detail15normal_iteratorINSA_10device_ptrIS5_EEEEyS6_S5_N4cuda3std3__410__identityEEEvT0_PT3_T1_NS0_13GridEvenShareISN_EET2_T4_E12temp_storage+280];
	bfe.u32 	%r2342, %r2341, 16, 8;
	ld.shared.u32 	%r590, [_ZZN3cub18CUB_300001_SM_10006detail6reduce18DeviceReduceKernelINS2_10policy_hubI4Usery13Addition_funcE10Policy1000EN6thrust24THRUST_300001_SM_1000_NS6detail15normal_iteratorINSA_10device_ptrIS5_EEEEyS6_S5_N4cuda3std3__410__identityEEEvT0_PT3_T1_NS0_13GridEvenShareISN_EET2_T4_E12temp_storage+284];
	ld.shared.f64 	%fd86, [_ZZN3cub18CUB_300001_SM_10006detail6reduce18DeviceReduceKernelINS2_10policy_hubI4Usery13Addition_funcE10Policy1000EN6thrust24THRUST_300001_SM_1000_NS6detail15normal_iteratorINSA_10device_ptrIS5_EEEEyS6_S5_N4cuda3std3__410__identityEEEvT0_PT3_T1_NS0_13GridEvenShareISN_EET2_T4_E12temp_storage+288];
	st.local.v2.b32 	[%rd49], {%r2322, %r2323};
	st.local.v2.b32 	[%rd49+8], {%r2324, %r2325};
	st.local.v2.b32 	[%rd49+16], {%r2326, %r2327};
	st.local.v2.b32 	[%rd49+24], {%r2328, %r2329};
	bfe.u32 	%r2343, %r2330, 8, 8;
	cvt.u16.u32 	%rs2011, %r2343;
	bfe.u32 	%r2344, %r2330, 0, 8;
	cvt.u16.u32 	%rs2012, %r2344;
	st.local.v2.u8 	[%rd49+32], {%rs2012, %rs2011};
	st.local.u8 	[%rd49+34], %r2331;
	st.local.u32 	[%rd49+36], %r2321;
	st.local.f64 	[%rd49+40], %fd105;
	st.local.v2.b32 	[%rd50], {%r2332, %r2333};
	st.local.v2.b32 	[%rd50+8], {%r2335, %r2336};
	st.local.v2.b32 	[%rd50+16], {%r2337, %r2338};
	st.local.v2.b32 	[%rd50+24], {%r2339, %r2340};
	bfe.u32 	%r2345, %r2341, 8, 8;
	cvt.u16.u32 	%rs2013, %r2345;
	bfe.u32 	%r2346, %r2341, 0, 8;
	cvt.u16.u32 	%rs2014, %r2346;
	st.local.v2.u8 	[%rd50+32], {%rs2014, %rs2013};
	st.local.u8 	[%rd50+34], %r2342;
	st.local.u32 	[%rd50+36], %r590;
	st.local.f64 	[%rd50+40], %fd86;
	mov.b32 	%r6201, 0;
$L__BB5_240:
	mov.u32 	%r6204, %r6201;
	cvt.u64.u32 	%rd182, %r6204;
	add.s64 	%rd183, %rd49, %rd182;
	ld.local.u8 	%rs2015, [%rd183];
	setp.ne.s16 	%p48, %rs2015, 0;
	add.s32 	%r6201, %r6204, 1;
	@%p48 bra 	$L__BB5_240;
	and.b16  	%rs2016, %rs3051, 255;
	setp.eq.s16 	%p49, %rs2016, 0;
	@%p49 bra 	$L__BB5_244;
	mov.b32 	%r6202, 0;
$L__BB5_243:
	cvt.u64.u32 	%rd184, %r6204;
	add.s64 	%rd185, %rd49, %rd184;
	st.local.u8 	[%rd185], %rs3051;
	add.s32 	%r6204, %r6204, 1;
	add.s32 	%r596, %r6202, 1;
	cvt.u64.u32 	%rd186, %r6202;
	add.s64 	%rd187, %rd50, %rd186;
	ld.local.u8 	%rs3051, [%rd187+1];
	setp.ne.s16 	%p50, %rs3051, 0;
	mov.u32 	%r6202, %r596;
	@%p50 bra 	$L__BB5_243;
$L__BB5_244:
	cvt.u64.u32 	%rd188, %r6204;
	add.s64 	%rd189, %rd49, %rd188;
	mov.b16 	%rs2017, 0;
	st.local.u8 	[%rd189], %rs2017;
	ld.local.u32 	%r2349, [%rd49+36];
	add.s32 	%r2350, %r2349, %r590;
	ld.local.f64 	%fd106, [%rd49+40];
	add.f64 	%fd107, %fd86, %fd106;
	ld.local.v2.b32 	{%r2351, %r2352}, [%rd49];
	ld.local.v2.b32 	{%r2353, %r2354}, [%rd49+8];
	ld.local.v2.b32 	{%r2355, %r2356}, [%rd49+16];
	ld.local.v2.b32 	{%r2357, %r2358}, [%rd49+24];
	.pragma "used_bytes_mask 7";
	ld.local.u32 	%r2359, [%rd49+32];
	bfe.u32 	%r2360, %r2359, 16, 8;
	ld.shared.v2.b32 	{%r2361, %r2362}, [_ZZN3cub18CUB_300001_SM_10006detail6reduce18DeviceReduceKernelINS2_10policy_hubI4Usery13Addition_funcE10Policy1000EN6thrust24THRUST_300001_SM_1000_NS6detail15normal_iteratorINSA_10device_ptrIS5_EEEEyS6_S5_N4cuda3std3__410__identityEEEvT0_PT3_T1_NS0_13GridEvenShareISN_EET2_T4_E12temp_storage+296];
	bfe.u32 	%r2363, %r2361, 0, 8;
	cvt.u16.u32 	%rs3052, %r2363;
	ld.shared.v2.b32 	{%r2364, %r2365}, [_ZZN3cub18CUB_300001_SM_10006detail6reduce18DeviceReduceKernelINS2_10policy_hubI4Usery13Addition_funcE10Policy1000EN6thrust24THRUST_300001_SM_1000_NS6detail15normal_iteratorINSA_10device_ptrIS5_EEEEyS6_S5_N4cuda3std3__410__identityEEEvT0_PT3_T1_NS0_13GridEvenShareISN_EET2_T4_E12temp_storage+304];
	ld.shared.v2.b32 	{%r2366, %r2367}, [_ZZN3cub18CUB_300001_SM_10006detail6reduce18DeviceReduceKernelINS2_10policy_hubI4Usery13Addition_funcE10Policy1000EN6thrust24THRUST_300001_SM_1000_NS6detail15normal_iteratorINSA_10device_ptrIS5_EEEEyS6_S5_N4cuda3std3__410__identityEEEvT0_PT3_T1_NS0_13GridEvenShareISN_EET2_T4_E12temp_storage+312];
	ld.shared.v2.b32 	{%r2368, %r2369}, [_ZZN3cub18CUB_300001_SM_10006detail6reduce18DeviceReduceKernelINS2_10policy_hubI4Usery13Addition_funcE10Policy1000EN6thrust24THRUST_300001_SM_1000_NS6detail15normal_iteratorINSA_10device_ptrIS5_EEEEyS6_S5_N4cuda3std3__410__identityEEEvT0_PT3_T1_NS0_13GridEvenShareISN_EET2_T4_E12temp_storage+320];
	.pragma "used_bytes_mask 7";
	ld.shared.u32 	%r2370, [_ZZN3cub18CUB_300001_SM_10006detail6reduce18DeviceReduceKernelINS2_10policy_hubI4Usery13Addition_funcE10Policy1000EN6thrust24THRUST_300001_SM_1000_NS6detail15normal_iteratorINSA_10device_ptrIS5_EEEEyS6_S5_N4cuda3std3__410__identityEEEvT0_PT3_T1_NS0_13GridEvenShareISN_EET2_T4_E12temp_storage+328];
	bfe.u32 	%r2371, %r2370, 16, 8;
	ld.shared.u32 	%r598, [_ZZN3cub18CUB_300001_SM_10006detail6reduce18DeviceReduceKernelINS2_10policy_hubI4Usery13Addition_funcE10Policy1000EN6thrust24THRUST_300001_SM_1000_NS6detail15normal_iteratorINSA_10device_ptrIS5_EEEEyS6_S5_N4cuda3std3__410__identityEEEvT0_PT3_T1_NS0_13GridEvenShareISN_EET2_T4_E12temp_storage+332];
	ld.shared.f64 	%fd87, [_ZZN3cub18CUB_300001_SM_10006detail6reduce18DeviceReduceKernelINS2_10policy_hubI4Usery13Addition_funcE10Policy1000EN6thrust24THRUST_300001_SM_1000_NS6detail15normal_iteratorINSA_10device_ptrIS5_EEEEyS6_S5_N4cuda3std3__410__identityEEEvT0_PT3_T1_NS0_13GridEvenShareISN_EET2_T4_E12temp_storage+336];
	st.local.v2.b32 	[%rd51], {%r2351, %r2352};
	st.local.v2.b32 	[%rd51+8], {%r2353, %r2354};
	st.local.v2.b32 	[%rd51+16], {%r2355, %r2356};
	st.local.v2.b32 	[%rd51+24], {%r2357, %r2358};
	bfe.u32 	%r2372, %r2359, 8, 8;
	cvt.u16.u32 	%rs2018, %r2372;
	bfe.u32 	%r2373, %r2359, 0, 8;
	cvt.u16.u32 	%rs2019, %r2373;
	st.local.v2.u8 	[%rd51+32], {%rs2019, %rs2018};
	st.local.u8 	[%rd51+34], %r2360;
	st.local.u32 	[%rd51+36], %r2350;
	st.local.f64 	[%rd51+40], %fd107;
	st.local.v2.b32 	[%rd50], {%r2361, %r2362};
	st.local.v2.b32 	[%rd50+8], {%r2364, %r2365};
	st.local.v2.b32 	[%rd50+16], {%r2366, %r2367};
	st.local.v2.b32 	[%rd50+24], {%r2368, %r2369};
	bfe.u32 	%r2374, %r2370, 8, 8;
	cvt.u16.u32 	%rs2020, %r2374;
	bfe.u32 	%r2375, %r2370, 0, 8;
	cvt.u16.u32 	%rs2021, %r2375;
	st.local.v2.u8 	[%rd50+32], {%rs2021, %rs2020};
	st.local.u8 	[%rd50+34], %r2371;
	st.local.u32 	[%rd50+36], %r598;
	st.local.f64 	[%rd50+40], %fd87;
	mov.b32 	%r6205, 0;
$L__BB5_245:
	mov.u32 	%r6208, %r6205;
	cvt.u64.u32 	%rd190, %r6208;
	add.s64 	%rd191, %rd51, %rd190;
	ld.local.u8 	%rs2022, [%rd191];
	setp.ne.s16 	%p51, %rs2022, 0;
	add.s32 	%r6205, %r6208, 1;
	@%p51 bra 	$L__BB5_245;
	and.b16  	%rs2023, %rs3052, 255;
	setp.eq.s16 	%p52, %rs2023, 0;
	@%p52 bra 	$L__BB5_249;
	mov.b32 	%r6206, 0;
$L__BB5_248:
	cvt.u64.u32 	%rd192, %r6208;
	add.s64 	%rd193, %rd51, %rd192;
	st.local.u8 	[%rd193], %rs3052;
	add.s32 	%r6208, %r6208, 1;
	add.s32 	%r604, %r6206, 1;
	cvt.u64.u32 	%rd194, %r6206;
	add.s64 	%rd195, %rd50, %rd194;
	ld.local.u8 	%rs3052, [%rd195+1];
	setp.ne.s16 	%p53, %rs3052, 0;
	mov.u32 	%r6206, %r604;
	@%p53 bra 	$L__BB5_248;
$L__BB5_249:
	cvt.u64.u32 	%rd196, %r6208;
	add.s64 	%rd197, %rd51, %rd196;
	mov.b16 	%rs2024, 0;
	st.local.u8 	[%rd197], %rs2024;
	ld.local.u32 	%r2378, [%rd51+36];
	add.s32 	%r2379, %r2378, %r598;
	ld.local.f64 	%fd108, [%rd51+40];
	add.f64 	%fd109, %fd87, %fd108;
	ld.local.v2.b32 	{%r2380, %r2381}, [%rd51];
	ld.local.v2.b32 	{%r2382, %r2383}, [%rd51+8];
	ld.local.v2.b32 	{%r2384, %r2385}, [%rd51+16];
	ld.local.v2.b32 	{%r2386, %r2387}, [%rd51+24];
	.pragma "used_bytes_mask 7";
	ld.local.u32 	%r2388, [%rd51+32];
	bfe.u32 	%r2389, %r2388, 16, 8;
	ld.shared.v2.b32 	{%r2390, %r2391}, [_ZZN3cub18CUB_300001_SM_10006detail6reduce18DeviceReduceKernelINS2_10policy_hubI4Usery13Addition_funcE10Policy1000EN6thrust24THRUST_300001_SM_1000_NS6detail15normal_iteratorINSA_10device_ptrIS5_EEEEyS6_S5_N4cuda3std3__410__identityEEEvT0_PT3_T1_NS0_13GridEvenShareISN_EET2_T4_E12temp_storage+344];
	bfe.u32 	%r2392, %r2390, 0, 8;
	cvt.u16.u32 	%rs3053, %r2392;
	bfe.u32 	%r2393, %r2390, 24, 8;
	cvt.u16.u32 	%rs2025, %r2393;
	bfe.u32 	%r2394, %r2390, 16, 8;
	cvt.u16.u32 	%rs2026, %r2394;
	bfe.u32 	%r2395, %r2390, 8, 8;
	ld.shared.v2.b32 	{%r2396, %r2397}, [_ZZN3cub18CUB_300001_SM_10006detail6reduce18DeviceReduceKernelINS2_10policy_hubI4Usery13Addition_funcE10Policy1000EN6thrust24THRUST_300001_SM_1000_NS6detail15normal_iteratorINSA_10device_ptrIS5_EEEEyS6_S5_N4cuda3std3__410__identityEEEvT0_PT3_T1_NS0_13GridEvenShareISN_EET2_T4_E12temp_storage+352];
	ld.shared.v2.b32 	{%r2398, %r2399}, [_ZZN3cub18CUB_300001_SM_10006detail6reduce18DeviceReduceKernelINS2_10policy_hubI4Usery13Addition_funcE10Policy1000EN6thrust24THRUST_300001_SM_1000_NS6detail15normal_iteratorINSA_10device_ptrIS5_EEEEyS6_S5_N4cuda3std3__410__identityEEEvT0_PT3_T1_NS0_13GridEvenShareISN_EET2_T4_E12temp_storage+360];
	ld.shared.v2.b32 	{%r2400, %r2401}, [_ZZN3cub18CUB_300001_SM_10006detail6reduce18DeviceReduceKernelINS2_10policy_hubI4Usery13Addition_funcE10Policy1000EN6thrust24THRUST_300001_SM_1000_NS6detail15normal_iteratorINSA_10device_ptrIS5_EEEEyS6_S5_N4cuda3std3__410__identityEEEvT0_PT3_T1_NS0_13GridEvenShareISN_EET2_T4_E12temp_storage+368];
	.pragma "used_bytes_mask 7";
	ld.shared.u32 	%r2402, [_ZZN3cub18CUB_300001_SM_10006detail6reduce18DeviceReduceKernelINS2_10policy_hubI4Usery13Addition_funcE10Policy1000EN6thrust24THRUST_300001_SM_1000_NS6detail15normal_iteratorINSA_10device_ptrIS5_EEEEyS6_S5_N4cuda3std3__410__identityEEEvT0_PT3_T1_NS0_13GridEvenShareISN_EET2_T4_E12temp_storage+376];
	bfe.u32 	%r2403, %r2402, 16, 8;
	ld.shared.u32 	%r606, [_ZZN3cub18CUB_300001_SM_10006detail6reduce18DeviceReduceKernelINS2_10policy_hubI4Usery13Addition_funcE10Policy1000EN6thrust24THRUST_300001_SM_1000_NS6detail15normal_iteratorINSA_10device_ptrIS5_EEEEyS6_S5_N4cuda3std3__410__identityEEEvT0_PT3_T1_NS0_13GridEvenShareISN_EET2_T4_E12temp_storage+380];
	ld.shared.f64 	%fd88, [_ZZN3cub18CUB_300001_SM_10006detail6reduce18DeviceReduceKernelINS2_10policy_hubI4Usery13Addition_funcE10Policy1000EN6thrust24THRUST_300001_SM_1000_NS6detail15normal_iteratorINSA_10device_ptrIS5_EEEEyS6_S5_N4cuda3std3__410__identityEEEvT0_PT3_T1_NS0_13GridEvenShareISN_EET2_T4_E12temp_storage+384];
	st.local.v2.b32 	[%rd50], {%r2380, %r2381};
	st.local.v2.b32 	[%rd50+8], {%r2382, %r2383};
	st.local.v2.b32 	[%rd50+16], {%r2384, %r2385};
	st.local.v2.b32 	[%rd50+24], {%r2386, %r2387};
	bfe.u32 	%r2404, %r2388, 8, 8;
	cvt.u16.u32 	%rs2027, %r2404;
	bfe.u32 	%r2405, %r2388, 0, 8;
	cvt.u16.u32 	%rs2028, %r2405;
	st.local.v2.u8 	[%rd50+32], {%rs2028, %rs2027};
	st.local.u8 	[%rd50+34], %r2389;
	st.local.u32 	[%rd50+36], %r2379;
	st.local.f64 	[%rd50+40], %fd109;
	st.local.u8 	[%rd49+1], %r2395;
	st.local.v2.u8 	[%rd49+2], {%rs2026, %rs2025};
	st.local.u32 	[%rd49+4], %r2391;
	st.local.v2.b32 	[%rd49+8], {%r2396, %r2397};
	st.local.v2.b32 	[%rd49+16], {%r2398, %r2399};
	st.local.v2.b32 	[%rd49+24], {%r2400, %r2401};
	bfe.u32 	%r2406, %r2402, 8, 8;
	cvt.u16.u32 	%rs2029, %r2406;
	bfe.u32 	%r2407, %r2402, 0, 8;
	cvt.u16.u32 	%rs2030, %r2407;
	st.local.v2.u8 	[%rd49+32], {%rs2030, %rs2029};
	st.local.u8 	[%rd49+34], %r2403;
	st.local.u32 	[%rd49+36], %r606;
	st.local.f64 	[%rd49+40], %fd88;
	mov.b32 	%r6209, 0;
$L__BB5_250:
	mov.u32 	%r6212, %r6209;
	cvt.u64.u32 	%rd198, %r6212;
	add.s64 	%rd199, %rd50, %rd198;
	ld.local.u8 	%rs2031, [%rd199];
	setp.ne.s16 	%p54, %rs2031, 0;
	add.s32 	%r6209, %r6212, 1;
	@%p54 bra 	$L__BB5_250;
	and.b16  	%rs2032, %rs3053, 255;
	setp.eq.s16 	%p55, %rs2032, 0;
	@%p55 bra 	$L__BB5_254;
	mov.b32 	%r6210, 0;
$L__BB5_253:
	cvt.u64.u32 	%rd200, %r6212;
	add.s64 	%rd201, %rd50, %rd200;
	st.local.u8 	[%rd201], %rs3053;
	add.s32 	%r6212, %r6212, 1;
	add.s32 	%r612, %r6210, 1;
	cvt.u64.u32 	%rd202, %r6210;
	add.s64 	%rd203, %rd49, %rd202;
	ld.local.u8 	%rs3053, [%rd203+1];
	setp.ne.s16 	%p56, %rs3053, 0;
	mov.u32 	%r6210, %r612;
	@%p56 bra 	$L__BB5_253;
$L__BB5_254:
	cvt.u64.u32 	%rd204, %r6212;
	add.s64 	%rd205, %rd50, %rd204;
	mov.b16 	%rs2033, 0;
	st.local.u8 	[%rd205], %rs2033;
	ld.local.u32 	%r2409, [%rd50+36];
	add.s32 	%r6213, %r2409, %r606;
	ld.local.f64 	%fd110, [%rd50+40];
	add.f64 	%fd164, %fd88, %fd110;
	ld.local.v2.b32 	{%r2410, %r2411}, [%rd50];
	bfe.u32 	%r2412, %r2410, 0, 8;
	cvt.u16.u32 	%rs3054, %r2412;
	bfe.u32 	%r2413, %r2410, 8, 8;
	cvt.u16.u32 	%rs3055, %r2413;
	bfe.u32 	%r2414, %r2410, 16, 8;
	cvt.u16.u32 	%rs3056, %r2414;
	bfe.u32 	%r2415, %r2410, 24, 8;
	cvt.u16.u32 	%rs3057, %r2415;
	bfe.u32 	%r2416, %r2411, 0, 8;
	cvt.u16.u32 	%rs3058, %r2416;
	bfe.u32 	%r2417, %r2411, 8, 8;
	cvt.u16.u32 	%rs3059, %r2417;
	bfe.u32 	%r2418, %r2411, 16, 8;
	cvt.u16.u32 	%rs3060, %r2418;
	bfe.u32 	%r2419, %r2411, 24, 8;
	cvt.u16.u32 	%rs3061, %r2419;
	ld.local.v2.b32 	{%r2420, %r2421}, [%rd50+8];
	bfe.u32 	%r2422, %r2420, 0, 8;
	cvt.u16.u32 	%rs3062, %r2422;
	bfe.u32 	%r2423, %r2420, 8, 8;
	cvt.u16.u32 	%rs3063, %r2423;
	bfe.u32 	%r2424, %r2420, 16, 8;
	cvt.u16.u32 	%rs3064, %r2424;
	bfe.u32 	%r2425, %r2420, 24, 8;
	cvt.u16.u32 	%rs3065, %r2425;
	bfe.u32 	%r2426, %r2421, 0, 8;
	cvt.u16.u32 	%rs3066, %r2426;
	bfe.u32 	%r2427, %r2421, 8, 8;
	cvt.u16.u32 	%rs3067, %r2427;
	bfe.u32 	%r2428, %r2421, 16, 8;
	cvt.u16.u32 	%rs3068, %r2428;
	bfe.u32 	%r2429, %r2421, 24, 8;
	cvt.u16.u32 	%rs3069, %r2429;
	ld.local.v2.b32 	{%r2430, %r2431}, [%rd50+16];
	bfe.u32 	%r2432, %r2430, 0, 8;
	cvt.u16.u32 	%rs3070, %r2432;
	bfe.u32 	%r2433, %r2430, 8, 8;
	cvt.u16.u32 	%rs3071, %r2433;
	bfe.u32 	%r2434, %r2430, 16, 8;
	cvt.u16.u32 	%rs3072, %r2434;
	bfe.u32 	%r2435, %r2430, 24, 8;
	cvt.u16.u32 	%rs3073, %r2435;
	bfe.u32 	%r2436, %r2431, 0, 8;
	cvt.u16.u32 	%rs3074, %r2436;
	bfe.u32 	%r2437, %r2431, 8, 8;
	cvt.u16.u32 	%rs3075, %r2437;
	bfe.u32 	%r2438, %r2431, 16, 8;
	cvt.u16.u32 	%rs3076, %r2438;
	bfe.u32 	%r2439, %r2431, 24, 8;
	cvt.u16.u32 	%rs3077, %r2439;
	ld.local.v2.b32 	{%r2440, %r2441}, [%rd50+24];
	bfe.u32 	%r2442, %r2440, 0, 8;
	cvt.u16.u32 	%rs3078, %r2442;
	bfe.u32 	%r2443, %r2440, 8, 8;
	cvt.u16.u32 	%rs3079, %r2443;
	bfe.u32 	%r2444, %r2440, 16, 8;
	cvt.u16.u32 	%rs3080, %r2444;
	bfe.u32 	%r2445, %r2440, 24, 8;
	cvt.u16.u32 	%rs3081, %r2445;
	bfe.u32 	%r2446, %r2441, 0, 8;
	cvt.u16.u32 	%rs3082, %r2446;
	bfe.u32 	%r2447, %r2441, 8, 8;
	cvt.u16.u32 	%rs3083, %r2447;
	bfe.u32 	%r2448, %r2441, 16, 8;
	cvt.u16.u32 	%rs3084, %r2448;
	bfe.u32 	%r2449, %r2441, 24, 8;
	cvt.u16.u32 	%rs3085, %r2449;
	.pragma "used_bytes_mask 7";
	ld.local.u32 	%r2450, [%rd50+32];
	bfe.u32 	%r2451, %r2450, 0, 8;
	cvt.u16.u32 	%rs3086, %r2451;
	bfe.u32 	%r2452, %r2450, 8, 8;
	cvt.u16.u32 	%rs3087, %r2452;
	bfe.u32 	%r2453, %r2450, 16, 8;
	cvt.u16.u32 	%rs3088, %r2453;
$L__BB5_255:
	mov.u32 	%r5975, %tid.x;
	setp.ne.s32 	%p163, %r5975, 0;
	@%p163 bra 	$L__BB5_257;
	ld.param.u64 	%rd461, [_ZN3cub18CUB_300001_SM_10006detail6reduce18DeviceReduceKernelINS2_10policy_hubI4Usery13Addition_funcE10Policy1000EN6thrust24THRUST_300001_SM_1000_NS6detail15normal_iteratorINSA_10device_ptrIS5_EEEEyS6_S5_N4cuda3std3__410__identityEEEvT0_PT3_T1_NS0_13GridEvenShareISN_EET2_T4__param_1];
	mov.u32 	%r5976, %ctaid.x;
	cvta.to.global.u64 	%rd458, %rd461;
	mul.wide.u32 	%rd459, %r5976, 48;
	add.s64 	%rd460, %rd458, %rd459;
	cvt.u32.u16 	%r5977, %rs3061;
	cvt.u32.u16 	%r5978, %rs3060;
	prmt.b32 	%r5979, %r5978, %r5977, 0x3340U;
	cvt.u32.u16 	%r5980, %rs3059;
	cvt.u32.u16 	%r5981, %rs3058;
	prmt.b32 	%r5982, %r5981, %r5980, 0x3340U;
	prmt.b32 	%r5983, %r5982, %r5979, 0x5410U;
	cvt.u32.u16 	%r5984, %rs3057;
	cvt.u32.u16 	%r5985, %rs3056;
	prmt.b32 	%r5986, %r5985, %r5984, 0x3340U;
	cvt.u32.u16 	%r5987, %rs3055;
	cvt.u32.u16 	%r5988, %rs3054;
	prmt.b32 	%r5989, %r5988, %r5987, 0x3340U;
	prmt.b32 	%r5990, %r5989, %r5986, 0x5410U;
	st.global.v2.b32 	[%rd460], {%r5990, %r5983};
	cvt.u32.u16 	%r5991, %rs3069;
	cvt.u32.u16 	%r5992, %rs3068;
	prmt.b32 	%r5993, %r5992, %r5991, 0x3340U;
	cvt.u32.u16 	%r5994, %rs3067;
	cvt.u32.u16 	%r5995, %rs3066;
	prmt.b32 	%r5996, %r5995, %r5994, 0x3340U;
	prmt.b32 	%r5997, %r5996, %r5993, 0x5410U;
	cvt.u32.u16 	%r5998, %rs3065;
	cvt.u32.u16 	%r5999, %rs3064;
	prmt.b32 	%r6000, %r5999, %r5998, 0x3340U;
	cvt.u32.u16 	%r6001, %rs3063;
	cvt.u32.u16 	%r6002, %rs3062;
	prmt.b32 	%r6003, %r6002, %r6001, 0x3340U;
	prmt.b32 	%r6004, %r6003, %r6000, 0x5410U;
	st.global.v2.b32 	[%rd460+8], {%r6004, %r5997};
	cvt.u32.u16 	%r6005, %rs3077;
	cvt.u32.u16 	%r6006, %rs3076;
	prmt.b32 	%r6007, %r6006, %r6005, 0x3340U;
	cvt.u32.u16 	%r6008, %rs3075;
	cvt.u32.u16 	%r6009, %rs3074;
	prmt.b32 	%r6010, %r6009, %r6008, 0x3340U;
	prmt.b32 	%r6011, %r6010, %r6007, 0x5410U;
	cvt.u32.u16 	%r6012, %rs3073;
	cvt.u32.u16 	%r6013, %rs3072;
	prmt.b32 	%r6014, %r6013, %r6012, 0x3340U;
	cvt.u32.u16 	%r6015, %rs3071;
	cvt.u32.u16 	%r6016, %rs3070;
	prmt.b32 	%r6017, %r6016, %r6015, 0x3340U;
	prmt.b32 	%r6018, %r6017, %r6014, 0x5410U;
	st.global.v2.b32 	[%rd460+16], {%r6018, %r6011};
	cvt.u32.u16 	%r6019, %rs3085;
	cvt.u32.u16 	%r6020, %rs3084;
	prmt.b32 	%r6021, %r6020, %r6019, 0x3340U;
	cvt.u32.u16 	%r6022, %rs3083;
	cvt.u32.u16 	%r6023, %rs3082;
	prmt.b32 	%r6024, %r6023, %r6022, 0x3340U;
	prmt.b32 	%r6025, %r6024, %r6021, 0x5410U;
	cvt.u32.u16 	%r6026, %rs3081;
	cvt.u32.u16 	%r6027, %rs3080;
	prmt.b32 	%r6028, %r6027, %r6026, 0x3340U;
	cvt.u32.u16 	%r6029, %rs3079;
	cvt.u32.u16 	%r6030, %rs3078;
	prmt.b32 	%r6031, %r6030, %r6029, 0x3340U;
	prmt.b32 	%r6032, %r6031, %r6028, 0x5410U;
	st.global.v2.b32 	[%rd460+24], {%r6032, %r6025};
	st.global.v2.u8 	[%rd460+32], {%rs3086, %rs3087};
	st.global.u8 	[%rd460+34], %rs3088;
	st.global.u32 	[%rd460+36], %r6213;
	st.global.f64 	[%rd460+40], %fd164;
$L__BB5_257:
	ret;

}
	// .globl	_ZN3cub18CUB_300001_SM_10006detail6reduce28DeviceReduceSingleTileKernelINS2_10policy_hubI4Usery13Addition_funcE10Policy1000EPS5_S9_iS6_S5_S5_N4cuda3std3__410__identityEEEvT0_T1_T2_T3_T4_T6_
.visible .entry _ZN3cub18CUB_300001_SM_10006detail6reduce28DeviceReduceSingleTileKernelINS2_10policy_hubI4Usery13Addition_funcE10Policy1000EPS5_S9_iS6_S5_S5_N4cuda3std3__410__identityEEEvT0_T1_T2_T3_T4_T6_(
	.param .u64 .ptr .align 1 _ZN3cub18CUB_300001_SM_10006detail6reduce28DeviceReduceSingleTileKernelINS2_10policy_hubI4Usery13Addition_funcE10Policy1000EPS5_S9_iS6_S5_S5_N4cuda3std3__410__identityEEEvT0_T1_T2_T3_T4_T6__param_0,
	.param .u64 .ptr .align 1 _ZN3cub18CUB_300001_SM_10006detail6reduce28DeviceReduceSingleTileKernelINS2_10policy_hubI4Usery13Addition_funcE10Policy1000EPS5_S9_iS6_S5_S5_N4cuda3std3__410__identityEEEvT0_T1_T2_T3_T4_T6__param_1,
	.param .u32 _ZN3cub18CUB_300001_SM_10006detail6reduce28DeviceReduceSingleTileKernelINS2_10policy_hubI4Usery13Addition_funcE10Policy1000EPS5_S9_iS6_S5_S5_N4cuda3std3__410__identityEEEvT0_T1_T2_T3_T4_T6__param_2,
	.param .align 1 .b8 _ZN3cub18CUB_300001_SM_10006detail6reduce28DeviceReduceSingleTileKernelINS2_10policy_hubI4Usery13Addition_funcE10Policy1000EPS5_S9_iS6_S5_S5_N4cuda3std3__410__identityEEEvT0_T1_T2_T3_T4_T6__param_3[1],
	.param .align 8 .b8 _ZN3cub18CUB_300001_SM_10006detail6reduce28DeviceReduceSingleTileKernelINS2_10policy_hubI4Usery13Addition_funcE10Policy1000EPS5_S9_iS6_S5_S5_N4cuda3std3__410__identityEEEvT0_T1_T2_T3_T4_T6__param_4[48],
	.param .align 1 .b8 _ZN3cub18CUB_300001_SM_10006detail6reduce28DeviceReduceSingleTileKernelINS2_10policy_hubI4Usery13Addition_funcE10Policy1000EPS5_S9_iS6_S5_S5_N4cuda3std3__410__identityEEEvT0_T1_T2_T3_T4_T6__param_5[1]
)
.maxntid 256
.minnctapersm 1
{
	.local .align 8 .b8 	__local_depot6[96];
	.reg .b64 	%SP;
	.reg .b64 	%SPL;
	.reg .pred 	%p<121>;
	.reg .b16 	%rs<2469>;
	.reg .b32 	%r<4439>;
	.reg .b64 	%rd<448>;
	.reg .b64 	%fd<124>;
	// demoted variable
	.shared .align 8 .b8 _ZZN3cub18CUB_300001_SM_10006detail6reduce28DeviceReduceSingleTileKernelINS2_10policy_hubI4Usery13Addition_funcE10Policy1000EPS5_S9_iS6_S5_S5_N4cuda3std3__410__identityEEEvT0_T1_T2_T3_T4_T6_E12temp_storage[440];
	mov.u64 	%SPL, __local_depot6;
	cvta.local.u64 	%SP, %SPL;
	ld.param.u32 	%r456, [_ZN3cub18CUB_300001_SM_10006detail6reduce28DeviceReduceSingleTileKernelINS2_10policy_hubI4Usery13Addition_funcE10Policy1000EPS5_S9_iS6_S5_S5_N4cuda3std3__410__identityEEEvT0_T1_T2_T3_T4_T6__param_4+28];
	bfe.u32 	%r457, %r456, 24, 8;
	cvt.u16.u32 	%rs1550, %r457;
	bfe.u32 	%r458, %r456, 16, 8;
	cvt.u16.u32 	%rs1549, %r458;
	bfe.u32 	%r459, %r456, 8, 8;
	cvt.u16.u32 	%rs1548, %r459;
	bfe.u32 	%r460, %r456, 0, 8;
	cvt.u16.u32 	%rs1547, %r460;
	ld.param.u32 	%r461, [_ZN3cub18CUB_300001_SM_10006detail6reduce28DeviceReduceSingleTileKernelINS2_10policy_hubI4Usery13Addition_funcE10Policy1000EPS5_S9_iS6_S5_S5_N4cuda3std3__410__identityEEEvT0_T1_T2_T3_T4_T6__param_4+24];
	bfe.u32 	%r462, %r461, 24, 8;
	cvt.u16.u32 	%rs1546, %r462;
	bfe.u32 	%r463, %r461, 16, 8;
	cvt.u16.u32 	%rs1545, %r463;
	bfe.u32 	%r464, %r461, 8, 8;
	cvt.u16.u32 	%rs1544, %r464;
	bfe.u32 	%r465, %r461, 0, 8;
	cvt.u16.u32 	%rs1543, %r465;
	ld.param.u32 	%r466, [_ZN3cub18CUB_300001_SM_10006detail6reduce28DeviceReduceSingleTileKernelINS2_10policy_hubI4Usery13Addition_funcE10Policy1000EPS5_S9_iS6_S5_S5_N4cuda3std3__410__identityEEEvT0_T1_T2_T3_T4_T6__param_4+20];
	bfe.u32 	%r467, %r466, 24, 8;
	cvt.u16.u32 	%rs1542, %r467;
	bfe.u32 	%r468, %r466, 16, 8;
	cvt.u16.u32 	%rs1541, %r468;
	bfe.u32 	%r469, %r466, 8, 8;
	cvt.u16.u32 	%rs1540, %r469;
	bfe.u32 	%r470, %r466, 0, 8;
	cvt.u16.u32 	%rs1539, %r470;
	ld.param.u32 	%r471, [_ZN3cub18CUB_300001_SM_10006detail6reduce28DeviceReduceSingleTileKernelINS2_10policy_hubI4Usery13Addition_funcE10Policy1000EPS5_S9_iS6_S5_S5_N4cuda3std3__410__identityEEEvT0_T1_T2_T3_T4_T6__param_4+16];
	bfe.u32 	%r472, %r471, 24, 8;
	cvt.u16.u32 	%rs1538, %r472;
	bfe.u32 	%r473, %r471, 16, 8;
	cvt.u16.u32 	%rs1537, %r473;
	bfe.u32 	%r474, %r471, 8, 8;
	cvt.u16.u32 	%rs1536, %r474;
	bfe.u32 	%r475, %r471, 0, 8;
	cvt.u16.u32 	%rs1535, %r475;
	ld.param.u32 	%r476, [_ZN3cub18CUB_300001_SM_10006detail6reduce28DeviceReduceSingleTileKernelINS2_10policy_hubI4Usery13Addition_funcE10Policy1000EPS5_S9_iS6_S5_S5_N4cuda3std3__410__identityEEEvT0_T1_T2_T3_T4_T6__param_4+12];
	bfe.u32 	%r477, %r476, 24, 8;
	cvt.u16.u32 	%rs1534, %r477;
	bfe.u32 	%r478, %r476, 16, 8;
	cvt.u16.u32 	%rs1533, %r478;
	bfe.u32 	%r479, %r476, 8, 8;
	cvt.u16.u32 	%rs1532, %r479;
	bfe.u32 	%r480, %r476, 0, 8;
	cvt.u16.u32 	%rs1531, %r480;
	ld.param.u32 	%r481, [_ZN3cub18CUB_300001_SM_10006detail6reduce28DeviceReduceSingleTileKernelINS2_10policy_hubI4Usery13Addition_funcE10Policy1000EPS5_S9_iS6_S5_S5_N4cuda3std3__410__identityEEEvT0_T1_T2_T3_T4_T6__param_4+8];
	bfe.u32 	%r482, %r481, 24, 8;
	cvt.u16.u32 	%rs1530, %r482;
	bfe.u32 	%r483, %r481, 16, 8;
	cvt.u16.u32 	%rs1529, %r483;
	bfe.u32 	%r484, %r481, 8, 8;
	cvt.u16.u32 	%rs1528, %r484;
	bfe.u32 	%r485, %r481, 0, 8;
	cvt.u16.u32 	%rs1527, %r485;
	ld.param.u32 	%r486, [_ZN3cub18CUB_300001_SM_10006detail6reduce28DeviceReduceSingleTileKernelINS2_10policy_hubI4Usery13Addition_funcE10Policy1000EPS5_S9_iS6_S5_S5_N4cuda3std3__410__identityEEEvT0_T1_T2_T3_T4_T6__param_4+4];
	bfe.u32 	%r487, %r486, 24, 8;
	cvt.u16.u32 	%rs1526, %r487;
	bfe.u32 	%r488, %r486, 16, 8;
	cvt.u16.u32 	%rs1525, %r488;
	bfe.u32 	%r489, %r486, 8, 8;
	cvt.u16.u32 	%rs1524, %r489;
	bfe.u32 	%r490, %r486, 0, 8;
	cvt.u16.u32 	%rs1523, %r490;
	ld.param.u32 	%r491, [_ZN3cub18CUB_300001_SM_10006detail6reduce28DeviceReduceSingleTileKernelINS2_10policy_hubI4Usery13Addition_funcE10Policy1000EPS5_S9_iS6_S5_S5_N4cuda3std3__410__identityEEEvT0_T1_T2_T3_T4_T6__param_4];
	bfe.u32 	%r492, %r491, 24, 8;
	cvt.u16.u32 	%rs1522, %r492;
	bfe.u32 	%r493, %r491, 16, 8;
	cvt.u16.u32 	%rs1521, %r493;
	bfe.u32 	%r494, %r491, 8, 8;
	cvt.u16.u32 	%rs1520, %r494;
	bfe.u32 	%r495, %r491, 0, 8;
	cvt.u16.u32 	%rs1519, %r495;
	ld.param.f64 	%fd66, [_ZN3cub18CUB_300001_SM_10006detail6reduce28DeviceReduceSingleTileKernelINS2_10policy_hubI4Usery13Addition_funcE10Policy1000EPS5_S9_iS6_S5_S5_N4cuda3std3__410__identityEEEvT0_T1_T2_T3_T4_T6__param_4+40];
	ld.param.u32 	%r455, [_ZN3cub18CUB_300001_SM_10006detail6reduce28DeviceReduceSingleTileKernelINS2_10policy_hubI4Usery13Addition_funcE10Policy1000EPS5_S9_iS6_S5_S5_N4cuda3std3__410__identityEEEvT0_T1_T2_T3_T4_T6__param_4+36];
	ld.param.u64 	%rd38, [_ZN3cub18CUB_300001_SM_10006detail6reduce28DeviceReduceSingleTileKernelINS2_10policy_hubI4Usery13Addition_funcE10Policy1000EPS5_S9_iS6_S5_S5_N4cuda3std3__410__identityEEEvT0_T1_T2_T3_T4_T6__param_0];
	ld.param.u64 	%rd39, [_ZN3cub18CUB_300001_SM_10006detail6reduce28DeviceReduceSingleTileKernelINS2_10policy_hubI4Usery13Addition_funcE10Policy1000EPS5_S9_iS6_S5_S5_N4cuda3std3__410__identityEEEvT0_T1_T2_T3_T4_T6__param_1];
	ld.param.u32 	%r454, [_ZN3cub18CUB_300001_SM_10006detail6reduce28DeviceReduceSingleTileKernelINS2_10policy_hubI4Usery13Addition_funcE10Policy1000EPS5_S9_iS6_S5_S5_N4cuda3std3__410__identityEEEvT0_T1_T2_T3_T4_T6__param_2];
	ld.param.u8 	%rs1553, [_ZN3cub18CUB_300001_SM_10006detail6reduce28DeviceReduceSingleTileKernelINS2_10policy_hubI4Usery13Addition_funcE10Policy1000EPS5_S9_iS6_S5_S5_N4cuda3std3__410__identityEEEvT0_T1_T2_T3_T4_T6__param_4+34];
	ld.param.v2.u8 	{%rs1551, %rs1552}, [_ZN3cub18CUB_300001_SM_10006detail6reduce28DeviceReduceSingleTileKernelINS2_10policy_hubI4Usery13Addition_funcE10Policy1000EPS5_S9_iS6_S5_S5_N4cuda3std3__410__identityEEEvT0_T1_T2_T3_T4_T6__param_4+32];
	cvta.to.global.u64 	%rd1, %rd39;
	setp.ne.s32 	%p1, %r454, 0;
	@%p1 bra 	$L__BB6_3;
	mov.u32 	%r4247, %tid.x;
	setp.ne.s32 	%p120, %r4247, 0;
	@%p120 bra 	$L__BB6_192;
	cvt.u32.u16 	%r4248, %rs1519;
	cvt.u32.u16 	%r4249, %rs1520;
	prmt.b32 	%r4250, %r4248, %r4249, 0x3340U;
	cvt.u32.u16 	%r4251, %rs1521;
	cvt.u32.u16 	%r4252, %rs1522;
	prmt.b32 	%r4253, %r4251, %r4252, 0x3340U;
	prmt.b32 	%r4254, %r4250, %r4253, 0x5410U;
	cvt.u32.u16 	%r4255, %rs1523;
	cvt.u32.u16 	%r4256, %rs1524;
	prmt.b32 	%r4257, %r4255, %r4256, 0x3340U;
	cvt.u32.u16 	%r4258, %rs1525;
	cvt.u32.u16 	%r4259, %rs1526;
	prmt.b32 	%r4260, %r4258, %r4259, 0x3340U;
	prmt.b32 	%r4261, %r4257, %r4260, 0x5410U;
	st.global.v2.b32 	[%rd1], {%r4254, %r4261};
	cvt.u32.u16 	%r4262, %rs1527;
	cvt.u32.u16 	%r4263, %rs1528;
	prmt.b32 	%r4264, %r4262, %r4263, 0x3340U;
	cvt.u32.u16 	%r4265, %rs1529;
	cvt.u32.u16 	%r4266, %rs1530;
	prmt.b32 	%r4267, %r4265, %r4266, 0x3340U;
	prmt.b32 	%r4268, %r4264, %r4267, 0x5410U;
	cvt.u32.u16 	%r4269, %rs1531;
	cvt.u32.u16 	%r4270, %rs1532;
	prmt.b32 	%r4271, %r4269, %r4270, 0x3340U;
	cvt.u32.u16 	%r4272, %rs1533;
	cvt.u32.u16 	%r4273, %rs1534;
	prmt.b32 	%r4274, %r4272, %r4273, 0x3340U;
	prmt.b32 	%r4275, %r4271, %r4274, 0x5410U;
	st.global.v2.b32 	[%rd1+8], {%r4268, %r4275};
	cvt.u32.u16 	%r4276, %rs1535;
	cvt.u32.u16 	%r4277, %rs1536;
	prmt.b32 	%r4278, %r4276, %r4277, 0x3340U;
	cvt.u32.u16 	%r4279, %rs1537;
	cvt.u32.u16 	%r4280, %rs1538;
	prmt.b32 	%r4281, %r4279, %r4280, 0x3340U;
	prmt.b32 	%r4282, %r4278, %r4281, 0x5410U;
	cvt.u32.u16 	%r4283, %rs1539;
	cvt.u32.u16 	%r4284, %rs1540;
	prmt.b32 	%r4285, %r4283, %r4284, 0x3340U;
	cvt.u32.u16 	%r4286, %rs1541;
	cvt.u32.u16 	%r4287, %rs1542;
	prmt.b32 	%r4288, %r4286, %r4287, 0x3340U;
	prmt.b32 	%r4289, %r4285, %r4288, 0x5410U;
	st.global.v2.b32 	[%rd1+16], {%r4282, %r4289};
	cvt.u32.u16 	%r4290, %rs1543;
	cvt.u32.u16 	%r4291, %rs1544;
	prmt.b32 	%r4292, %r4290, %r4291, 0x3340U;
	cvt.u32.u16 	%r4293, %rs1545;
	cvt.u32.u16 	%r4294, %rs1546;
	prmt.b32 	%r4295, %r4293, %r4294, 0x3340U;
	prmt.b32 	%r4296, %r4292, %r4295, 0x5410U;
	cvt.u32.u16 	%r4297, %rs1547;
	cvt.u32.u16 	%r4298, %rs1548;
	prmt.b32 	%r4299, %r4297, %r4298, 0x3340U;
	cvt.u32.u16 	%r4300, %rs1549;
	cvt.u32.u16 	%r4301, %rs1550;
	prmt.b32 	%r4302, %r4300, %r4301, 0x3340U;
	prmt.b32 	%r4303, %r4299, %r4302, 0x5410U;
	st.global.v2.b32 	[%rd1+24], {%r4296, %r4303};
	st.global.v2.u8 	[%rd1+32], {%rs1551, %rs1552};
	st.global.u8 	[%rd1+34], %rs1553;
	st.global.u32 	[%rd1+36], %r455;
	st.global.f64 	[%rd1+40], %fd66;
	bra.uni 	$L__BB6_192;
$L__BB6_3:
	setp.gt.s32 	%p2, %r454, 255;
	@%p2 bra 	$L__BB6_94;
	mov.u32 	%r1, %tid.x;
	setp.ge.s32 	%p58, %r1, %r454;
	mov.b16 	%rs1882, 0;
	mov.b32 	%r4312, 0;
	mov.f64 	%fd108, 0d0000000000000000;
	mov.u16 	%rs1883, %rs1882;
	mov.u16 	%rs1884, %rs1882;
	mov.u16 	%rs1885, %rs1882;
	mov.u16 	%rs1886, %rs1882;
	mov.u16 	%rs1887, %rs1882;
	mov.u16 	%rs1888, %rs1882;
	mov.u16 	%rs1889, %rs1882;
	mov.u16 	%rs1890, %rs1882;
	mov.u16 	%rs1891, %rs1882;
	mov.u16 	%rs1892, %rs1882;
	mov.u16 	%rs1893, %rs1882;
	mov.u16 	%rs1894, %rs1882;
	mov.u16 	%rs1895, %rs1882;
	mov.u16 	%rs1896, %rs1882;
	mov.u16 	%rs1897, %rs1882;
	mov.u16 	%rs1898, %rs1882;
	mov.u16 	%rs1899, %rs1882;
	mov.u16 	%rs1900, %rs1882;
	mov.u16 	%rs1901, %rs1882;
	mov.u16 	%rs1902, %rs1882;
	mov.u16 	%rs1903, %rs1882;
	mov.u16 	%rs1904, %rs1882;
	mov.u16 	%rs1905, %rs1882;
	mov.u16 	%rs1906, %rs1882;
	mov.u16 	%rs1907, %rs1882;
	mov.u16 	%rs1908, %rs1882;
	mov.u16 	%rs1909, %rs1882;
	mov.u16 	%rs1910, %rs1882;
	mov.u16 	%rs1911, %rs1882;
	mov.u16 	%rs1912, %rs1882;
	mov.u16 	%rs1913, %rs1882;
	mov.u16 	%rs1914, %rs1882;
	mov.u16 	%rs1915, %rs1882;
	mov.u16 	%rs1916, %rs1882;
	mov.u32 	%r4306, %r1;
	@%p58 bra 	$L__BB6_6;
	mul.wide.u32 	%rd264, %r1, 48;
	add.s64 	%rd253, %rd38, %rd264;
	// begin inline asm
	ld.global.nc.u64 %rd252, [%rd253];
	// end inline asm
	add.s64 	%rd255, %rd253, 8;
	// begin inline asm
	ld.global.nc.u64 %rd254, [%rd255];
	// end inline asm
	add.s64 	%rd257, %rd253, 16;
	// begin inline asm
	ld.global.nc.u64 %rd256, [%rd257];
	// end inline asm
	add.s64 	%rd259, %rd253, 24;
	// begin inline asm
	ld.global.nc.u64 %rd258, [%rd259];
	// end inline asm
	add.s64 	%rd261, %rd253, 32;
	// begin inline asm
	ld.global.nc.u64 %rd260, [%rd261];
	// end inline asm
	mov.b64 	{%r2258, %r4312}, %rd260;
	add.s64 	%rd263, %rd253, 40;
	// begin inline asm
	ld.global.nc.u64 %rd262, [%rd263];
	// end inline asm
	cvt.u16.u64 	%rs1916, %rd252;
	shr.u64 	%rd265, %rd252, 8;
	cvt.u16.u64 	%rs1915, %rd265;
	shr.u64 	%rd266, %rd252, 16;
	cvt.u16.u64 	%rs1914, %rd266;
	shr.u64 	%rd267, %rd252, 24;
	cvt.u16.u64 	%rs1913, %rd267;
	shr.u64 	%rd268, %rd252, 32;
	cvt.u16.u64 	%rs1912, %rd268;
	shr.u64 	%rd269, %rd252, 40;
	cvt.u16.u64 	%rs1911, %rd269;
	shr.u64 	%rd270, %rd252, 48;
	cvt.u16.u64 	%rs1910, %rd270;
	shr.u64 	%rd271, %rd252, 56;
	cvt.u16.u64 	%rs1909, %rd271;
	cvt.u16.u64 	%rs1908, %rd254;
	shr.u64 	%rd272, %rd254, 8;
	cvt.u16.u64 	%rs1907, %rd272;
	shr.u64 	%rd273, %rd254, 16;
	cvt.u16.u64 	%rs1906, %rd273;
	shr.u64 	%rd274, %rd254, 24;
	cvt.u16.u64 	%rs1905, %rd274;
	shr.u64 	%rd275, %rd254, 32;
	cvt.u16.u64 	%rs1904, %rd275;
	shr.u64 	%rd276, %rd254, 40;
	cvt.u16.u64 	%rs1903, %rd276;
	shr.u64 	%rd277, %rd254, 48;
	cvt.u16.u64 	%rs1902, %rd277;
	shr.u64 	%rd278, %rd254, 56;
	cvt.u16.u64 	%rs1901, %rd278;
	cvt.u16.u64 	%rs1900, %rd256;
	shr.u64 	%rd279, %rd256, 8;
	cvt.u16.u64 	%rs1899, %rd279;
	shr.u64 	%rd280, %rd256, 16;
	cvt.u16.u64 	%rs1898, %rd280;
	shr.u64 	%rd281, %rd256, 24;
	cvt.u16.u64 	%rs1897, %rd281;
	shr.u64 	%rd282, %rd256, 32;
	cvt.u16.u64 	%rs1896, %rd282;
	shr.u64 	%rd283, %rd256, 40;
	cvt.u16.u64 	%rs1895, %rd283;
	shr.u64 	%rd284, %rd256, 48;
	cvt.u16.u64 	%rs1894, %rd284;
	shr.u64 	%rd285, %rd256, 56;
	cvt.u16.u64 	%rs1893, %rd285;
	cvt.u16.u64 	%rs1892, %rd258;
	shr.u64 	%rd286, %rd258, 8;
	cvt.u16.u64 	%rs1891, %rd286;
	shr.u64 	%rd287, %rd258, 16;
	cvt.u16.u64 	%rs1890, %rd287;
	shr.u64 	%rd288, %rd258, 24;
	cvt.u16.u64 	%rs1889, %rd288;
	shr.u64 	%rd289, %rd258, 32;
	cvt.u16.u64 	%rs1888, %rd289;
	shr.u64 	%rd290, %rd258, 40;
	cvt.u16.u64 	%rs1887, %rd290;
	shr.u64 	%rd291, %rd258, 48;
	cvt.u16.u64 	%rs1886, %rd291;
	shr.u64 	%rd292, %rd258, 56;
	cvt.u16.u64 	%rs1885, %rd292;
	cvt.u16.u64 	%rs1884, %rd260;
	shr.u64 	%rd293, %rd260, 8;
	cvt.u16.u64 	%rs1883, %rd293;
	shr.u64 	%rd294, %rd260, 16;
	cvt.u16.u64 	%rs1882, %rd294;
	mov.b64 	%fd108, %rd262;
	add.s32 	%r4306, %r1, 256;
$L__BB6_6:
	setp.ge.s32 	%p59, %r4306, %r454;
	@%p59 bra 	$L__BB6_14;
	add.u64 	%rd2, %SPL, 0;
	add.u64 	%rd3, %SPL, 48;
$L__BB6_8:
	mul.wide.s32 	%rd309, %r4306, 48;
	add.s64 	%rd298, %rd38, %rd309;
	// begin inline asm
	ld.global.nc.u64 %rd297, [%rd298];
	// end inline asm
	add.s64 	%rd300, %rd298, 8;
	// begin inline asm
	ld.global.nc.u64 %rd299, [%rd300];
	// end inline asm
	add.s64 	%rd302, %rd298, 16;
	// begin inline asm
	ld.global.nc.u64 %rd301, [%rd302];
	// end inline asm
	add.s64 	%rd304, %rd298, 24;
	// begin inline asm
	ld.global.nc.u64 %rd303, [%rd304];
	// end inline asm
	add.s64 	%rd306, %rd298, 32;
	// begin inline asm
	ld.global.nc.u64 %rd305, [%rd306];
	// end inline asm
	mov.b64 	{%r2260, %r8}, %rd305;
	add.s64 	%rd308, %rd298, 40;
	// begin inline asm
	ld.global.nc.u64 %rd307, [%rd308];
	// end inline asm
	cvt.u16.u64 	%rs1881, %rd297;
	cvt.u16.u64 	%rs1684, %rd305;
	shr.u64 	%rd310, %rd305, 8;
	cvt.u16.u64 	%rs1685, %rd310;
	shr.u64 	%rd311, %rd305, 16;
	cvt.u32.u16 	%r2261, %rs1909;
	cvt.u32.u16 	%r2262, %rs1910;
	prmt.b32 	%r2263, %r2262, %r2261, 0x3340U;
	cvt.u32.u16 	%r2264, %rs1911;
	cvt.u32.u16 	%r2265, %rs1912;
	prmt.b32 	%r2266, %r2265, %r2264, 0x3340U;
	prmt.b32 	%r2267, %r2266, %r2263, 0x5410U;
	cvt.u32.u16 	%r2268, %rs1913;
	cvt.u32.u16 	%r2269, %rs1914;
	prmt.b32 	%r2270, %r2269, %r2268, 0x3340U;
	cvt.u32.u16 	%r2271, %rs1915;
	cvt.u32.u16 	%r2272, %rs1916;
	prmt.b32 	%r2273, %r2272, %r2271, 0x3340U;
	prmt.b32 	%r2274, %r2273, %r2270, 0x5410U;
	st.local.v2.b32 	[%rd2], {%r2274, %r2267};
	cvt.u32.u16 	%r2275, %rs1901;
	cvt.u32.u16 	%r2276, %rs1902;
	prmt.b32 	%r2277, %r2276, %r2275, 0x3340U;
	cvt.u32.u16 	%r2278, %rs1903;
	cvt.u32.u16 	%r2279, %rs1904;
	prmt.b32 	%r2280, %r2279, %r2278, 0x3340U;
	prmt.b32 	%r2281, %r2280, %r2277, 0x5410U;
	cvt.u32.u16 	%r2282, %rs1905;
	cvt.u32.u16 	%r2283, %rs1906;
	prmt.b32 	%r2284, %r2283, %r2282, 0x3340U;
	cvt.u32.u16 	%r2285, %rs1907;
	cvt.u32.u16 	%r2286, %rs1908;
	prmt.b32 	%r2287, %r2286, %r2285, 0x3340U;
	prmt.b32 	%r2288, %r2287, %r2284, 0x5410U;
	st.local.v2.b32 	[%rd2+8], {%r2288, %r2281};
	cvt.u32.u16 	%r2289, %rs1893;
	cvt.u32.u16 	%r2290, %rs1894;
	prmt.b32 	%r2291, %r2290, %r2289, 0x3340U;
	cvt.u32.u16 	%r2292, %rs1895;
	cvt.u32.u16 	%r2293, %rs1896;
	prmt.b32 	%r2294, %r2293, %r2292, 0x3340U;
	prmt.b32 	%r2295, %r2294, %r2291, 0x5410U;
	cvt.u32.u16 	%r2296, %rs1897;
	cvt.u32.u16 	%r2297, %rs1898;
	prmt.b32 	%r2298, %r2297, %r2296, 0x3340U;
	cvt.u32.u16 	%r2299, %rs1899;
	cvt.u32.u16 	%r2300, %rs1900;
	prmt.b32 	%r2301, %r2300, %r2299, 0x3340U;
	prmt.b32 	%r2302, %r2301, %r2298, 0x5410U;
	st.local.v2.b32 	[%rd2+16], {%r2302, %r2295};
	cvt.u32.u16 	%r2303, %rs1885;
	cvt.u32.u16 	%r2304, %rs1886;
	prmt.b32 	%r2305, %r2304, %r2303, 0x3340U;
	cvt.u32.u16 	%r2306, %rs1887;
	cvt.u32.u16 	%r2307, %rs1888;
	prmt.b32 	%r2308, %r2307, %r2306, 0x3340U;
	prmt.b32 	%r2309, %r2308, %r2305, 0x5410U;
	cvt.u32.u16 	%r2310, %rs1889;
	cvt.u32.u16 	%r2311, %rs1890;
	prmt.b32 	%r2312, %r2311, %r2310, 0x3340U;
	cvt.u32.u16 	%r2313, %rs1891;
	cvt.u32.u16 	%r2314, %rs1892;
	prmt.b32 	%r2315, %r2314, %r2313, 0x3340U;
	prmt.b32 	%r2316, %r2315, %r2312, 0x5410U;
	st.local.v2.b32 	[%rd2+24], {%r2316, %r2309};
	st.local.v2.u8 	[%rd2+32], {%rs1884, %rs1883};
	st.local.u8 	[%rd2+34], %rs1882;
	st.local.u32 	[%rd2+36], %r4312;
	st.local.f64 	[%rd2+40], %fd108;
	st.local.u64 	[%rd3], %rd297;
	st.local.u64 	[%rd3+8], %rd299;
	st.local.u64 	[%rd3+16], %rd301;
	st.local.u64 	[%rd3+24], %rd303;
	st.local.v2.u8 	[%rd3+32], {%rs1684, %rs1685};
	st.local.u8 	[%rd3+34], %rd311;
	st.local.u32 	[%rd3+36], %r8;
	st.local.u64 	[%rd3+40], %rd307;
	mov.b32 	%r4308, 0;
$L__BB6_9:
	mov.u32 	%r4311, %r4308;
	cvt.u64.u32 	%rd312, %r4311;
	add.s64 	%rd313, %rd2, %rd312;
	ld.local.u8 	%rs1686, [%rd313];
	setp.ne.s16 	%p60, %rs1686, 0;
	add.s32 	%r4308, %r4311, 1;
	@%p60 bra 	$L__BB6_9;
	and.b16  	%rs1687, %rs1881, 255;
	setp.eq.s16 	%p61, %rs1687, 0;
	@%p61 bra 	$L__BB6_13;
	mov.b32 	%r4309, 0;
$L__BB6_12:
	cvt.u64.u32 	%rd314, %r4311;
	add.s64 	%rd315, %rd2, %rd314;
	st.local.u8 	[%rd315], %rs1881;
	add.s32 	%r4311, %r4311, 1;
	add.s32 	%r14, %r4309, 1;
	cvt.u64.u32 	%rd316, %r4309;
	add.s64 	%rd317, %rd3, %rd316;
	ld.local.u8 	%rs1881, [%rd317+1];
	setp.ne.s16 	%p62, %rs1881, 0;
	mov.u32 	%r4309, %r14;
	@%p62 bra 	$L__BB6_12;
$L__BB6_13:
	cvt.u64.u32 	%rd318, %r4311;
	add.s64 	%rd319, %rd2, %rd318;
	mov.b16 	%rs1688, 0;
	st.local.u8 	[%rd319], %rs1688;
	ld.local.u32 	%r2318, [%rd2+36];
	add.s32 	%r4312, %r2318, %r8;
	ld.local.f64 	%fd90, [%rd2+40];
	mov.b64 	%fd91, %rd307;
	add.f64 	%fd108, %fd90, %fd91;
	ld.local.v2.b32 	{%r2319, %r2320}, [%rd2];
	bfe.u32 	%r2321, %r2319, 0, 8;
	cvt.u16.u32 	%rs1916, %r2321;
	bfe.u32 	%r2322, %r2319, 8, 8;
	cvt.u16.u32 	%rs1915, %r2322;
	bfe.u32 	%r2323, %r2319, 16, 8;
	cvt.u16.u32 	%rs1914, %r2323;
	bfe.u32 	%r2324, %r2319, 24, 8;
	cvt.u16.u32 	%rs1913, %r2324;
	bfe.u32 	%r2325, %r2320, 0, 8;
	cvt.u16.u32 	%rs1912, %r2325;
	bfe.u32 	%r2326, %r2320, 8, 8;
	cvt.u16.u32 	%rs1911, %r2326;
	bfe.u32 	%r2327, %r2320, 16, 8;
	cvt.u16.u32 	%rs1910, %r2327;
	bfe.u32 	%r2328, %r2320, 24, 8;
	cvt.u16.u32 	%rs1909, %r2328;
	ld.local.v2.b32 	{%r2329, %r2330}, [%rd2+8];
	bfe.u32 	%r2331, %r2329, 0, 8;
	cvt.u16.u32 	%rs1908, %r2331;
	bfe.u32 	%r2332, %r2329, 8, 8;
	cvt.u16.u32 	%rs1907, %r2332;
	bfe.u32 	%r2333, %r2329, 16, 8;
	cvt.u16.u32 	%rs1906, %r2333;
	bfe.u32 	%r2334, %r2329, 24, 8;
	cvt.u16.u32 	%rs1905, %r2334;
	bfe.u32 	%r2335, %r2330, 0, 8;
	cvt.u16.u32 	%rs1904, %r2335;
	bfe.u32 	%r2336, %r2330, 8, 8;
	cvt.u16.u32 	%rs1903, %r2336;
	bfe.u32 	%r2337, %r2330, 16, 8;
	cvt.u16.u32 	%rs1902, %r2337;
	bfe.u32 	%r2338, %r2330, 24, 8;
	cvt.u16.u32 	%rs1901, %r2338;
	ld.local.v2.b32 	{%r2339, %r2340}, [%rd2+16];
	bfe.u32 	%r2341, %r2339, 0, 8;
	cvt.u16.u32 	%rs1900, %r2341;
	bfe.u32 	%r2342, %r2339, 8, 8;
	cvt.u16.u32 	%rs1899, %r2342;
	bfe.u32 	%r2343, %r2339, 16, 8;
	cvt.u16.u32 	%rs1898, %r2343;
	bfe.u32 	%r2344, %r2339, 24, 8;
	cvt.u16.u32 	%rs1897, %r2344;
	bfe.u32 	%r2345, %r2340, 0, 8;
	cvt.u16.u32 	%rs1896, %r2345;
	bfe.u32 	%r2346, %r2340, 8, 8;
	cvt.u16.u32 	%rs1895, %r2346;
	bfe.u32 	%r2347, %r2340, 16, 8;
	cvt.u16.u32 	%rs1894, %r2347;
	bfe.u32 	%r2348, %r2340, 24, 8;
	cvt.u16.u32 	%rs1893, %r2348;
	ld.local.v2.b32 	{%r2349, %r2350}, [%rd2+24];
	bfe.u32 	%r2351, %r2349, 0, 8;
	cvt.u16.u32 	%rs1892, %r2351;
	bfe.u32 	%r2352, %r2349, 8, 8;
	cvt.u16.u32 	%rs1891, %r2352;
	bfe.u32 	%r2353, %r2349, 16, 8;
	cvt.u16.u32 	%rs1890, %r2353;
	bfe.u32 	%r2354, %r2349, 24, 8;
	cvt.u16.u32 	%rs1889, %r2354;
	bfe.u32 	%r2355, %r2350, 0, 8;
	cvt.u16.u32 	%rs1888, %r2355;
	bfe.u32 	%r2356, %r2350, 8, 8;
	cvt.u16.u32 	%rs1887, %r2356;
	bfe.u32 	%r2357, %r2350, 16, 8;
	cvt.u16.u32 	%rs1886, %r2357;
	bfe.u32 	%r2358, %r2350, 24, 8;
	cvt.u16.u32 	%rs1885, %r2358;
	.pragma "used_bytes_mask 7";
	ld.local.u32 	%r2359, [%rd2+32];
	bfe.u32 	%r2360, %r2359, 0, 8;
	cvt.u16.u32 	%rs1884, %r2360;
	bfe.u32 	%r2361, %r2359, 8, 8;
	cvt.u16.u32 	%rs1883, %r2361;
	bfe.u32 	%r2362, %r2359, 16, 8;
	cvt.u16.u32 	%rs1882, %r2362;
	add.s32 	%r4306, %r4306, 256;
	setp.lt.s32 	%p63, %r4306, %r454;
	@%p63 bra 	$L__BB6_8;
$L__BB6_14:
	// begin inline asm
	mov.u32 %r2363, %laneid;
	// end inline asm
	and.b32  	%r2424, %r1, 992;
	add.s32 	%r2425, %r2424, 32;
	setp.gt.s32 	%p64, %r2425, %r454;
	not.b32 	%r2426, %r2424;
	add.s32 	%r2427, %r454, %r2426;
	selp.b32 	%r2422, %r2427, 31, %p64;
	cvt.u32.u16 	%r2428, %rs1916;
	and.b32  	%r2429, %r2428, 255;
	and.b16  	%rs1689, %rs1915, 255;
	mul.wide.u16 	%r2430, %rs1689, 256;
	or.b32  	%r2431, %r2430, %r2429;
	cvt.u32.u16 	%r2432, %rs1914;
	shl.b32 	%r2433, %r2432, 16;
	and.b32  	%r2434, %r2433, 16711680;
	or.b32  	%r2435, %r2431, %r2434;
	cvt.u32.u16 	%r2436, %rs1913;
	shl.b32 	%r2437, %r2436, 24;
	or.b32  	%r2365, %r2435, %r2437;
	cvt.u32.u16 	%r2438, %rs1912;
	and.b32  	%r2439, %r2438, 255;
	and.b16  	%rs1690, %rs1911, 255;
	mul.wide.u16 	%r2440, %rs1690, 256;
	or.b32  	%r2441, %r2440, %r2439;
	cvt.u32.u16 	%r2442, %rs1910;
	shl.b32 	%r2443, %r2442, 16;
	and.b32  	%r2444, %r2443, 16711680;
	or.b32  	%r2445, %r2441, %r2444;
	cvt.u32.u16 	%r2446, %rs1909;
	shl.b32 	%r2447, %r2446, 24;
	or.b32  	%r2370, %r2445, %r2447;
	cvt.u32.u16 	%r2448, %rs1908;
	and.b32  	%r2449, %r2448, 255;
	and.b16  	%rs1691, %rs1907, 255;
	mul.wide.u16 	%r2450, %rs1691, 256;
	or.b32  	%r2451, %r2450, %r2449;
	cvt.u32.u16 	%r2452, %rs1906;
	shl.b32 	%r2453, %r2452, 16;
	and.b32  	%r2454, %r2453, 16711680;
	or.b32  	%r2455, %r2451, %r2454;
	cvt.u32.u16 	%r2456, %rs1905;
	shl.b32 	%r2457, %r2456, 24;
	or.b32  	%r2375, %r2455, %r2457;
	cvt.u32.u16 	%r2458, %rs1904;
	and.b32  	%r2459, %r2458, 255;
	and.b16  	%rs1692, %rs1903, 255;
	mul.wide.u16 	%r2460, %rs1692, 256;
	or.b32  	%r2461, %r2460, %r2459;
	cvt.u32.u16 	%r2462, %rs1902;
	shl.b32 	%r2463, %r2462, 16;
	and.b32  	%r2464, %r2463, 16711680;
	or.b32  	%r2465, %r2461, %r2464;
	cvt.u32.u16 	%r2466, %rs1901;
	shl.b32 	%r2467, %r2466, 24;
	or.b32  	%r2380, %r2465, %r2467;
	cvt.u32.u16 	%r2468, %rs1900;
	and.b32  	%r2469, %r2468, 255;
	and.b16  	%rs1693, %rs1899, 255;
	mul.wide.u16 	%r2470, %rs1693, 256;
	or.b32  	%r2471, %r2470, %r2469;
	cvt.u32.u16 	%r2472, %rs1898;
	shl.b32 	%r2473, %r2472, 16;
	and.b32  	%r2474, %r2473, 16711680;
	or.b32  	%r2475, %r2471, %r2474;
	cvt.u32.u16 	%r2476, %rs1897;
	shl.b32 	%r2477, %r2476, 24;
	or.b32  	%r2385, %r2475, %r2477;
	cvt.u32.u16 	%r2478, %rs1896;
	and.b32  	%r2479, %r2478, 255;
	and.b16  	%rs1694, %rs1895, 255;
	mul.wide.u16 	%r2480, %rs1694, 256;
	or.b32  	%r2481, %r2480, %r2479;
	cvt.u32.u16 	%r2482, %rs1894;
	shl.b32 	%r2483, %r2482, 16;
	and.b32  	%r2484, %r2483, 16711680;
	or.b32  	%r2485, %r2481, %r2484;
	cvt.u32.u16 	%r2486, %rs1893;
	shl.b32 	%r2487, %r2486, 24;
	or.b32  	%r2390, %r2485, %r2487;
	cvt.u32.u16 	%r2488, %rs1892;
	and.b32  	%r2489, %r2488, 255;
	and.b16  	%rs1695, %rs1891, 255;
	mul.wide.u16 	%r2490, %rs1695, 256;
	or.b32  	%r2491, %r2490, %r2489;
	cvt.u32.u16 	%r2492, %rs1890;
	shl.b32 	%r2493, %r2492, 16;
	and.b32  	%r2494, %r2493, 16711680;
	or.b32  	%r2495, %r2491, %r2494;
	cvt.u32.u16 	%r2496, %rs1889;
	shl.b32 	%r2497, %r2496, 24;
	or.b32  	%r2395, %r2495, %r2497;
	cvt.u32.u16 	%r2498, %rs1888;
	and.b32  	%r2499, %r2498, 255;
	and.b16  	%rs1696, %rs1887, 255;
	mul.wide.u16 	%r2500, %rs1696, 256;
	or.b32  	%r2501, %r2500, %r2499;
	cvt.u32.u16 	%r2502, %rs1886;
	shl.b32 	%r2503, %r2502, 16;
	and.b32  	%r2504, %r2503, 16711680;
	or.b32  	%r2505, %r2501, %r2504;
	cvt.u32.u16 	%r2506, %rs1885;
	shl.b32 	%r2507, %r2506, 24;
	or.b32  	%r2400, %r2505, %r2507;
	cvt.u32.u16 	%r2508, %rs1884;
	and.b32  	%r2509, %r2508, 255;
	and.b16  	%rs1697, %rs1883, 255;
	mul.wide.u16 	%r2510, %rs1697, 256;
	or.b32  	%r2511, %r2510, %r2509;
	cvt.u32.u16 	%r2512, %rs1882;
	shl.b32 	%r2513, %r2512, 16;
	and.b32  	%r2514, %r2513, 16711680;
	or.b32  	%r2405, %r2511, %r2514;
	mov.b32 	%r2421, 1;
	mov.b32 	%r2423, -1;
	// begin inline asm
	shfl.sync.down.b32 %r2364, %r2365, %r2421, %r2422, %r2423;
	// end inline asm
	// begin inline asm
	shfl.sync.down.b32 %r2369, %r2370, %r2421, %r2422, %r2423;
	// end inline asm
	// begin inline asm
	shfl.sync.down.b32 %r2374, %r2375, %r2421, %r2422, %r2423;
	// end inline asm
	// begin inline asm
	shfl.sync.down.b32 %r2379, %r2380, %r2421, %r2422, %r2423;
	// end inline asm
	// begin inline asm
	shfl.sync.down.b32 %r2384, %r2385, %r2421, %r2422, %r2423;
	// end inline asm
	// begin inline asm
	shfl.sync.down.b32 %r2389, %r2390, %r2421, %r2422, %r2423;
	// end inline asm
	// begin inline asm
	shfl.sync.down.b32 %r2394, %r2395, %r2421, %r2422, %r2423;
	// end inline asm
	// begin inline asm
	shfl.sync.down.b32 %r2399, %r2400, %r2421, %r2422, %r2423;
	// end inline asm
	// begin inline asm
	shfl.sync.down.b32 %r2404, %r2405, %r2421, %r2422, %r2423;
	// end inline asm
	// begin inline asm
	shfl.sync.down.b32 %r2409, %r4312, %r2421, %r2422, %r2423;
	// end inline asm
	mov.b64 	%rd320, %fd108;
	mov.b64 	{%r2415, %r2420}, %rd320;
	// begin inline asm
	shfl.sync.down.b32 %r2414, %r2415, %r2421, %r2422, %r2423;
	// end inline asm
	// begin inline asm
	shfl.sync.down.b32 %r2419, %r2420, %r2421, %r2422, %r2423;
	// end inline asm
	setp.ge.s32 	%p65, %r2363, %r2422;
	@%p65 bra 	$L__BB6_21;
	shr.u32 	%r2516, %r2404, 16;
	shr.u32 	%r2517, %r2404, 8;
	cvt.u16.u32 	%rs1698, %r2517;
	cvt.u16.u32 	%rs1699, %r2404;
	cvt.u16.u32 	%rs1917, %r2364;
	mov.b64 	%rd321, {%r2414, %r2419};
	mov.b64 	%fd6, %rd321;
	add.u64 	%rd5, %SPL, 0;
	add.u64 	%rd6, %SPL, 48;
	prmt.b32 	%r2520, %r2442, %r2446, 0x3340U;
	cvt.u32.u16 	%r2521, %rs1911;
	prmt.b32 	%r2523, %r2438, %r2521, 0x3340U;
	prmt.b32 	%r2524, %r2523, %r2520, 0x5410U;
	prmt.b32 	%r2527, %r2432, %r2436, 0x3340U;
	cvt.u32.u16 	%r2528, %rs1915;
	prmt.b32 	%r2530, %r2428, %r2528, 0x3340U;
	prmt.b32 	%r2531, %r2530, %r2527, 0x5410U;
	st.local.v2.b32 	[%rd5], {%r2531, %r2524};
	prmt.b32 	%r2534, %r2462, %r2466, 0x3340U;
	cvt.u32.u16 	%r2535, %rs1903;
	prmt.b32 	%r2537, %r2458, %r2535, 0x3340U;
	prmt.b32 	%r2538, %r2537, %r2534, 0x5410U;
	prmt.b32 	%r2541, %r2452, %r2456, 0x3340U;
	cvt.u32.u16 	%r2542, %rs1907;
	prmt.b32 	%r2544, %r2448, %r2542, 0x3340U;
	prmt.b32 	%r2545, %r2544, %r2541, 0x5410U;
	st.local.v2.b32 	[%rd5+8], {%r2545, %r2538};
	prmt.b32 	%r2548, %r2482, %r2486, 0x3340U;
	cvt.u32.u16 	%r2549, %rs1895;
	prmt.b32 	%r2551, %r2478, %r2549, 0x3340U;
	prmt.b32 	%r2552, %r2551, %r2548, 0x5410U;
	prmt.b32 	%r2555, %r2472, %r2476, 0x3340U;
	cvt.u32.u16 	%r2556, %rs1899;
	prmt.b32 	%r2558, %r2468, %r2556, 0x3340U;
	prmt.b32 	%r2559, %r2558, %r2555, 0x5410U;
	st.local.v2.b32 	[%rd5+16], {%r2559, %r2552};
	prmt.b32 	%r2562, %r2502, %r2506, 0x3340U;
	cvt.u32.u16 	%r2563, %rs1887;
	prmt.b32 	%r2565, %r2498, %r2563, 0x3340U;
	prmt.b32 	%r2566, %r2565, %r2562, 0x5410U;
	prmt.b32 	%r2569, %r2492, %r2496, 0x3340U;
	cvt.u32.u16 	%r2570, %rs1891;
	prmt.b32 	%r2572, %r2488, %r2570, 0x3340U;
	prmt.b32 	%r2573, %r2572, %r2569, 0x5410U;
	st.local.v2.b32 	[%rd5+24], {%r2573, %r2566};
	st.local.v2.u8 	[%rd5+32], {%rs1884, %rs1883};
	st.local.u8 	[%rd5+34], %rs1882;
	st.local.u32 	[%rd5+36], %r4312;
	st.local.f64 	[%rd5+40], %fd108;
	st.local.v2.b32 	[%rd6], {%r2364, %r2369};
	st.local.v2.b32 	[%rd6+8], {%r2374, %r2379};
	st.local.v2.b32 	[%rd6+16], {%r2384, %r2389};
	st.local.v2.b32 	[%rd6+24], {%r2394, %r2399};
	st.local.v2.u8 	[%rd6+32], {%rs1699, %rs1698};
	st.local.u8 	[%rd6+34], %r2516;
	st.local.u32 	[%rd6+36], %r2409;
	st.local.v2.u32 	[%rd6+40], {%r2414, %r2419};
	mov.b32 	%r4313, 0;
$L__BB6_16:
	mov.u32 	%r4316, %r4313;
	cvt.u64.u32 	%rd324, %r4316;
	add.s64 	%rd325, %rd5, %rd324;
	ld.local.u8 	%rs1700, [%rd325];
	setp.ne.s16 	%p66, %rs1700, 0;
	add.s32 	%r4313, %r4316, 1;
	@%p66 bra 	$L__BB6_16;
	and.b16  	%rs1701, %rs1917, 255;
	setp.eq.s16 	%p67, %rs1701, 0;
	@%p67 bra 	$L__BB6_20;
	mov.b32 	%r4314, 0;
$L__BB6_19:
	cvt.u64.u32 	%rd326, %r4316;
	add.s64 	%rd327, %rd5, %rd326;
	st.local.u8 	[%rd327], %rs1917;
	add.s32 	%r4316, %r4316, 1;
	add.s32 	%r38, %r4314, 1;
	cvt.u64.u32 	%rd328, %r4314;
	add.s64 	%rd329, %rd6, %rd328;
	ld.local.u8 	%rs1917, [%rd329+1];
	setp.ne.s16 	%p68, %rs1917, 0;
	mov.u32 	%r4314, %r38;
	@%p68 bra 	$L__BB6_19;
$L__BB6_20:
	cvt.u64.u32 	%rd330, %r4316;
	add.s64 	%rd331, %rd5, %rd330;
	mov.b16 	%rs1702, 0;
	st.local.u8 	[%rd331], %rs1702;
	ld.local.u32 	%r2575, [%rd5+36];
	add.s32 	%r4312, %r2575, %r2409;
	ld.local.f64 	%fd92, [%rd5+40];
	add.f64 	%fd108, %fd92, %fd6;
	ld.local.v2.b32 	{%r2576, %r2577}, [%rd5];
	bfe.u32 	%r2578, %r2576, 0, 8;
	cvt.u16.u32 	%rs1916, %r2578;
	bfe.u32 	%r2579, %r2576, 8, 8;
	cvt.u16.u32 	%rs1915, %r2579;
	bfe.u32 	%r2580, %r2576, 16, 8;
	cvt.u16.u32 	%rs1914, %r2580;
	bfe.u32 	%r2581, %r2576, 24, 8;
	cvt.u16.u32 	%rs1913, %r2581;
	bfe.u32 	%r2582, %r2577, 0, 8;
	cvt.u16.u32 	%rs1912, %r2582;
	bfe.u32 	%r2583, %r2577, 8, 8;
	cvt.u16.u32 	%rs1911, %r2583;
	bfe.u32 	%r2584, %r2577, 16, 8;
	cvt.u16.u32 	%rs1910, %r2584;
	bfe.u32 	%r2585, %r2577, 24, 8;
	cvt.u16.u32 	%rs1909, %r2585;
	ld.local.v2.b32 	{%r2586, %r2587}, [%rd5+8];
	bfe.u32 	%r2588, %r2586, 0, 8;
	cvt.u16.u32 	%rs1908, %r2588;
	bfe.u32 	%r2589, %r2586, 8, 8;
	cvt.u16.u32 	%rs1907, %r2589;
	bfe.u32 	%r2590, %r2586, 16, 8;
	cvt.u16.u32 	%rs1906, %r2590;
	bfe.u32 	%r2591, %r2586, 24, 8;
	cvt.u16.u32 	%rs1905, %r2591;
	bfe.u32 	%r2592, %r2587, 0, 8;
	cvt.u16.u32 	%rs1904, %r2592;
	bfe.u32 	%r2593, %r2587, 8, 8;
	cvt.u16.u32 	%rs1903, %r2593;
	bfe.u32 	%r2594, %r2587, 16, 8;
	cvt.u16.u32 	%rs1902, %r2594;
	bfe.u32 	%r2595, %r2587, 24, 8;
	cvt.u16.u32 	%rs1901, %r2595;
	ld.local.v2.b32 	{%r2596, %r2597}, [%rd5+16];
	bfe.u32 	%r2598, %r2596, 0, 8;
	cvt.u16.u32 	%rs1900, %r2598;
	bfe.u32 	%r2599, %r2596, 8, 8;
	cvt.u16.u32 	%rs1899, %r2599;
	bfe.u32 	%r2600, %r2596, 16, 8;
	cvt.u16.u32 	%rs1898, %r2600;
	bfe.u32 	%r2601, %r2596, 24, 8;
	cvt.u16.u32 	%rs1897, %r2601;
	bfe.u32 	%r2602, %r2597, 0, 8;
	cvt.u16.u32 	%rs1896, %r2602;
	bfe.u32 	%r2603, %r2597, 8, 8;
	cvt.u16.u32 	%rs1895, %r2603;
	bfe.u32 	%r2604, %r2597, 16, 8;
	cvt.u16.u32 	%rs1894, %r2604;
	bfe.u32 	%r2605, %r2597, 24, 8;
	cvt.u16.u32 	%rs1893, %r2605;
	ld.local.v2.b32 	{%r2606, %r2607}, [%rd5+24];
	bfe.u32 	%r2608, %r2606, 0, 8;
	cvt.u16.u32 	%rs1892, %r2608;
	bfe.u32 	%r2609, %r2606, 8, 8;
	cvt.u16.u32 	%rs1891, %r2609;
	bfe.u32 	%r2610, %r2606, 16, 8;
	cvt.u16.u32 	%rs1890, %r2610;
	bfe.u32 	%r2611, %r2606, 24, 8;
	cvt.u16.u32 	%rs1889, %r2611;
	bfe.u32 	%r2612, %r2607, 0, 8;
	cvt.u16.u32 	%rs1888, %r2612;
	bfe.u32 	%r2613, %r2607, 8, 8;
	cvt.u16.u32 	%rs1887, %r2613;
	bfe.u32 	%r2614, %r2607, 16, 8;
	cvt.u16.u32 	%rs1886, %r2614;
	bfe.u32 	%r2615, %r2607, 24, 8;
	cvt.u16.u32 	%rs1885, %r2615;
	.pragma "used_bytes_mask 7";
	ld.local.u32 	%r2616, [%rd5+32];
	bfe.u32 	%r2617, %r2616, 0, 8;
	cvt.u16.u32 	%rs1884, %r2617;
	bfe.u32 	%r2618, %r2616, 8, 8;
	cvt.u16.u32 	%rs1883, %r2618;
	bfe.u32 	%r2619, %r2616, 16, 8;
	cvt.u16.u32 	%rs1882, %r2619;
$L__BB6_21:
	cvt.u32.u16 	%r2680, %rs1916;
	and.b32  	%r2681, %r2680, 255;
	and.b16  	%rs1703, %rs1915, 255;
	mul.wide.u16 	%r2682, %rs1703, 256;
	or.b32  	%r2683, %r2682, %r2681;
	cvt.u32.u16 	%r2684, %rs1914;
	shl.b32 	%r2685, %r2684, 16;
	and.b32  	%r2686, %r2685, 16711680;
	or.b32  	%r2687, %r2683, %r2686;
	cvt.u32.u16 	%r2688, %rs1913;
	shl.b32 	%r2689, %r2688, 24;
	or.b32  	%r2621, %r2687, %r2689;
	cvt.u32.u16 	%r2690, %rs1912;
	and.b32  	%r2691, %r2690, 255;
	and.b16  	%rs1704, %rs1911, 255;
	mul.wide.u16 	%r2692, %rs1704, 256;
	or.b32  	%r2693, %r2692, %r2691;
	cvt.u32.u16 	%r2694, %rs1910;
	shl.b32 	%r2695, %r2694, 16;
	and.b32  	%r2696, %r2695, 16711680;
	or.b32  	%r2697, %r2693, %r2696;
	cvt.u32.u16 	%r2698, %rs1909;
	shl.b32 	%r2699, %r2698, 24;
	or.b32  	%r2626, %r2697, %r2699;
	cvt.u32.u16 	%r2700, %rs1908;
	and.b32  	%r2701, %r2700, 255;
	and.b16  	%rs1705, %rs1907, 255;
	mul.wide.u16 	%r2702, %rs1705, 256;
	or.b32  	%r2703, %r2702, %r2701;
	cvt.u32.u16 	%r2704, %rs1906;
	shl.b32 	%r2705, %r2704, 16;
	and.b32  	%r2706, %r2705, 16711680;
	or.b32  	%r2707, %r2703, %r2706;
	cvt.u32.u16 	%r2708, %rs1905;
	shl.b32 	%r2709, %r2708, 24;
	or.b32  	%r2631, %r2707, %r2709;
	cvt.u32.u16 	%r2710, %rs1904;
	and.b32  	%r2711, %r2710, 255;
	and.b16  	%rs1706, %rs1903, 255;
	mul.wide.u16 	%r2712, %rs1706, 256;
	or.b32  	%r2713, %r2712, %r2711;
	cvt.u32.u16 	%r2714, %rs1902;
	shl.b32 	%r2715, %r2714, 16;
	and.b32  	%r2716, %r2715, 16711680;
	or.b32  	%r2717, %r2713, %r2716;
	cvt.u32.u16 	%r2718, %rs1901;
	shl.b32 	%r2719, %r2718, 24;
	or.b32  	%r2636, %r2717, %r2719;
	cvt.u32.u16 	%r2720, %rs1900;
	and.b32  	%r2721, %r2720, 255;
	and.b16  	%rs1707, %rs1899, 255;
	mul.wide.u16 	%r2722, %rs1707, 256;
	or.b32  	%r2723, %r2722, %r2721;
	cvt.u32.u16 	%r2724, %rs1898;
	shl.b32 	%r2725, %r2724, 16;
	and.b32  	%r2726, %r2725, 16711680;
	or.b32  	%r2727, %r2723, %r2726;
	cvt.u32.u16 	%r2728, %rs1897;
	shl.b32 	%r2729, %r2728, 24;
	or.b32  	%r2641, %r2727, %r2729;
	cvt.u32.u16 	%r2730, %rs1896;
	and.b32  	%r2731, %r2730, 255;
	and.b16  	%rs1708, %rs1895, 255;
	mul.wide.u16 	%r2732, %rs1708, 256;
	or.b32  	%r2733, %r2732, %r2731;
	cvt.u32.u16 	%r2734, %rs1894;
	shl.b32 	%r2735, %r2734, 16;
	and.b32  	%r2736, %r2735, 16711680;
	or.b32  	%r2737, %r2733, %r2736;
	cvt.u32.u16 	%r2738, %rs1893;
	shl.b32 	%r2739, %r2738, 24;
	or.b32  	%r2646, %r2737, %r2739;
	cvt.u32.u16 	%r2740, %rs1892;
	and.b32  	%r2741, %r2740, 255;
	and.b16  	%rs1709, %rs1891, 255;
	mul.wide.u16 	%r2742, %rs1709, 256;
	or.b32  	%r2743, %r2742, %r2741;
	cvt.u32.u16 	%r2744, %rs1890;
	shl.b32 	%r2745, %r2744, 16;
	and.b32  	%r2746, %r2745, 16711680;
	or.b32  	%r2747, %r2743, %r2746;
	cvt.u32.u16 	%r2748, %rs1889;
	shl.b32 	%r2749, %r2748, 24;
	or.b32  	%r2651, %r2747, %r2749;
	cvt.u32.u16 	%r2750, %rs1888;
	and.b32  	%r2751, %r2750, 255;
	and.b16  	%rs1710, %rs1887, 255;
	mul.wide.u16 	%r2752, %rs1710, 256;
	or.b32  	%r2753, %r2752, %r2751;
	cvt.u32.u16 	%r2754, %rs1886;
	shl.b32 	%r2755, %r2754, 16;
	and.b32  	%r2756, %r2755, 16711680;
	or.b32  	%r2757, %r2753, %r2756;
	cvt.u32.u16 	%r2758, %rs1885;
	shl.b32 	%r2759, %r2758, 24;
	or.b32  	%r2656, %r2757, %r2759;
	cvt.u32.u16 	%r2760, %rs1884;
	and.b32  	%r2761, %r2760, 255;
	and.b16  	%rs1711, %rs1883, 255;
	mul.wide.u16 	%r2762, %rs1711, 256;
	or.b32  	%r2763, %r2762, %r2761;
	cvt.u32.u16 	%r2764, %rs1882;
	shl.b32 	%r2765, %r2764, 16;
	and.b32  	%r2766, %r2765, 16711680;
	or.b32  	%r2661, %r2763, %r2766;
	mov.b32 	%r2677, 2;
	mov.b32 	%r2679, -1;
	// begin inline asm
	shfl.sync.down.b32 %r2620, %r2621, %r2677, %r2422, %r2679;
	// end inline asm
	// begin inline asm
	shfl.sync.down.b32 %r2625, %r2626, %r2677, %r2422, %r2679;
	// end inline asm
	// begin inline asm
	shfl.sync.down.b32 %r2630, %r2631, %r2677, %r2422, %r2679;
	// end inline asm
	// begin inline asm
	shfl.sync.down.b32 %r2635, %r2636, %r2677, %r2422, %r2679;
	// end inline asm
	// begin inline asm
	shfl.sync.down.b32 %r2640, %r2641, %r2677, %r2422, %r2679;
	// end inline asm
	// begin inline asm
	shfl.sync.down.b32 %r2645, %r2646, %r2677, %r2422, %r2679;
	// end inline asm
	// begin inline asm
	shfl.sync.down.b32 %r2650, %r2651, %r2677, %r2422, %r2679;
	// end inline asm
	// begin inline asm
	shfl.sync.down.b32 %r2655, %r2656, %r2677, %r2422, %r2679;
	// end inline asm
	// begin inline asm
	shfl.sync.down.b32 %r2660, %r2661, %r2677, %r2422, %r2679;
	// end inline asm
	// begin inline asm
	shfl.sync.down.b32 %r2665, %r4312, %r2677, %r2422, %r2679;
	// end inline asm
	mov.b64 	%rd332, %fd108;
	mov.b64 	{%r2671, %r2676}, %rd332;
	// begin inline asm
	shfl.sync.down.b32 %r2670, %r2671, %r2677, %r2422, %r2679;
	// end inline asm
	// begin inline asm
	shfl.sync.down.b32 %r2675, %r2676, %r2677, %r2422, %r2679;
	// end inline asm
	add.s32 	%r2767, %r2363, 2;
	setp.gt.s32 	%p69, %r2767, %r2422;
	@%p69 bra 	$L__BB6_28;
	shr.u32 	%r2769, %r2660, 16;
	shr.u32 	%r2770, %r2660, 8;
	cvt.u16.u32 	%rs1712, %r2770;
	cvt.u16.u32 	%rs1713, %r2660;
	cvt.u16.u32 	%rs1953, %r2620;
	mov.b64 	%rd333, {%r2670, %r2675};
	mov.b64 	%fd9, %rd333;
	add.u64 	%rd7, %SPL, 0;
	add.u64 	%rd8, %SPL, 48;
	prmt.b32 	%r2773, %r2694, %r2698, 0x3340U;
	cvt.u32.u16 	%r2774, %rs1911;
	prmt.b32 	%r2776, %r2690, %r2774, 0x3340U;
	prmt.b32 	%r2777, %r2776, %r2773, 0x5410U;
	prmt.b32 	%r2780, %r2684, %r2688, 0x3340U;
	cvt.u32.u16 	%r2781, %rs1915;
	prmt.b32 	%r2783, %r2680, %r2781, 0x3340U;
	prmt.b32 	%r2784, %r2783, %r2780, 0x5410U;
	st.local.v2.b32 	[%rd7], {%r2784, %r2777};
	prmt.b32 	%r2787, %r2714, %r2718, 0x3340U;
	cvt.u32.u16 	%r2788, %rs1903;
	prmt.b32 	%r2790, %r2710, %r2788, 0x3340U;
	prmt.b32 	%r2791, %r2790, %r2787, 0x5410U;
	prmt.b32 	%r2794, %r2704, %r2708, 0x3340U;
	cvt.u32.u16 	%r2795, %rs1907;
	prmt.b32 	%r2797, %r2700, %r2795, 0x3340U;
	prmt.b32 	%r2798, %r2797, %r2794, 0x5410U;
	st.local.v2.b32 	[%rd7+8], {%r2798, %r2791};
	prmt.b32 	%r2801, %r2734, %r2738, 0x3340U;
	cvt.u32.u16 	%r2802, %rs1895;
	prmt.b32 	%r2804, %r2730, %r2802, 0x3340U;
	prmt.b32 	%r2805, %r2804, %r2801, 0x5410U;
	prmt.b32 	%r2808, %r2724, %r2728, 0x3340U;
	cvt.u32.u16 	%r2809, %rs1899;
	prmt.b32 	%r2811, %r2720, %r2809, 0x3340U;
	prmt.b32 	%r2812, %r2811, %r2808, 0x5410U;
	st.local.v2.b32 	[%rd7+16], {%r2812, %r2805};
	prmt.b32 	%r2815, %r2754, %r2758, 0x3340U;
	cvt.u32.u16 	%r2816, %rs1887;
	prmt.b32 	%r2818, %r2750, %r2816, 0x3340U;
	prmt.b32 	%r2819, %r2818, %r2815, 0x5410U;
	prmt.b32 	%r2822, %r2744, %r2748, 0x3340U;
	cvt.u32.u16 	%r2823, %rs1891;
	prmt.b32 	%r2825, %r2740, %r2823, 0x3340U;
	prmt.b32 	%r2826, %r2825, %r2822, 0x5410U;
	st.local.v2.b32 	[%rd7+24], {%r2826, %r2819};
	st.local.v2.u8 	[%rd7+32], {%rs1884, %rs1883};
	st.local.u8 	[%rd7+34], %rs1882;
	st.local.u32 	[%rd7+36], %r4312;
	st.local.f64 	[%rd7+40], %fd108;
	st.local.v2.b32 	[%rd8], {%r2620, %r2625};
	st.local.v2.b32 	[%rd8+8], {%r2630, %r2635};
	st.local.v2.b32 	[%rd8+16], {%r2640, %r2645};
	st.local.v2.b32 	[%rd8+24], {%r2650, %r2655};
	st.local.v2.u8 	[%rd8+32], {%rs1713, %rs1712};
	st.local.u8 	[%rd8+34], %r2769;
	st.local.u32 	[%rd8+36], %r2665;
	st.local.v2.u32 	[%rd8+40], {%r2670, %r2675};
	mov.b32 	%r4318, 0;
$L__BB6_23:
	mov.u32 	%r4321, %r4318;
	cvt.u64.u32 	%rd336, %r4321;
	add.s64 	%rd337, %rd7, %rd336;
	ld.local.u8 	%rs1714, [%rd337];
	setp.ne.s16 	%p70, %rs1714, 0;
	add.s32 	%r4318, %r4321, 1;
	@%p70 bra 	$L__BB6_23;
	and.b16  	%rs1715, %rs1953, 255;
	setp.eq.s16 	%p71, %rs1715, 0;
	@%p71 bra 	$L__BB6_27;
	mov.b32 	%r4319, 0;
$L__BB6_26:
	cvt.u64.u32 	%rd338, %r4321;
	add.s64 	%rd339, %rd7, %rd338;
	st.local.u8 	[%rd339], %rs1953;
	add.s32 	%r4321, %r4321, 1;
	add.s32 	%r59, %r4319, 1;
	cvt.u64.u32 	%rd340, %r4319;
	add.s64 	%rd341, %rd8, %rd340;
	ld.local.u8 	%rs1953, [%rd341+1];
	setp.ne.s16 	%p72, %rs1953, 0;
	mov.u32 	%r4319, %r59;
	@%p72 bra 	$L__BB6_26;
$L__BB6_27:
	cvt.u64.u32 	%rd342, %r4321;
	add.s64 	%rd343, %rd7, %rd342;
	mov.b16 	%rs1716, 0;
	st.local.u8 	[%rd343], %rs1716;
	ld.local.u32 	%r2828, [%rd7+36];
	add.s32 	%r4312, %r2828, %r2665;
	ld.local.f64 	%fd93, [%rd7+40];
	add.f64 	%fd108, %fd93, %fd9;
	ld.local.v2.b32 	{%r2829, %r2830}, [%rd7];
	bfe.u32 	%r2831, %r2829, 0, 8;
	cvt.u16.u32 	%rs1916, %r2831;
	bfe.u32 	%r2832, %r2829, 8, 8;
	cvt.u16.u32 	%rs1915, %r2832;
	bfe.u32 	%r2833, %r2829, 16, 8;
	cvt.u16.u32 	%rs1914, %r2833;
	bfe.u32 	%r2834, %r2829, 24, 8;
	cvt.u16.u32 	%rs1913, %r2834;
	bfe.u32 	%r2835, %r2830, 0, 8;
	cvt.u16.u32 	%rs1912, %r2835;
	bfe.u32 	%r2836, %r2830, 8, 8;
	cvt.u16.u32 	%rs1911, %r2836;
	bfe.u32 	%r2837, %r2830, 16, 8;
	cvt.u16.u32 	%rs1910, %r2837;
	bfe.u32 	%r2838, %r2830, 24, 8;
	cvt.u16.u32 	%rs1909, %r2838;
	ld.local.v2.b32 	{%r2839, %r2840}, [%rd7+8];
	bfe.u32 	%r2841, %r2839, 0, 8;
	cvt.u16.u32 	%rs1908, %r2841;
	bfe.u32 	%r2842, %r2839, 8, 8;
	cvt.u16.u32 	%rs1907, %r2842;
	bfe.u32 	%r2843, %r2839, 16, 8;
	cvt.u16.u32 	%rs1906, %r2843;
	bfe.u32 	%r2844, %r2839, 24, 8;
	cvt.u16.u32 	%rs1905, %r2844;
	bfe.u32 	%r2845, %r2840, 0, 8;
	cvt.u16.u32 	%rs1904, %r2845;
	bfe.u32 	%r2846, %r2840, 8, 8;
	cvt.u16.u32 	%rs1903, %r2846;
	bfe.u32 	%r2847, %r2840, 16, 8;
	cvt.u16.u32 	%rs1902, %r2847;
	bfe.u32 	%r2848, %r2840, 24, 8;
	cvt.u16.u32 	%rs1901, %r2848;
	ld.local.v2.b32 	{%r2849, %r2850}, [%rd7+16];
	bfe.u32 	%r2851, %r2849, 0, 8;
	cvt.u16.u32 	%rs1900, %r2851;
	bfe.u32 	%r2852, %r2849, 8, 8;
	cvt.u16.u32 	%rs1899, %r2852;
	bfe.u32 	%r2853, %r2849, 16, 8;
	cvt.u16.u32 	%rs1898, %r2853;
	bfe.u32 	%r2854, %r2849, 24, 8;
	cvt.u16.u32 	%rs1897, %r2854;
	bfe.u32 	%r2855, %r2850, 0, 8;
	cvt.u16.u32 	%rs1896, %r2855;
	bfe.u32 	%r2856, %r2850, 8, 8;
	cvt.u16.u32 	%rs1895, %r2856;
	bfe.u32 	%r2857, %r2850, 16, 8;
	cvt.u16.u32 	%rs1894, %r2857;
	bfe.u32 	%r2858, %r2850, 24, 8;
	cvt.u16.u32 	%rs1893, %r2858;
	ld.local.v2.b32 	{%r2859, %r2860}, [%rd7+24];
	bfe.u32 	%r2861, %r2859, 0, 8;
	cvt.u16.u32 	%rs1892, %r2861;
	bfe.u32 	%r2862, %r2859, 8, 8;
	cvt.u16.u32 	%rs1891, %r2862;
	bfe.u32 	%r2863, %r2859, 16, 8;
	cvt.u16.u32 	%rs1890, %r2863;
	bfe.u32 	%r2864, %r2859, 24, 8;
	cvt.u16.u32 	%rs1889, %r2864;
	bfe.u32 	%r2865, %r2860, 0, 8;
	cvt.u16.u32 	%rs1888, %r2865;
	bfe.u32 	%r2866, %r2860, 8, 8;
	cvt.u16.u32 	%rs1887, %r2866;
	bfe.u32 	%r2867, %r2860, 16, 8;
	cvt.u16.u32 	%rs1886, %r2867;
	bfe.u32 	%r2868, %r2860, 24, 8;
	cvt.u16.u32 	%rs1885, %r2868;
	.pragma "used_bytes_mask 7";
	ld.local.u32 	%r2869, [%rd7+32];
	bfe.u32 	%r2870, %r2869, 0, 8;
	cvt.u16.u32 	%rs1884, %r2870;
	bfe.u32 	%r2871, %r2869, 8, 8;
	cvt.u16.u32 	%rs1883, %r2871;
	bfe.u32 	%r2872, %r2869, 16, 8;
	cvt.u16.u32 	%rs1882, %r2872;
$L__BB6_28:
	cvt.u32.u16 	%r2933, %rs1916;
	and.b32  	%r2934, %r2933, 255;
	and.b16  	%rs1717, %rs1915, 255;
	mul.wide.u16 	%r2935, %rs1717, 256;
	or.b32  	%r2936, %r2935, %r2934;
	cvt.u32.u16 	%r2937, %rs1914;
	shl.b32 	%r2938, %r2937, 16;
	and.b32  	%r2939, %r2938, 16711680;
	or.b32  	%r2940, %r2936, %r2939;
	cvt.u32.u16 	%r2941, %rs1913;
	shl.b32 	%r2942, %r2941, 24;
	or.b32  	%r2874, %r2940, %r2942;
	cvt.u32.u16 	%r2943, %rs1912;
	and.b32  	%r2944, %r2943, 255;
	and.b16  	%rs1718, %rs1911, 255;
	mul.wide.u16 	%r2945, %rs1718, 256;
	or.b32  	%r2946, %r2945, %r2944;
	cvt.u32.u16 	%r2947, %rs1910;
	shl.b32 	%r2948, %r2947, 16;
	and.b32  	%r2949, %r2948, 16711680;
	or.b32  	%r2950, %r2946, %r2949;
	cvt.u32.u16 	%r2951, %rs1909;
	shl.b32 	%r2952, %r2951, 24;
	or.b32  	%r2879, %r2950, %r2952;
	cvt.u32.u16 	%r2953, %rs1908;
	and.b32  	%r2954, %r2953, 255;
	and.b16  	%rs1719, %rs1907, 255;
	mul.wide.u16 	%r2955, %rs1719, 256;
	or.b32  	%r2956, %r2955, %r2954;
	cvt.u32.u16 	%r2957, %rs1906;
	shl.b32 	%r2958, %r2957, 16;
	and.b32  	%r2959, %r2958, 16711680;
	or.b32  	%r2960, %r2956, %r2959;
	cvt.u32.u16 	%r2961, %rs1905;
	shl.b32 	%r2962, %r2961, 24;
	or.b32  	%r2884, %r2960, %r2962;
	cvt.u32.u16 	%r2963, %rs1904;
	and.b32  	%r2964, %r2963, 255;
	and.b16  	%rs1720, %rs1903, 255;
	mul.wide.u16 	%r2965, %rs1720, 256;
	or.b32  	%r2966, %r2965, %r2964;
	cvt.u32.u16 	%r2967, %rs1902;
	shl.b32 	%r2968, %r2967, 16;
	and.b32  	%r2969, %r2968, 16711680;
	or.b32  	%r2970, %r2966, %r2969;
	cvt.u32.u16 	%r2971, %rs1901;
	shl.b32 	%r2972, %r2971, 24;
	or.b32  	%r2889, %r2970, %r2972;
	cvt.u32.u16 	%r2973, %rs1900;
	and.b32  	%r2974, %r2973, 255;
	and.b16  	%rs1721, %rs1899, 255;
	mul.wide.u16 	%r2975, %rs1721, 256;
	or.b32  	%r2976, %r2975, %r2974;
	cvt.u32.u16 	%r2977, %rs1898;
	shl.b32 	%r2978, %r2977, 16;
	and.b32  	%r2979, %r2978, 16711680;
	or.b32  	%r2980, %r2976, %r2979;
	cvt.u32.u16 	%r2981, %rs1897;
	shl.b32 	%r2982, %r2981, 24;
	or.b32  	%r2894, %r2980, %r2982;
	cvt.u32.u16 	%r2983, %rs1896;
	and.b32  	%r2984, %r2983, 255;
	and.b16  	%rs1722, %rs1895, 255;
	mul.wide.u16 	%r2985, %rs1722, 256;
	or.b32  	%r2986, %r2985, %r2984;
	cvt.u32.u16 	%r2987, %rs1894;
	shl.b32 	%r2988, %r2987, 16;
	and.b32  	%r2989, %r2988, 16711680;
	or.b32  	%r2990, %r2986, %r2989;
	cvt.u32.u16 	%r2991, %rs1893;
	shl.b32 	%r2992, %r2991, 24;
	or.b32  	%r2899, %r2990, %r2992;
	cvt.u32.u16 	%r2993, %rs1892;
	and.b32  	%r2994, %r2993, 255;
	and.b16  	%rs1723, %rs1891, 255;
	mul.wide.u16 	%r2995, %rs1723, 256;
	or.b32  	%r2996, %r2995, %r2994;
	cvt.u32.u16 	%r2997, %rs1890;
	shl.b32 	%r2998, %r2997, 16;
	and.b32  	%r2999, %r2998, 16711680;
	or.b32  	%r3000, %r2996, %r2999;
	cvt.u32.u16 	%r3001, %rs1889;
	shl.b32 	%r3002, %r3001, 24;
	or.b32  	%r2904, %r3000, %r3002;
	cvt.u32.u16 	%r3003, %rs1888;
	and.b32  	%r3004, %r3003, 255;
	and.b16  	%rs1724, %rs1887, 255;
	mul.wide.u16 	%r3005, %rs1724, 256;
	or.b32  	%r3006, %r3005, %r3004;
	cvt.u32.u16 	%r3007, %rs1886;
	shl.b32 	%r3008, %r3007, 16;
	and.b32  	%r3009, %r3008, 16711680;
	or.b32  	%r3010, %r3006, %r3009;
	cvt.u32.u16 	%r3011, %rs1885;
	shl.b32 	%r3012, %r3011, 24;
	or.b32  	%r2909, %r3010, %r3012;
	cvt.u32.u16 	%r3013, %rs1884;
	and.b32  	%r3014, %r3013, 255;
	and.b16  	%rs1725, %rs1883, 255;
	mul.wide.u16 	%r3015, %rs1725, 256;
	or.b32  	%r3016, %r3015, %r3014;
	cvt.u32.u16 	%r3017, %rs1882;
	shl.b32 	%r3018, %r3017, 16;
	and.b32  	%r3019, %r3018, 16711680;
	or.b32  	%r2914, %r3016, %r3019;
	mov.b32 	%r2930, 4;
	mov.b32 	%r2932, -1;
	// begin inline asm
	shfl.sync.down.b32 %r2873, %r2874, %r2930, %r2422, %r2932;
	// end inline asm
	// begin inline asm
	shfl.sync.down.b32 %r2878, %r2879, %r2930, %r2422, %r2932;
	// end inline asm
	// begin inline asm
	shfl.sync.down.b32 %r2883, %r2884, %r2930, %r2422, %r2932;
	// end inline asm
	// begin inline asm
	shfl.sync.down.b32 %r2888, %r2889, %r2930, %r2422, %r2932;
	// end inline asm
	// begin inline asm
	shfl.sync.down.b32 %r2893, %r2894, %r2930, %r2422, %r2932;
	// end inline asm
	// begin inline asm
	shfl.sync.down.b32 %r2898, %r2899, %r2930, %r2422, %r2932;
	// end inline asm
	// begin inline asm
	shfl.sync.down.b32 %r2903, %r2904, %r2930, %r2422, %r2932;
	// end inline asm
	// begin inline asm
	shfl.sync.down.b32 %r2908, %r2909, %r2930, %r2422, %r2932;
	// end inline asm
	// begin inline asm
	shfl.sync.down.b32 %r2913, %r2914, %r2930, %r2422, %r2932;
	// end inline asm
	// begin inline asm
	shfl.sync.down.b32 %r2918, %r4312, %r2930, %r2422, %r2932;
	// end inline asm
	mov.b64 	%rd344, %fd108;
	mov.b64 	{%r2924, %r2929}, %rd344;
	// begin inline asm
	shfl.sync.down.b32 %r2923, %r2924, %r2930, %r2422, %r2932;
	// end inline asm
	// begin inline asm
	shfl.sync.down.b32 %r2928, %r2929, %r2930, %r2422, %r2932;
	// end inline asm
	add.s32 	%r3020, %r2363, 4;
	setp.gt.s32 	%p73, %r3020, %r2422;
	@%p73 bra 	$L__BB6_35;
	shr.u32 	%r3022, %r2913, 16;
	shr.u32 	%r3023, %r2913, 8;
	cvt.u16.u32 	%rs1726, %r3023;
	cvt.u16.u32 	%rs1727, %r2913;
	cvt.u16.u32 	%rs1989, %r2873;
	mov.b64 	%rd345, {%r2923, %r2928};
	mov.b64 	%fd12, %rd345;
	add.u64 	%rd9, %SPL, 0;
	add.u64 	%rd10, %SPL, 48;
	prmt.b32 	%r3026, %r2947, %r2951, 0x3340U;
	cvt.u32.u16 	%r3027, %rs1911;
	prmt.b32 	%r3029, %r2943, %r3027, 0x3340U;
	prmt.b32 	%r3030, %r3029, %r3026, 0x5410U;
	prmt.b32 	%r3033, %r2937, %r2941, 0x3340U;
	cvt.u32.u16 	%r3034, %rs1915;
	prmt.b32 	%r3036, %r2933, %r3034, 0x3340U;
	prmt.b32 	%r3037, %r3036, %r3033, 0x5410U;
	st.local.v2.b32 	[%rd9], {%r3037, %r3030};
	prmt.b32 	%r3040, %r2967, %r2971, 0x3340U;
	cvt.u32.u16 	%r3041, %rs1903;
	prmt.b32 	%r3043, %r2963, %r3041, 0x3340U;
	prmt.b32 	%r3044, %r3043, %r3040, 0x5410U;
	prmt.b32 	%r3047, %r2957, %r2961, 0x3340U;
	cvt.u32.u16 	%r3048, %rs1907;
	prmt.b32 	%r3050, %r2953, %r3048, 0x3340U;
	prmt.b32 	%r3051, %r3050, %r3047, 0x5410U;
	st.local.v2.b32 	[%rd9+8], {%r3051, %r3044};
	prmt.b32 	%r3054, %r2987, %r2991, 0x3340U;
	cvt.u32.u16 	%r3055, %rs1895;
	prmt.b32 	%r3057, %r2983, %r3055, 0x3340U;
	prmt.b32 	%r3058, %r3057, %r3054, 0x5410U;
	prmt.b32 	%r3061, %r2977, %r2981, 0x3340U;
	cvt.u32.u16 	%r3062, %rs1899;
	prmt.b32 	%r3064, %r2973, %r3062, 0x3340U;
	prmt.b32 	%r3065, %r3064, %r3061, 0x5410U;
	st.local.v2.b32 	[%rd9+16], {%r3065, %r3058};
	prmt.b32 	%r3068, %r3007, %r3011, 0x3340U;
	cvt.u32.u16 	%r3069, %rs1887;
	prmt.b32 	%r3071, %r3003, %r3069, 0x3340U;
	prmt.b32 	%r3072, %r3071, %r3068, 0x5410U;
	prmt.b32 	%r3075, %r2997, %r3001, 0x3340U;
	cvt.u32.u16 	%r3076, %rs1891;
	prmt.b32 	%r3078, %r2993, %r3076, 0x3340U;
	prmt.b32 	%r3079, %r3078, %r3075, 0x5410U;
	st.local.v2.b32 	[%rd9+24], {%r3079, %r3072};
	st.local.v2.u8 	[%rd9+32], {%rs1884, %rs1883};
	st.local.u8 	[%rd9+34], %rs1882;
	st.local.u32 	[%rd9+36], %r4312;
	st.local.f64 	[%rd9+40], %fd108;
	st.local.v2.b32 	[%rd10], {%r2873, %r2878};
	st.local.v2.b32 	[%rd10+8], {%r2883, %r2888};
	st.local.v2.b32 	[%rd10+16], {%r2893, %r2898};
	st.local.v2.b32 	[%rd10+24], {%r2903, %r2908};
	st.local.v2.u8 	[%rd10+32], {%rs1727, %rs1726};
	st.local.u8 	[%rd10+34], %r3022;
	st.local.u32 	[%rd10+36], %r2918;
	st.local.v2.u32 	[%rd10+40], {%r2923, %r2928};
	mov.b32 	%r4323, 0;
$L__BB6_30:
	mov.u32 	%r4326, %r4323;
	cvt.u64.u32 	%rd348, %r4326;
	add.s64 	%rd349, %rd9, %rd348;
	ld.local.u8 	%rs1728, [%rd349];
	setp.ne.s16 	%p74, %rs1728, 0;
	add.s32 	%r4323, %r4326, 1;
	@%p74 bra 	$L__BB6_30;
	and.b16  	%rs1729, %rs1989, 255;
	setp.eq.s16 	%p75, %rs1729, 0;
	@%p75 bra 	$L__BB6_34;
	mov.b32 	%r4324, 0;
$L__BB6_33:
	cvt.u64.u32 	%rd350, %r4326;
	add.s64 	%rd351, %rd9, %rd350;
	st.local.u8 	[%rd351], %rs1989;
	add.s32 	%r4326, %r4326, 1;
	add.s32 	%r80, %r4324, 1;
	cvt.u64.u32 	%rd352, %r4324;
	add.s64 	%rd353, %rd10, %rd352;
	ld.local.u8 	%rs1989, [%rd353+1];
	setp.ne.s16 	%p76, %rs1989, 0;
	mov.u32 	%r4324, %r80;
	@%p76 bra 	$L__BB6_33;
$L__BB6_34:
	cvt.u64.u32 	%rd354, %r4326;
	add.s64 	%rd355, %rd9, %rd354;
	mov.b16 	%rs1730, 0;
	st.local.u8 	[%rd355], %rs1730;
	ld.local.u32 	%r3081, [%rd9+36];
	add.s32 	%r4312, %r3081, %r2918;
	ld.local.f64 	%fd94, [%rd9+40];
	add.f64 	%fd108, %fd94, %fd12;
	ld.local.v2.b32 	{%r3082, %r3083}, [%rd9];
	bfe.u32 	%r3084, %r3082, 0, 8;
	cvt.u16.u32 	%rs1916, %r3084;
	bfe.u32 	%r3085, %r3082, 8, 8;
	cvt.u16.u32 	%rs1915, %r3085;
	bfe.u32 	%r3086, %r3082, 16, 8;
	cvt.u16.u32 	%rs1914, %r3086;
	bfe.u32 	%r3087, %r3082, 24, 8;
	cvt.u16.u32 	%rs1913, %r3087;
	bfe.u32 	%r3088, %r3083, 0, 8;
	cvt.u16.u32 	%rs1912, %r3088;
	bfe.u32 	%r3089, %r3083, 8, 8;
	cvt.u16.u32 	%rs1911, %r3089;
	bfe.u32 	%r3090, %r3083, 16, 8;
	cvt.u16.u32 	%rs1910, %r3090;
	bfe.u32 	%r3091, %r3083, 24, 8;
	cvt.u16.u32 	%rs1909, %r3091;
	ld.local.v2.b32 	{%r3092, %r3093}, [%rd9+8];
	bfe.u32 	%r3094, %r3092, 0, 8;
	cvt.u16.u32 	%rs1908, %r3094;
	bfe.u32 	%r3095, %r3092, 8, 8;
	cvt.u16.u32 	%rs1907, %r3095;
	bfe.u32 	%r3096, %r3092, 16, 8;
	cvt.u16.u32 	%rs1906, %r3096;
	bfe.u32 	%r3097, %r3092, 24, 8;
	cvt.u16.u32 	%rs1905, %r3097;
	bfe.u32 	%r3098, %r3093, 0, 8;
	cvt.u16.u32 	%rs1904, %r3098;
	bfe.u32 	%r3099, %r3093, 8, 8;
	cvt.u16.u32 	%rs1903, %r3099;
	bfe.u32 	%r3100, %r3093, 16, 8;
	cvt.u16.u32 	%rs1902, %r3100;
	bfe.u32 	%r3101, %r3093, 24, 8;
	cvt.u16.u32 	%rs1901, %r3101;
	ld.local.v2.b32 	{%r3102, %r3103}, [%rd9+16];
	bfe.u32 	%r3104, %r3102, 0, 8;
	cvt.u16.u32 	%rs1900, %r3104;
	bfe.u32 	%r3105, %r3102, 8, 8;
	cvt.u16.u32 	%rs1899, %r3105;
	bfe.u32 	%r3106, %r3102, 16, 8;
	cvt.u16.u32 	%rs1898, %r3106;
	bfe.u32 	%r3107, %r3102, 24, 8;
	cvt.u16.u32 	%rs1897, %r3107;
	bfe.u32 	%r3108, %r3103, 0, 8;
	cvt.u16.u32 	%rs1896, %r3108;
	bfe.u32 	%r3109, %r3103, 8, 8;
	cvt.u16.u32 	%rs1895, %r3109;
	bfe.u32 	%r3110, %r3103, 16, 8;
	cvt.u16.u32 	%rs1894, %r3110;
	bfe.u32 	%r3111, %r3103, 24, 8;
	cvt.u16.u32 	%rs1893, %r3111;
	ld.local.v2.b32 	{%r3112, %r3113}, [%rd9+24];
	bfe.u32 	%r3114, %r3112, 0, 8;
	cvt.u16.u32 	%rs1892, %r3114;
	bfe.u32 	%r3115, %r3112, 8, 8;
	cvt.u16.u32 	%rs1891, %r3115;
	bfe.u32 	%r3116, %r3112, 16, 8;
	cvt.u16.u32 	%rs1890, %r3116;
	bfe.u32 	%r3117, %r3112, 24, 8;
	cvt.u16.u32 	%rs1889, %r3117;
	bfe.u32 	%r3118, %r3113, 0, 8;
	cvt.u16.u32 	%rs1888, %r3118;
	bfe.u32 	%r3119, %r3113, 8, 8;
	cvt.u16.u32 	%rs1887, %r3119;
	bfe.u32 	%r3120, %r3113, 16, 8;
	cvt.u16.u32 	%rs1886, %r3120;
	bfe.u32 	%r3121, %r3113, 24, 8;
	cvt.u16.u32 	%rs1885, %r3121;
	.pragma "used_bytes_mask 7";
	ld.local.u32 	%r3122, [%rd9+32];
	bfe.u32 	%r3123, %r3122, 0, 8;
	cvt.u16.u32 	%rs1884, %r3123;
	bfe.u32 	%r3124, %r3122, 8, 8;
	cvt.u16.u32 	%rs1883, %r3124;
	bfe.u32 	%r3125, %r3122, 16, 8;
	cvt.u16.u32 	%rs1882, %r3125;
$L__BB6_35:
	cvt.u32.u16 	%r3186, %rs1916;
	and.b32  	%r3187, %r3186, 255;
	and.b16  	%rs1731, %rs1915, 255;
	mul.wide.u16 	%r3188, %rs1731, 256;
	or.b32  	%r3189, %r3188, %r3187;
	cvt.u32.u16 	%r3190, %rs1914;
	shl.b32 	%r3191, %r3190, 16;
	and.b32  	%r3192, %r3191, 16711680;
	or.b32  	%r3193, %r3189, %r3192;
	cvt.u32.u16 	%r3194, %rs1913;
	shl.b32 	%r3195, %r3194, 24;
	or.b32  	%r3127, %r3193, %r3195;
	cvt.u32.u16 	%r3196, %rs1912;
	and.b32  	%r3197, %r3196, 255;
	and.b16  	%rs1732, %rs1911, 255;
	mul.wide.u16 	%r3198, %rs1732, 256;
	or.b32  	%r3199, %r3198, %r3197;
	cvt.u32.u16 	%r3200, %rs1910;
	shl.b32 	%r3201, %r3200, 16;
	and.b32  	%r3202, %r3201, 16711680;
	or.b32  	%r3203, %r3199, %r3202;
	cvt.u32.u16 	%r3204, %rs1909;
	shl.b32 	%r3205, %r3204, 24;
	or.b32  	%r3132, %r3203, %r3205;
	cvt.u32.u16 	%r3206, %rs1908;
	and.b32  	%r3207, %r3206, 255;
	and.b16  	%rs1733, %rs1907, 255;
	mul.wide.u16 	%r3208, %rs1733, 256;
	or.b32  	%r3209, %r3208, %r3207;
	cvt.u32.u16 	%r3210, %rs1906;
	shl.b32 	%r3211, %r3210, 16;
	and.b32  	%r3212, %r3211, 16711680;
	or.b32  	%r3213, %r3209, %r3212;
	cvt.u32.u16 	%r3214, %rs1905;
	shl.b32 	%r3215, %r3214, 24;
	or.b32  	%r3137, %r3213, %r3215;
	cvt.u32.u16 	%r3216, %rs1904;
	and.b32  	%r3217, %r3216, 255;
	and.b16  	%rs1734, %rs1903, 255;
	mul.wide.u16 	%r3218, %rs1734, 256;
	or.b32  	%r3219, %r3218, %r3217;
	cvt.u32.u16 	%r3220, %rs1902;
	shl.b32 	%r3221, %r3220, 16;
	and.b32  	%r3222, %r3221, 16711680;
	or.b32  	%r3223, %r3219, %r3222;
	cvt.u32.u16 	%r3224, %rs1901;
	shl.b32 	%r3225, %r3224, 24;
	or.b32  	%r3142, %r3223, %r3225;
	cvt.u32.u16 	%r3226, %rs1900;
	and.b32  	%r3227, %r3226, 255;
	and.b16  	%rs1735, %rs1899, 255;
	mul.wide.u16 	%r3228, %rs1735, 256;
	or.b32  	%r3229, %r3228, %r3227;
	cvt.u32.u16 	%r3230, %rs1898;
	shl.b32 	%r3231, %r3230, 16;
	and.b32  	%r3232, %r3231, 16711680;
	or.b32  	%r3233, %r3229, %r3232;
	cvt.u32.u16 	%r3234, %rs1897;
	shl.b32 	%r3235, %r3234, 24;
	or.b32  	%r3147, %r3233, %r3235;
	cvt.u32.u16 	%r3236, %rs1896;
	and.b32  	%r3237, %r3236, 255;
	and.b16  	%rs1736, %rs1895, 255;
	mul.wide.u16 	%r3238, %rs1736, 256;
	or.b32  	%r3239, %r3238, %r3237;
	cvt.u32.u16 	%r3240, %rs1894;
	shl.b32 	%r3241, %r3240, 16;
	and.b32  	%r3242, %r3241, 16711680;
	or.b32  	%r3243, %r3239, %r3242;
	cvt.u32.u16 	%r3244, %rs1893;
	shl.b32 	%r3245, %r3244, 24;
	or.b32  	%r3152, %r3243, %r3245;
	cvt.u32.u16 	%r3246, %rs1892;
	and.b32  	%r3247, %r3246, 255;
	and.b16  	%rs1737, %rs1891, 255;
	mul.wide.u16 	%r3248, %rs1737, 256;
	or.b32  	%r3249, %r3248, %r3247;
	cvt.u32.u16 	%r3250, %rs1890;
	shl.b32 	%r3251, %r3250, 16;
	and.b32  	%r3252, %r3251, 16711680;
	or.b32  	%r3253, %r3249, %r3252;
	cvt.u32.u16 	%r3254, %rs1889;
	shl.b32 	%r3255, %r3254, 24;
	or.b32  	%r3157, %r3253, %r3255;
	cvt.u32.u16 	%r3256, %rs1888;
	and.b32  	%r3257, %r3256, 255;
	and.b16  	%rs1738, %rs1887, 255;
	mul.wide.u16 	%r3258, %rs1738, 256;
	or.b32  	%r3259, %r3258, %r3257;
	cvt.u32.u16 	%r3260, %rs1886;
	shl.b32 	%r3261, %r3260, 16;
	and.b32  	%r3262, %r3261, 16711680;
	or.b32  	%r3263, %r3259, %r3262;
	cvt.u32.u16 	%r3264, %rs1885;
	shl.b32 	%r3265, %r3264, 24;
	or.b32  	%r3162, %r3263, %r3265;
	cvt.u32.u16 	%r3266, %rs1884;
	and.b32  	%r3267, %r3266, 255;
	and.b16  	%rs1739, %rs1883, 255;
	mul.wide.u16 	%r3268, %rs1739, 256;
	or.b32  	%r3269, %r3268, %r3267;
	cvt.u32.u16 	%r3270, %rs1882;
	shl.b32 	%r3271, %r3270, 16;
	and.b32  	%r3272, %r3271, 16711680;
	or.b32  	%r3167, %r3269, %r3272;
	mov.b32 	%r3183, 8;
	mov.b32 	%r3185, -1;
	// begin inline asm
	shfl.sync.down.b32 %r3126, %r3127, %r3183, %r2422, %r3185;
	// end inline asm
	// begin inline asm
	shfl.sync.down.b32 %r3131, %r3132, %r3183, %r2422, %r3185;
	// end inline asm
	// begin inline asm
	shfl.sync.down.b32 %r3136, %r3137, %r3183, %r2422, %r3185;
	// end inline asm
	// begin inline asm
	shfl.sync.down.b32 %r3141, %r3142, %r3183, %r2422, %r3185;
	// end inline asm
	// begin inline asm
	shfl.sync.down.b32 %r3146, %r3147, %r3183, %r2422, %r3185;
	// end inline asm
	// begin inline asm
	shfl.sync.down.b32 %r3151, %r3152, %r3183, %r2422, %r3185;
	// end inline asm
	// begin inline asm
	shfl.sync.down.b32 %r3156, %r3157, %r3183, %r2422, %r3185;
	// end inline asm
	// begin inline asm
	shfl.sync.down.b32 %r3161, %r3162, %r3183, %r2422, %r3185;
	// end inline asm
	// begin inline asm
	shfl.sync.down.b32 %r3166, %r3167, %r3183, %r2422, %r3185;
	// end inline asm
	// begin inline asm
	shfl.sync.down.b32 %r3171, %r4312, %r3183, %r2422, %r3185;
	// end inline asm
	mov.b64 	%rd356, %fd108;
	mov.b64 	{%r3177, %r3182}, %rd356;
	// begin inline asm
	shfl.sync.down.b32 %r3176, %r3177, %r3183, %r2422, %r3185;
	// end inline asm
	// begin inline asm
	shfl.sync.down.b32 %r3181, %r3182, %r3183, %r2422, %r3185;
	// end inline asm
	add.s32 	%r3273, %r2363, 8;
	setp.gt.s32 	%p77, %r3273, %r2422;
	@%p77 bra 	$L__BB6_42;
	shr.u32 	%r3275, %r3166, 16;
	shr.u32 	%r3276, %r3166, 8;
	cvt.u16.u32 	%rs1740, %r3276;
	cvt.u16.u32 	%rs1741, %r3166;
	cvt.u16.u32 	%rs2025, %r3126;
	mov.b64 	%rd357, {%r3176, %r3181};
	mov.b64 	%fd15, %rd357;
	add.u64 	%rd11, %SPL, 0;
	add.u64 	%rd12, %SPL, 48;
	prmt.b32 	%r3279, %r3200, %r3204, 0x3340U;
	cvt.u32.u16 	%r3280, %rs1911;
	prmt.b32 	%r3282, %r3196, %r3280, 0x3340U;
	prmt.b32 	%r3283, %r3282, %r3279, 0x5410U;
	prmt.b32 	%r3286, %r3190, %r3194, 0x3340U;
	cvt.u32.u16 	%r3287, %rs1915;
	prmt.b32 	%r3289, %r3186, %r3287, 0x3340U;
	prmt.b32 	%r3290, %r3289, %r3286, 0x5410U;
	st.local.v2.b32 	[%rd11], {%r3290, %r3283};
	prmt.b32 	%r3293, %r3220, %r3224, 0x3340U;
	cvt.u32.u16 	%r3294, %rs1903;
	prmt.b32 	%r3296, %r3216, %r3294, 0x3340U;
	prmt.b32 	%r3297, %r3296, %r3293, 0x5410U;
	prmt.b32 	%r3300, %r3210, %r3214, 0x3340U;
	cvt.u32.u16 	%r3301, %rs1907;
	prmt.b32 	%r3303, %r3206, %r3301, 0x3340U;
	prmt.b32 	%r3304, %r3303, %r3300, 0x5410U;
	st.local.v2.b32 	[%rd11+8], {%r3304, %r3297};
	prmt.b32 	%r3307, %r3240, %r3244, 0x3340U;
	cvt.u32.u16 	%r3308, %rs1895;
	prmt.b32 	%r3310, %r3236, %r3308, 0x3340U;
	prmt.b32 	%r3311, %r3310, %r3307, 0x5410U;
	prmt.b32 	%r3314, %r3230, %r3234, 0x3340U;
	cvt.u32.u16 	%r3315, %rs1899;
	prmt.b32 	%r3317, %r3226, %r3315, 0x3340U;
	prmt.b32 	%r3318, %r3317, %r3314, 0x5410U;
	st.local.v2.b32 	[%rd11+16], {%r3318, %r3311};
	prmt.b32 	%r3321, %r3260, %r3264, 0x3340U;
	cvt.u32.u16 	%r3322, %rs1887;
	prmt.b32 	%r3324, %r3256, %r3322, 0x3340U;
	prmt.b32 	%r3325, %r3324, %r3321, 0x5410U;
	prmt.b32 	%r3328, %r3250, %r3254, 0x3340U;
	cvt.u32.u16 	%r3329, %rs1891;
	prmt.b32 	%r3331, %r3246, %r3329, 0x3340U;
	prmt.b32 	%r3332, %r3331, %r3328, 0x5410U;
	st.local.v2.b32 	[%rd11+24], {%r3332, %r3325};
	st.local.v2.u8 	[%rd11+32], {%rs1884, %rs1883};
	st.local.u8 	[%rd11+34], %rs1882;
	st.local.u32 	[%rd11+36], %r4312;
	st.local.f64 	[%rd11+40], %fd108;
	st.local.v2.b32 	[%rd12], {%r3126, %r3131};
	st.local.v2.b32 	[%rd12+8], {%r3136, %r3141};
	st.local.v2.b32 	[%rd12+16], {%r3146, %r3151};
	st.local.v2.b32 	[%rd12+24], {%r3156, %r3161};
	st.local.v2.u8 	[%rd12+32], {%rs1741, %rs1740};
	st.local.u8 	[%rd12+34], %r3275;
	st.local.u32 	[%rd12+36], %r3171;
	st.local.v2.u32 	[%rd12+40], {%r3176, %r3181};
	mov.b32 	%r4328, 0;
$L__BB6_37:
	mov.u32 	%r4331, %r4328;
	cvt.u64.u32 	%rd360, %r4331;
	add.s64 	%rd361, %rd11, %rd360;
	ld.local.u8 	%rs1742, [%rd361];
	setp.ne.s16 	%p78, %rs1742, 0;
	add.s32 	%r4328, %r4331, 1;
	@%p78 bra 	$L__BB6_37;
	and.b16  	%rs1743, %rs2025, 255;
	setp.eq.s16 	%p79, %rs1743, 0;
	@%p79 bra 	$L__BB6_41;
	mov.b32 	%r4329, 0;
$L__BB6_40:
	cvt.u64.u32 	%rd362, %r4331;
	add.s64 	%rd363, %rd11, %rd362;
	st.local.u8 	[%rd363], %rs2025;
	add.s32 	%r4331, %r4331, 1;
	add.s32 	%r101, %r4329, 1;
	cvt.u64.u32 	%rd364, %r4329;
	add.s64 	%rd365, %rd12, %rd364;
	ld.local.u8 	%rs2025, [%rd365+1];
	setp.ne.s16 	%p80, %rs2025, 0;
	mov.u32 	%r4329, %r101;
	@%p80 bra 	$L__BB6_40;
$L__BB6_41:
	cvt.u64.u32 	%rd366, %r4331;
	add.s64 	%rd367, %rd11, %rd366;
	mov.b16 	%rs1744, 0;
	st.local.u8 	[%rd367], %rs1744;
	ld.local.u32 	%r3334, [%rd11+36];
	add.s32 	%r4312, %r3334, %r3171;
	ld.local.f64 	%fd95, [%rd11+40];
	add.f64 	%fd108, %fd95, %fd15;
	ld.local.v2.b32 	{%r3335, %r3336}, [%rd11];
	bfe.u32 	%r3337, %r3335, 0, 8;
	cvt.u16.u32 	%rs1916, %r3337;
	bfe.u32 	%r3338, %r3335, 8, 8;
	cvt.u16.u32 	%rs1915, %r3338;
	bfe.u32 	%r3339, %r3335, 16, 8;
	cvt.u16.u32 	%rs1914, %r3339;
	bfe.u32 	%r3340, %r3335, 24, 8;
	cvt.u16.u32 	%rs1913, %r3340;
	bfe.u32 	%r3341, %r3336, 0, 8;
	cvt.u16.u32 	%rs1912, %r3341;
	bfe.u32 	%r3342, %r3336, 8, 8;
	cvt.u16.u32 	%rs1911, %r3342;
	bfe.u32 	%r3343, %r3336, 16, 8;
	cvt.u16.u32 	%rs1910, %r3343;
	bfe.u32 	%r3344, %r3336, 24, 8;
	cvt.u16.u32 	%rs1909, %r3344;
	ld.local.v2.b32 	{%r3345, %r3346}, [%rd11+8];
	bfe.u32 	%r3347, %r3345, 0, 8;
	cvt.u16.u32 	%rs1908, %r3347;
	bfe.u32 	%r3348, %r3345, 8, 8;
	cvt.u16.u32 	%rs1907, %r3348;
	bfe.u32 	%r3349, %r3345, 16, 8;
	cvt.u16.u32 	%rs1906, %r3349;
	bfe.u32 	%r3350, %r3345, 24, 8;
	cvt.u16.u32 	%rs1905, %r3350;
	bfe.u32 	%r3351, %r3346, 0, 8;
	cvt.u16.u32 	%rs1904, %r3351;
	bfe.u32 	%r3352, %r3346, 8, 8;
	cvt.u16.u32 	%rs1903, %r3352;
	bfe.u32 	%r3353, %r3346, 16, 8;
	cvt.u16.u32 	%rs1902, %r3353;
	bfe.u32 	%r3354, %r3346, 24, 8;
	cvt.u16.u32 	%rs1901, %r3354;
	ld.local.v2.b32 	{%r3355, %r3356}, [%rd11+16];
	bfe.u32 	%r3357, %r3355, 0, 8;
	cvt.u16.u32 	%rs1900, %r3357;
	bfe.u32 	%r3358, %r3355, 8, 8;
	cvt.u16.u32 	%rs1899, %r3358;
	bfe.u32 	%r3359, %r3355, 16, 8;
	cvt.u16.u32 	%rs1898, %r3359;
	bfe.u32 	%r3360, %r3355, 24, 8;
	cvt.u16.u32 	%rs1897, %r3360;
	bfe.u32 	%r3361, %r3356, 0, 8;
	cvt.u16.u32 	%rs1896, %r3361;
	bfe.u32 	%r3362, %r3356, 8, 8;
	cvt.u16.u32 	%rs1895, %r3362;
	bfe.u32 	%r3363, %r3356, 16, 8;
	cvt.u16.u32 	%rs1894, %r3363;
	bfe.u32 	%r3364, %r3356, 24, 8;
	cvt.u16.u32 	%rs1893, %r3364;
	ld.local.v2.b32 	{%r3365, %r3366}, [%rd11+24];
	bfe.u32 	%r3367, %r3365, 0, 8;
	cvt.u16.u32 	%rs1892, %r3367;
	bfe.u32 	%r3368, %r3365, 8, 8;
	cvt.u16.u32 	%rs1891, %r3368;
	bfe.u32 	%r3369, %r3365, 16, 8;
	cvt.u16.u32 	%rs1890, %r3369;
	bfe.u32 	%r3370, %r3365, 24, 8;
	cvt.u16.u32 	%rs1889, %r3370;
	bfe.u32 	%r3371, %r3366, 0, 8;
	cvt.u16.u32 	%rs1888, %r3371;
	bfe.u32 	%r3372, %r3366, 8, 8;
	cvt.u16.u32 	%rs1887, %r3372;
	bfe.u32 	%r3373, %r3366, 16, 8;
	cvt.u16.u32 	%rs1886, %r3373;
	bfe.u32 	%r3374, %r3366, 24, 8;
	cvt.u16.u32 	%rs1885, %r3374;
	.pragma "used_bytes_mask 7";
	ld.local.u32 	%r3375, [%rd11+32];
	bfe.u32 	%r3376, %r3375, 0, 8;
	cvt.u16.u32 	%rs1884, %r3376;
	bfe.u32 	%r3377, %r3375, 8, 8;
	cvt.u16.u32 	%rs1883, %r3377;
	bfe.u32 	%r3378, %r3375, 16, 8;
	cvt.u16.u32 	%rs1882, %r3378;
$L__BB6_42:
	cvt.u32.u16 	%r3439, %rs1916;
	and.b32  	%r3440, %r3439, 255;
	and.b16  	%rs1745, %rs1915, 255;
	mul.wide.u16 	%r3441, %rs1745, 256;
	or.b32  	%r3442, %r3441, %r3440;
	cvt.u32.u16 	%r3443, %rs1914;
	shl.b32 	%r3444, %r3443, 16;
	and.b32  	%r3445, %r3444, 16711680;
	or.b32  	%r3446, %r3442, %r3445;
	cvt.u32.u16 	%r3447, %rs1913;
	shl.b32 	%r3448, %r3447, 24;
	or.b32  	%r3380, %r3446, %r3448;
	cvt.u32.u16 	%r3449, %rs1912;
	and.b32  	%r3450, %r3449, 255;
	and.b16  	%rs1746, %rs1911, 255;
	mul.wide.u16 	%r3451, %rs1746, 256;
	or.b32  	%r3452, %r3451, %r3450;
	cvt.u32.u16 	%r3453, %rs1910;
	shl.b32 	%r3454, %r3453, 16;
	and.b32  	%r3455, %r3454, 16711680;
	or.b32  	%r3456, %r3452, %r3455;
	cvt.u32.u16 	%r3457, %rs1909;
	shl.b32 	%r3458, %r3457, 24;
	or.b32  	%r3385, %r3456, %r3458;
	cvt.u32.u16 	%r3459, %rs1908;
	and.b32  	%r3460, %r3459, 255;
	and.b16  	%rs1747, %rs1907, 255;
	mul.wide.u16 	%r3461, %rs1747, 256;
	or.b32  	%r3462, %r3461, %r3460;
	cvt.u32.u16 	%r3463, %rs1906;
	shl.b32 	%r3464, %r3463, 16;
	and.b32  	%r3465, %r3464, 16711680;
	or.b32  	%r3466, %r3462, %r3465;
	cvt.u32.u16 	%r3467, %rs1905;
	shl.b32 	%r3468, %r3467, 24;
	or.b32  	%r3390, %r3466, %r3468;
	cvt.u32.u16 	%r3469, %rs1904;
	and.b32  	%r3470, %r3469, 255;
	and.b16  	%rs1748, %rs1903, 255;
	mul.wide.u16 	%r3471, %rs1748, 256;
	or.b32  	%r3472, %r3471, %r3470;
	cvt.u32.u16 	%r3473, %rs1902;
	shl.b32 	%r3474, %r3473, 16;
	and.b32  	%r3475, %r3474, 16711680;
	or.b32  	%r3476, %r3472, %r3475;
	cvt.u32.u16 	%r3477, %rs1901;
	shl.b32 	%r3478, %r3477, 24;
	or.b32  	%r3395, %r3476, %r3478;
	cvt.u32.u16 	%r3479, %rs1900;
	and.b32  	%r3480, %r3479, 255;
	and.b16  	%rs1749, %rs1899, 255;
	mul.wide.u16 	%r3481, %rs1749, 256;
	or.b32  	%r3482, %r3481, %r3480;
	cvt.u32.u16 	%r3483, %rs1898;
	shl.b32 	%r3484, %r3483, 16;
	and.b32  	%r3485, %r3484, 16711680;
	or.b32  	%r3486, %r3482, %r3485;
	cvt.u32.u16 	%r3487, %rs1897;
	shl.b32 	%r3488, %r3487, 24;
	or.b32  	%r3400, %r3486, %r3488;
	cvt.u32.u16 	%r3489, %rs1896;
	and.b32  	%r3490, %r3489, 255;
	and.b16  	%rs1750, %rs1895, 255;
	mul.wide.u16 	%r3491, %rs1750, 256;
	or.b32  	%r3492, %r3491, %r3490;
	cvt.u32.u16 	%r3493, %rs1894;
	shl.b32 	%r3494, %r3493, 16;
	and.b32  	%r3495, %r3494, 16711680;
	or.b32  	%r3496, %r3492, %r3495;
	cvt.u32.u16 	%r3497, %rs1893;
	shl.b32 	%r3498, %r3497, 24;
	or.b32  	%r3405, %r3496, %r3498;
	cvt.u32.u16 	%r3499, %rs1892;
	and.b32  	%r3500, %r3499, 255;
	and.b16  	%rs1751, %rs1891, 255;
	mul.wide.u16 	%r3501, %rs1751, 256;
	or.b32  	%r3502, %r3501, %r3500;
	cvt.u32.u16 	%r3503, %rs1890;
	shl.b32 	%r3504, %r3503, 16;
	and.b32  	%r3505, %r3504, 16711680;
	or.b32  	%r3506, %r3502, %r3505;
	cvt.u32.u16 	%r3507, %rs1889;
	shl.b32 	%r3508, %r3507, 24;
	or.b32  	%r3410, %r3506, %r3508;
	cvt.u32.u16 	%r3509, %rs1888;
	and.b32  	%r3510, %r3509, 255;
	and.b16  	%rs1752, %rs1887, 255;
	mul.wide.u16 	%r3511, %rs1752, 256;
	or.b32  	%r3512, %r3511, %r3510;
	cvt.u32.u16 	%r3513, %rs1886;
	shl.b32 	%r3514, %r3513, 16;
	and.b32  	%r3515, %r3514, 16711680;
	or.b32  	%r3516, %r3512, %r3515;
	cvt.u32.u16 	%r3517, %rs1885;
	shl.b32 	%r3518, %r3517, 24;
	or.b32  	%r3415, %r3516, %r3518;
	cvt.u32.u16 	%r3519, %rs1884;
	and.b32  	%r3520, %r3519, 255;
	and.b16  	%rs1753, %rs1883, 255;
	mul.wide.u16 	%r3521, %rs1753, 256;
	or.b32  	%r3522, %r3521, %r3520;
	cvt.u32.u16 	%r3523, %rs1882;
	shl.b32 	%r3524, %r3523, 16;
	and.b32  	%r3525, %r3524, 16711680;
	or.b32  	%r3420, %r3522, %r3525;
	mov.b32 	%r3436, 16;
	mov.b32 	%r3438, -1;
	// begin inline asm
	shfl.sync.down.b32 %r3379, %r3380, %r3436, %r2422, %r3438;
	// end inline asm
	// begin inline asm
	shfl.sync.down.b32 %r3384, %r3385, %r3436, %r2422, %r3438;
	// end inline asm
	// begin inline asm
	shfl.sync.down.b32 %r3389, %r3390, %r3436, %r2422, %r3438;
	// end inline asm
	// begin inline asm
	shfl.sync.down.b32 %r3394, %r3395, %r3436, %r2422, %r3438;
	// end inline asm
	// begin inline asm
	shfl.sync.down.b32 %r3399, %r3400, %r3436, %r2422, %r3438;
	// end inline asm
	// begin inline asm
	shfl.sync.down.b32 %r3404, %r3405, %r3436, %r2422, %r3438;
	// end inline asm
	// begin inline asm
	shfl.sync.down.b32 %r3409, %r3410, %r3436, %r2422, %r3438;
	// end inline asm
	// begin inline asm
	shfl.sync.down.b32 %r3414, %r3415, %r3436, %r2422, %r3438;
	// end inline asm
	// begin inline asm
	shfl.sync.down.b32 %r3419, %r3420, %r3436, %r2422, %r3438;
	// end inline asm
	// begin inline asm
	shfl.sync.down.b32 %r3424, %r4312, %r3436, %r2422, %r3438;
	// end inline asm
	mov.b64 	%rd368, %fd108;
	mov.b64 	{%r3430, %r3435}, %rd368;
	// begin inline asm
	shfl.sync.down.b32 %r3429, %r3430, %r3436, %r2422, %r3438;
	// end inline asm
	// begin inline asm
	shfl.sync.down.b32 %r3434, %r3435, %r3436, %r2422, %r3438;
	// end inline asm
	add.s32 	%r3526, %r2363, 16;
	setp.gt.s32 	%p81, %r3526, %r2422;
	@%p81 bra 	$L__BB6_49;
	shr.u32 	%r3528, %r3419, 16;
	shr.u32 	%r3529, %r3419, 8;
	cvt.u16.u32 	%rs1754, %r3529;
	cvt.u16.u32 	%rs1755, %r3419;
	cvt.u16.u32 	%rs2061, %r3379;
	mov.b64 	%rd369, {%r3429, %r3434};
	mov.b64 	%fd18, %rd369;
	add.u64 	%rd13, %SPL, 0;
	add.u64 	%rd14, %SPL, 48;
	prmt.b32 	%r3532, %r3453, %r3457, 0x3340U;
	cvt.u32.u16 	%r3533, %rs1911;
	prmt.b32 	%r3535, %r3449, %r3533, 0x3340U;
	prmt.b32 	%r3536, %r3535, %r3532, 0x5410U;
	prmt.b32 	%r3539, %r3443, %r3447, 0x3340U;
	cvt.u32.u16 	%r3540, %rs1915;
	prmt.b32 	%r3542, %r3439, %r3540, 0x3340U;
	prmt.b32 	%r3543, %r3542, %r3539, 0x5410U;
	st.local.v2.b32 	[%rd13], {%r3543, %r3536};
	prmt.b32 	%r3546, %r3473, %r3477, 0x3340U;
	cvt.u32.u16 	%r3547, %rs1903;
	prmt.b32 	%r3549, %r3469, %r3547, 0x3340U;
	prmt.b32 	%r3550, %r3549, %r3546, 0x5410U;
	prmt.b32 	%r3553, %r3463, %r3467, 0x3340U;
	cvt.u32.u16 	%r3554, %rs1907;
	prmt.b32 	%r3556, %r3459, %r3554, 0x3340U;
	prmt.b32 	%r3557, %r3556, %r3553, 0x5410U;
	st.local.v2.b32 	[%rd13+8], {%r3557, %r3550};
	prmt.b32 	%r3560, %r3493, %r3497, 0x3340U;
	cvt.u32.u16 	%r3561, %rs1895;
	prmt.b32 	%r3563, %r3489, %r3561, 0x3340U;
	prmt.b32 	%r3564, %r3563, %r3560, 0x5410U;
	prmt.b32 	%r3567, %r3483, %r3487, 0x3340U;
	cvt.u32.u16 	%r3568, %rs1899;
	prmt.b32 	%r3570, %r3479, %r3568, 0x3340U;
	prmt.b32 	%r3571, %r3570, %r3567, 0x5410U;
	st.local.v2.b32 	[%rd13+16], {%r3571, %r3564};
	prmt.b32 	%r3574, %r3513, %r3517, 0x3340U;
	cvt.u32.u16 	%r3575, %rs1887;
	prmt.b32 	%r3577, %r3509, %r3575, 0x3340U;
	prmt.b32 	%r3578, %r3577, %r3574, 0x5410U;
	prmt.b32 	%r3581, %r3503, %r3507, 0x3340U;
	cvt.u32.u16 	%r3582, %rs1891;
	prmt.b32 	%r3584, %r3499, %r3582, 0x3340U;
	prmt.b32 	%r3585, %r3584, %r3581, 0x5410U;
	st.local.v2.b32 	[%rd13+24], {%r3585, %r3578};
	st.local.v2.u8 	[%rd13+32], {%rs1884, %rs1883};
	st.local.u8 	[%rd13+34], %rs1882;
	st.local.u32 	[%rd13+36], %r4312;
	st.local.f64 	[%rd13+40], %fd108;
	st.local.v2.b32 	[%rd14], {%r3379, %r3384};
	st.local.v2.b32 	[%rd14+8], {%r3389, %r3394};
	st.local.v2.b32 	[%rd14+16], {%r3399, %r3404};
	st.local.v2.b32 	[%rd14+24], {%r3409, %r3414};
	st.local.v2.u8 	[%rd14+32], {%rs1755, %rs1754};
	st.local.u8 	[%rd14+34], %r3528;
	st.local.u32 	[%rd14+36], %r3424;
	st.local.v2.u32 	[%rd14+40], {%r3429, %r3434};
	mov.b32 	%r4333, 0;
$L__BB6_44:
	mov.u32 	%r4336, %r4333;
	cvt.u64.u32 	%rd372, %r4336;
	add.s64 	%rd373, %rd13, %rd372;
	ld.local.u8 	%rs1756, [%rd373];
	setp.ne.s16 	%p82, %rs1756, 0;
	add.s32 	%r4333, %r4336, 1;
	@%p82 bra 	$L__BB6_44;
	and.b16  	%rs1757, %rs2061, 255;
	setp.eq.s16 	%p83, %rs1757, 0;
	@%p83 bra 	$L__BB6_48;
	mov.b32 	%r4334, 0;
$L__BB6_47:
	cvt.u64.u32 	%rd374, %r4336;
	add.s64 	%rd375, %rd13, %rd374;
	st.local.u8 	[%rd375], %rs2061;
	add.s32 	%r4336, %r4336, 1;
	add.s32 	%r122, %r4334, 1;
	cvt.u64.u32 	%rd376, %r4334;
	add.s64 	%rd377, %rd14, %rd376;
	ld.local.u8 	%rs2061, [%rd377+1];
	setp.ne.s16 	%p84, %rs2061, 0;
	mov.u32 	%r4334, %r122;
	@%p84 bra 	$L__BB6_47;
$L__BB6_48:
	cvt.u64.u32 	%rd378, %r4336;
	add.s64 	%rd379, %rd13, %rd378;
	mov.b16 	%rs1758, 0;
	st.local.u8 	[%rd379], %rs1758;
	ld.local.u32 	%r3587, [%rd13+36];
	add.s32 	%r4312, %r3587, %r3424;
	ld.local.f64 	%fd96, [%rd13+40];
	add.f64 	%fd108, %fd96, %fd18;
	ld.local.v2.b32 	{%r3588, %r3589}, [%rd13];
	bfe.u32 	%r3590, %r3588, 0, 8;
	cvt.u16.u32 	%rs1916, %r3590;
	bfe.u32 	%r3591, %r3588, 8, 8;
	cvt.u16.u32 	%rs1915, %r3591;
	bfe.u32 	%r3592, %r3588, 16, 8;
	cvt.u16.u32 	%rs1914, %r3592;
	bfe.u32 	%r3593, %r3588, 24, 8;
	cvt.u16.u32 	%rs1913, %r3593;
	bfe.u32 	%r3594, %r3589, 0, 8;
	cvt.u16.u32 	%rs1912, %r3594;
	bfe.u32 	%r3595, %r3589, 8, 8;
	cvt.u16.u32 	%rs1911, %r3595;
	bfe.u32 	%r3596, %r3589, 16, 8;
	cvt.u16.u32 	%rs1910, %r3596;
	bfe.u32 	%r3597, %r3589, 24, 8;
	cvt.u16.u32 	%rs1909, %r3597;
	ld.local.v2.b32 	{%r3598, %r3599}, [%rd13+8];
	bfe.u32 	%r3600, %r3598, 0, 8;
	cvt.u16.u32 	%rs1908, %r3600;
	bfe.u32 	%r3601, %r3598, 8, 8;
	cvt.u16.u32 	%rs1907, %r3601;
	bfe.u32 	%r3602, %r3598, 16, 8;
	cvt.u16.u32 	%rs1906, %r3602;
	bfe.u32 	%r3603, %r3598, 24, 8;
	cvt.u16.u32 	%rs1905, %r3603;
	bfe.u32 	%r3604, %r3599, 0, 8;
	cvt.u16.u32 	%rs1904, %r3604;
	bfe.u32 	%r3605, %r3599, 8, 8;
	cvt.u16.u32 	%rs1903, %r3605;
	bfe.u32 	%r3606, %r3599, 16, 8;
	cvt.u16.u32 	%rs1902, %r3606;
	bfe.u32 	%r3607, %r3599, 24, 8;
	cvt.u16.u32 	%rs1901, %r3607;
	ld.local.v2.b32 	{%r3608, %r3609}, [%rd13+16];
	bfe.u32 	%r3610, %r3608, 0, 8;
	cvt.u16.u32 	%rs1900, %r3610;
	bfe.u32 	%r3611, %r3608, 8, 8;
	cvt.u16.u32 	%rs1899, %r3611;
	bfe.u32 	%r3612, %r3608, 16, 8;
	cvt.u16.u32 	%rs1898, %r3612;
	bfe.u32 	%r3613, %r3608, 24, 8;
	cvt.u16.u32 	%rs1897, %r3613;
	bfe.u32 	%r3614, %r3609, 0, 8;
	cvt.u16.u32 	%rs1896, %r3614;
	bfe.u32 	%r3615, %r3609, 8, 8;
	cvt.u16.u32 	%rs1895, %r3615;
	bfe.u32 	%r3616, %r3609, 16, 8;
	cvt.u16.u32 	%rs1894, %r3616;
	bfe.u32 	%r3617, %r3609, 24, 8;
	cvt.u16.u32 	%rs1893, %r3617;
	ld.local.v2.b32 	{%r3618, %r3619}, [%rd13+24];
	bfe.u32 	%r3620, %r3618, 0, 8;
	cvt.u16.u32 	%rs1892, %r3620;
	bfe.u32 	%r3621, %r3618, 8, 8;
	cvt.u16.u32 	%rs1891, %r3621;
	bfe.u32 	%r3622, %r3618, 16, 8;
	cvt.u16.u32 	%rs1890, %r3622;
	bfe.u32 	%r3623, %r3618, 24, 8;
	cvt.u16.u32 	%rs1889, %r3623;
	bfe.u32 	%r3624, %r3619, 0, 8;
	cvt.u16.u32 	%rs1888, %r3624;
	bfe.u32 	%r3625, %r3619, 8, 8;
	cvt.u16.u32 	%rs1887, %r3625;
	bfe.u32 	%r3626, %r3619, 16, 8;
	cvt.u16.u32 	%rs1886, %r3626;
	bfe.u32 	%r3627, %r3619, 24, 8;
	cvt.u16.u32 	%rs1885, %r3627;
	.pragma "used_bytes_mask 7";
	ld.local.u32 	%r3628, [%rd13+32];
	bfe.u32 	%r3629, %r3628, 0, 8;
	cvt.u16.u32 	%rs1884, %r3629;
	bfe.u32 	%r3630, %r3628, 8, 8;
	cvt.u16.u32 	%rs1883, %r3630;
	bfe.u32 	%r3631, %r3628, 16, 8;
	cvt.u16.u32 	%rs1882, %r3631;
$L__BB6_49:
	setp.ne.s32 	%p85, %r2363, 0;
	@%p85 bra 	$L__BB6_51;
	shr.u32 	%r3632, %r1, 5;
	mov.u32 	%r3633, _ZZN3cub18CUB_300001_SM_10006detail6reduce28DeviceReduceSingleTileKernelINS2_10policy_hubI4Usery13Addition_funcE10Policy1000EPS5_S9_iS6_S5_S5_N4cuda3std3__410__identityEEEvT0_T1_T2_T3_T4_T6_E12temp_storage;
	mad.lo.s32 	%r3634, %r3632, 48, %r3633;
	cvt.u32.u16 	%r3635, %rs1909;
	cvt.u32.u16 	%r3636, %rs1910;
	prmt.b32 	%r3637, %r3636, %r3635, 0x3340U;
	cvt.u32.u16 	%r3638, %rs1911;
	cvt.u32.u16 	%r3639, %rs1912;
	prmt.b32 	%r3640, %r3639, %r3638, 0x3340U;
	prmt.b32 	%r3641, %r3640, %r3637, 0x5410U;
	cvt.u32.u16 	%r3642, %rs1913;
	cvt.u32.u16 	%r3643, %rs1914;
	prmt.b32 	%r3644, %r3643, %r3642, 0x3340U;
	cvt.u32.u16 	%r3645, %rs1915;
	cvt.u32.u16 	%r3646, %rs1916;
	prmt.b32 	%r3647, %r3646, %r3645, 0x3340U;
	prmt.b32 	%r3648, %r3647, %r3644, 0x5410U;
	st.shared.v2.b32 	[%r3634+8], {%r3648, %r3641};
	cvt.u32.u16 	%r3649, %rs1901;
	cvt.u32.u16 	%r3650, %rs1902;
	prmt.b32 	%r3651, %r3650, %r3649, 0x3340U;
	cvt.u32.u16 	%r3652, %rs1903;
	cvt.u32.u16 	%r3653, %rs1904;
	prmt.b32 	%r3654, %r3653, %r3652, 0x3340U;
	prmt.b32 	%r3655, %r3654, %r3651, 0x5410U;
	cvt.u32.u16 	%r3656, %rs1905;
	cvt.u32.u16 	%r3657, %rs1906;
	prmt.b32 	%r3658, %r3657, %r3656, 0x3340U;
	cvt.u32.u16 	%r3659, %rs1907;
	cvt.u32.u16 	%r3660, %rs1908;
	prmt.b32 	%r3661, %r3660, %r3659, 0x3340U;
	prmt.b32 	%r3662, %r3661, %r3658, 0x5410U;
	st.shared.v2.b32 	[%r3634+16], {%r3662, %r3655};
	cvt.u32.u16 	%r3663, %rs1893;
	cvt.u32.u16 	%r3664, %rs1894;
	prmt.b32 	%r3665, %r3664, %r3663, 0x3340U;
	cvt.u32.u16 	%r3666, %rs1895;
	cvt.u32.u16 	%r3667, %rs1896;
	prmt.b32 	%r3668, %r3667, %r3666, 0x3340U;
	prmt.b32 	%r3669, %r3668, %r3665, 0x5410U;
	cvt.u32.u16 	%r3670, %rs1897;
	cvt.u32.u16 	%r3671, %rs1898;
	prmt.b32 	%r3672, %r3671, %r3670, 0x3340U;
	cvt.u32.u16 	%r3673, %rs1899;
	cvt.u32.u16 	%r3674, %rs1900;
	prmt.b32 	%r3675, %r3674, %r3673, 0x3340U;
	prmt.b32 	%r3676, %r3675, %r3672, 0x5410U;
	st.shared.v2.b32 	[%r3634+24], {%r3676, %r3669};
	cvt.u32.u16 	%r3677, %rs1885;
	cvt.u32.u16 	%r3678, %rs1886;
	prmt.b32 	%r3679, %r3678, %r3677, 0x3340U;
	cvt.u32.u16 	%r3680, %rs1887;
	cvt.u32.u16 	%r3681, %rs1888;
	prmt.b32 	%r3682, %r3681, %r3680, 0x3340U;
	prmt.b32 	%r3683, %r3682, %r3679, 0x5410U;
	cvt.u32.u16 	%r3684, %rs1889;
	cvt.u32.u16 	%r3685, %rs1890;
	prmt.b32 	%r3686, %r3685, %r3684, 0x3340U;
	cvt.u32.u16 	%r3687, %rs1891;
	cvt.u32.u16 	%r3688, %rs1892;
	prmt.b32 	%r3689, %r3688, %r3687, 0x3340U;
	prmt.b32 	%r3690, %r3689, %r3686, 0x5410U;
	st.shared.v2.b32 	[%r3634+32], {%r3690, %r3683};
	st.shared.v2.u8 	[%r3634+40], {%rs1884, %rs1883};
	st.shared.u8 	[%r3634+42], %rs1882;
	st.shared.u32 	[%r3634+44], %r4312;
	st.shared.f64 	[%r3634+48], %fd108;
$L__BB6_51:
	bar.sync 	0;
	setp.ne.s32 	%p86, %r1, 0;
	setp.lt.s32 	%p87, %r454, 33;
	or.pred  	%p88, %p86, %p87;
	@%p88 bra 	$L__BB6_185;
	ld.shared.v2.b32 	{%r3692, %r3693}, [_ZZN3cub18CUB_300001_SM_10006detail6reduce28DeviceReduceSingleTileKernelINS2_10policy_hubI4Usery13Addition_funcE10Policy1000EPS5_S9_iS6_S5_S5_N4cuda3std3__410__identityEEEvT0_T1_T2_T3_T4_T6_E12temp_storage+56];
	bfe.u32 	%r3694, %r3692, 0, 8;
	cvt.u16.u32 	%rs2097, %r3694;
	ld.shared.v2.b32 	{%r3695, %r3696}, [_ZZN3cub18CUB_300001_SM_10006detail6reduce28DeviceReduceSingleTileKernelINS2_10policy_hubI4Usery13Addition_funcE10Policy1000EPS5_S9_iS6_S5_S5_N4cuda3std3__410__identityEEEvT0_T1_T2_T3_T4_T6_E12temp_storage+64];
	ld.shared.v2.b32 	{%r3697, %r3698}, [_ZZN3cub18CUB_300001_SM_10006detail6reduce28DeviceReduceSingleTileKernelINS2_10policy_hubI4Usery13Addition_funcE10Policy1000EPS5_S9_iS6_S5_S5_N4cuda3std3__410__identityEEEvT0_T1_T2_T3_T4_T6_E12temp_storage+72];
	ld.shared.v2.b32 	{%r3699, %r3700}, [_ZZN3cub18CUB_300001_SM_10006detail6reduce28DeviceReduceSingleTileKernelINS2_10policy_hubI4Usery13Addition_funcE10Policy1000EPS5_S9_iS6_S5_S5_N4cuda3std3__410__identityEEEvT0_T1_T2_T3_T4_T6_E12temp_storage+80];
	.pragma "used_bytes_mask 7";
	ld.shared.u32 	%r3701, [_ZZN3cub18CUB_300001_SM_10006detail6reduce28DeviceReduceSingleTileKernelINS2_10policy_hubI4Usery13Addition_funcE10Policy1000EPS5_S9_iS6_S5_S5_N4cuda3std3__410__identityEEEvT0_T1_T2_T3_T4_T6_E12temp_storage+88];
	bfe.u32 	%r3702, %r3701, 16, 8;
	ld.shared.u32 	%r126, [_ZZN3cub18CUB_300001_SM_10006detail6reduce28DeviceReduceSingleTileKernelINS2_10policy_hubI4Usery13Addition_funcE10Policy1000EPS5_S9_iS6_S5_S5_N4cuda3std3__410__identityEEEvT0_T1_T2_T3_T4_T6_E12temp_storage+92];
	ld.shared.f64 	%fd21, [_ZZN3cub18CUB_300001_SM_10006detail6reduce28DeviceReduceSingleTileKernelINS2_10policy_hubI4Usery13Addition_funcE10Policy1000EPS5_S9_iS6_S5_S5_N4cuda3std3__410__identityEEEvT0_T1_T2_T3_T4_T6_E12temp_storage+96];
	add.u64 	%rd15, %SPL, 0;
	add.u64 	%rd16, %SPL, 48;
	cvt.u32.u16 	%r3703, %rs1909;
	cvt.u32.u16 	%r3704, %rs1910;
	prmt.b32 	%r3705, %r3704, %r3703, 0x3340U;
	cvt.u32.u16 	%r3706, %rs1911;
	cvt.u32.u16 	%r3707, %rs1912;
	prmt.b32 	%r3708, %r3707, %r3706, 0x3340U;
	prmt.b32 	%r3709, %r3708, %r3705, 0x5410U;
	cvt.u32.u16 	%r3710, %rs1913;
	cvt.u32.u16 	%r3711, %rs1914;
	prmt.b32 	%r3712, %r3711, %r3710, 0x3340U;
	cvt.u32.u16 	%r3713, %rs1915;
	cvt.u32.u16 	%r3714, %rs1916;
	prmt.b32 	%r3715, %r3714, %r3713, 0x3340U;
	prmt.b32 	%r3716, %r3715, %r3712, 0x5410U;
	st.local.v2.b32 	[%rd15], {%r3716, %r3709};
	cvt.u32.u16 	%r3717, %rs1901;
	cvt.u32.u16 	%r3718, %rs1902;
	prmt.b32 	%r3719, %r3718, %r3717, 0x3340U;
	cvt.u32.u16 	%r3720, %rs1903;
	cvt.u32.u16 	%r3721, %rs1904;
	prmt.b32 	%r3722, %r3721, %r3720, 0x3340U;
	prmt.b32 	%r3723, %r3722, %r3719, 0x5410U;
	cvt.u32.u16 	%r3724, %rs1905;
	cvt.u32.u16 	%r3725, %rs1906;
	prmt.b32 	%r3726, %r3725, %r3724, 0x3340U;
	cvt.u32.u16 	%r3727, %rs1907;
	cvt.u32.u16 	%r3728, %rs1908;
	prmt.b32 	%r3729, %r3728, %r3727, 0x3340U;
	prmt.b32 	%r3730, %r3729, %r3726, 0x5410U;
	st.local.v2.b32 	[%rd15+8], {%r3730, %r3723};
	cvt.u32.u16 	%r3731, %rs1893;
	cvt.u32.u16 	%r3732, %rs1894;
	prmt.b32 	%r3733, %r3732, %r3731, 0x3340U;
	cvt.u32.u16 	%r3734, %rs1895;
	cvt.u32.u16 	%r3735, %rs1896;
	prmt.b32 	%r3736, %r3735, %r3734, 0x3340U;
	prmt.b32 	%r3737, %r3736, %r3733, 0x5410U;
	cvt.u32.u16 	%r3738, %rs1897;
	cvt.u32.u16 	%r3739, %rs1898;
	prmt.b32 	%r3740, %r3739, %r3738, 0x3340U;
	cvt.u32.u16 	%r3741, %rs1899;
	cvt.u32.u16 	%r3742, %rs1900;
	prmt.b32 	%r3743, %r3742, %r3741, 0x3340U;
	prmt.b32 	%r3744, %r3743, %r3740, 0x5410U;
	st.local.v2.b32 	[%rd15+16], {%r3744, %r3737};
	cvt.u32.u16 	%r3745, %rs1885;
	cvt.u32.u16 	%r3746, %rs1886;
	prmt.b32 	%r3747, %r3746, %r3745, 0x3340U;
	cvt.u32.u16 	%r3748, %rs1887;
	cvt.u32.u16 	%r3749, %rs1888;
	prmt.b32 	%r3750, %r3749, %r3748, 0x3340U;
	prmt.b32 	%r3751, %r3750, %r3747, 0x5410U;
	cvt.u32.u16 	%r3752, %rs1889;
	cvt.u32.u16 	%r3753, %rs1890;
	prmt.b32 	%r3754, %r3753, %r3752, 0x3340U;
	cvt.u32.u16 	%r3755, %rs1891;
	cvt.u32.u16 	%r3756, %rs1892;
	prmt.b32 	%r3757, %r3756, %r3755, 0x3340U;
	prmt.b32 	%r3758, %r3757, %r3754, 0x5410U;
	st.local.v2.b32 	[%rd15+24], {%r3758, %r3751};
	st.local.v2.u8 	[%rd15+32], {%rs1884, %rs1883};
	st.local.u8 	[%rd15+34], %rs1882;
	st.local.u32 	[%rd15+36], %r4312;
	st.local.f64 	[%rd15+40], %fd108;
	st.local.v2.b32 	[%rd16], {%r3692, %r3693};
	st.local.v2.b32 	[%rd16+8], {%r3695, %r3696};
	st.local.v2.b32 	[%rd16+16], {%r3697, %r3698};
	st.local.v2.b32 	[%rd16+24], {%r3699, %r3700};
	bfe.u32 	%r3759, %r3701, 8, 8;
	cvt.u16.u32 	%rs1759, %r3759;
	bfe.u32 	%r3760, %r3701, 0, 8;
	cvt.u16.u32 	%rs1760, %r3760;
	st.local.v2.u8 	[%rd16+32], {%rs1760, %rs1759};
	st.local.u8 	[%rd16+34], %r3702;
	st.local.u32 	[%rd16+36], %r126;
	st.local.f64 	[%rd16+40], %fd21;
	mov.b32 	%r4338, 0;
$L__BB6_53:
	mov.u32 	%r4341, %r4338;
	cvt.u64.u32 	%rd382, %r4341;
	add.s64 	%rd383, %rd15, %rd382;
	ld.local.u8 	%rs1761, [%rd383];
	setp.ne.s16 	%p89, %rs1761, 0;
	add.s32 	%r4338, %r4341, 1;
	@%p89 bra 	$L__BB6_53;
	and.b16  	%rs1762, %rs2097, 255;
	setp.eq.s16 	%p90, %rs1762, 0;
	@%p90 bra 	$L__BB6_57;
	mov.b32 	%r4339, 0;
$L__BB6_56:
	cvt.u64.u32 	%rd384, %r4341;
	add.s64 	%rd385, %rd15, %rd384;
	st.local.u8 	[%rd385], %rs2097;
	add.s32 	%r4341, %r4341, 1;
	add.s32 	%r132, %r4339, 1;
	cvt.u64.u32 	%rd386, %r4339;
	add.s64 	%rd387, %rd16, %rd386;
	ld.local.u8 	%rs2097, [%rd387+1];
	setp.ne.s16 	%p91, %rs2097, 0;
	mov.u32 	%r4339, %r132;
	@%p91 bra 	$L__BB6_56;
$L__BB6_57:
	cvt.u64.u32 	%rd388, %r4341;
	add.s64 	%rd389, %rd15, %rd388;
	mov.b16 	%rs1763, 0;
	st.local.u8 	[%rd389], %rs1763;
	ld.local.u32 	%r3762, [%rd15+36];
	add.s32 	%r4312, %r3762, %r126;
	ld.local.f64 	%fd97, [%rd15+40];
	add.f64 	%fd108, %fd21, %fd97;
	ld.local.v2.b32 	{%r135, %r136}, [%rd15];
	bfe.u32 	%r3763, %r135, 0, 8;
	cvt.u16.u32 	%rs1916, %r3763;
	bfe.u32 	%r3764, %r135, 8, 8;
	cvt.u16.u32 	%rs1915, %r3764;
	bfe.u32 	%r3765, %r135, 16, 8;
	cvt.u16.u32 	%rs1914, %r3765;
	bfe.u32 	%r3766, %r135, 24, 8;
	cvt.u16.u32 	%rs1913, %r3766;
	bfe.u32 	%r3767, %r136, 0, 8;
	cvt.u16.u32 	%rs1912, %r3767;
	bfe.u32 	%r3768, %r136, 8, 8;
	cvt.u16.u32 	%rs1911, %r3768;
	bfe.u32 	%r3769, %r136, 16, 8;
	cvt.u16.u32 	%rs1910, %r3769;
	bfe.u32 	%r3770, %r136, 24, 8;
	cvt.u16.u32 	%rs1909, %r3770;
	ld.local.v2.b32 	{%r137, %r138}, [%rd15+8];
	bfe.u32 	%r3771, %r137, 0, 8;
	cvt.u16.u32 	%rs1908, %r3771;
	bfe.u32 	%r3772, %r137, 8, 8;
	cvt.u16.u32 	%rs1907, %r3772;
	bfe.u32 	%r3773, %r137, 16, 8;
	cvt.u16.u32 	%rs1906, %r3773;
	bfe.u32 	%r3774, %r137, 24, 8;
	cvt.u16.u32 	%rs1905, %r3774;
	bfe.u32 	%r3775, %r138, 0, 8;
	cvt.u16.u32 	%rs1904, %r3775;
	bfe.u32 	%r3776, %r138, 8, 8;
	cvt.u16.u32 	%rs1903, %r3776;
	bfe.u32 	%r3777, %r138, 16, 8;
	cvt.u16.u32 	%rs1902, %r3777;
	bfe.u32 	%r3778, %r138, 24, 8;
	cvt.u16.u32 	%rs1901, %r3778;
	ld.local.v2.b32 	{%r139, %r140}, [%rd15+16];
	bfe.u32 	%r3779, %r139, 0, 8;
	cvt.u16.u32 	%rs1900, %r3779;
	bfe.u32 	%r3780, %r139, 8, 8;
	cvt.u16.u32 	%rs1899, %r3780;
	bfe.u32 	%r3781, %r139, 16, 8;
	cvt.u16.u32 	%rs1898, %r3781;
	bfe.u32 	%r3782, %r139, 24, 8;
	cvt.u16.u32 	%rs1897, %r3782;
	bfe.u32 	%r3783, %r140, 0, 8;
	cvt.u16.u32 	%rs1896, %r3783;
	bfe.u32 	%r3784, %r140, 8, 8;
	cvt.u16.u32 	%rs1895, %r3784;
	bfe.u32 	%r3785, %r140, 16, 8;
	cvt.u16.u32 	%rs1894, %r3785;
	bfe.u32 	%r3786, %r140, 24, 8;
	cvt.u16.u32 	%rs1893, %r3786;
	ld.local.v2.b32 	{%r141, %r142}, [%rd15+24];
	bfe.u32 	%r3787, %r141, 0, 8;
	cvt.u16.u32 	%rs1892, %r3787;
	bfe.u32 	%r3788, %r141, 8, 8;
	cvt.u16.u32 	%rs1891, %r3788;
	bfe.u32 	%r3789, %r141, 16, 8;
	cvt.u16.u32 	%rs1890, %r3789;
	bfe.u32 	%r3790, %r141, 24, 8;
	cvt.u16.u32 	%rs1889, %r3790;
	bfe.u32 	%r3791, %r142, 0, 8;
	cvt.u16.u32 	%rs1888, %r3791;
	bfe.u32 	%r3792, %r142, 8, 8;
	cvt.u16.u32 	%rs1887, %r3792;
	bfe.u32 	%r3793, %r142, 16, 8;
	cvt.u16.u32 	%rs1886, %r3793;
	bfe.u32 	%r3794, %r142, 24, 8;
	cvt.u16.u32 	%rs1885, %r3794;
	.pragma "used_bytes_mask 7";
	ld.local.u32 	%r143, [%rd15+32];
	bfe.u32 	%r3795, %r143, 0, 8;
	cvt.u16.u32 	%rs1884, %r3795;
	bfe.u32 	%r3796, %r143, 8, 8;
	cvt.u16.u32 	%rs1883, %r3796;
	bfe.u32 	%r3797, %r143, 16, 8;
	cvt.u16.u32 	%rs1882, %r3797;
	setp.lt.u32 	%p92, %r454, 65;
	@%p92 bra 	$L__BB6_185;
	ld.shared.v2.b32 	{%r3799, %r3800}, [_ZZN3cub18CUB_300001_SM_10006detail6reduce28DeviceReduceSingleTileKernelINS2_10policy_hubI4Usery13Addition_funcE10Policy1000EPS5_S9_iS6_S5_S5_N4cuda3std3__410__identityEEEvT0_T1_T2_T3_T4_T6_E12temp_storage+104];
	bfe.u32 	%r3801, %r3799, 0, 8;
	cvt.u16.u32 	%rs2098, %r3801;
	ld.shared.v2.b32 	{%r3802, %r3803}, [_ZZN3cub18CUB_300001_SM_10006detail6reduce28DeviceReduceSingleTileKernelINS2_10policy_hubI4Usery13Addition_funcE10Policy1000EPS5_S9_iS6_S5_S5_N4cuda3std3__410__identityEEEvT0_T1_T2_T3_T4_T6_E12temp_storage+112];
	ld.shared.v2.b32 	{%r3804, %r3805}, [_ZZN3cub18CUB_300001_SM_10006detail6reduce28DeviceReduceSingleTileKernelINS2_10policy_hubI4Usery13Addition_funcE10Policy1000EPS5_S9_iS6_S5_S5_N4cuda3std3__410__identityEEEvT0_T1_T2_T3_T4_T6_E12temp_storage+120];
	ld.shared.v2.b32 	{%r3806, %r3807}, [_ZZN3cub18CUB_300001_SM_10006detail6reduce28DeviceReduceSingleTileKernelINS2_10policy_hubI4Usery13Addition_funcE10Policy1000EPS5_S9_iS6_S5_S5_N4cuda3std3__410__identityEEEvT0_T1_T2_T3_T4_T6_E12temp_storage+128];
	.pragma "used_bytes_mask 7";
	ld.shared.u32 	%r3808, [_ZZN3cub18CUB_300001_SM_10006detail6reduce28DeviceReduceSingleTileKernelINS2_10policy_hubI4Usery13Addition_funcE10Policy1000EPS5_S9_iS6_S5_S5_N4cuda3std3__410__identityEEEvT0_T1_T2_T3_T4_T6_E12temp_storage+136];
	bfe.u32 	%r3809, %r3808, 16, 8;
	ld.shared.u32 	%r144, [_ZZN3cub18CUB_300001_SM_10006detail6reduce28DeviceReduceSingleTileKernelINS2_10policy_hubI4Usery13Addition_funcE10Policy1000EPS5_S9_iS6_S5_S5_N4cuda3std3__410__identityEEEvT0_T1_T2_T3_T4_T6_E12temp_storage+140];
	ld.shared.f64 	%fd23, [_ZZN3cub18CUB_300001_SM_10006detail6reduce28DeviceReduceSingleTileKernelINS2_10policy_hubI4Usery13Addition_funcE10Policy1000EPS5_S9_iS6_S5_S5_N4cuda3std3__410__identityEEEvT0_T1_T2_T3_T4_T6_E12temp_storage+144];
	st.local.v2.b32 	[%rd15], {%r135, %r136};
	st.local.v2.b32 	[%rd15+8], {%r137, %r138};
	st.local.v2.b32 	[%rd15+16], {%r139, %r140};
	st.local.v2.b32 	[%rd15+24], {%r141, %r142};
	cvt.u16.u32 	%rs1764, %r3796;
	cvt.u16.u32 	%rs1765, %r3795;
	st.local.v2.u8 	[%rd15+32], {%rs1765, %rs1764};
	st.local.u8 	[%rd15+34], %rs1882;
	st.local.u32 	[%rd15+36], %r4312;
	st.local.f64 	[%rd15+40], %fd108;
	st.local.v2.b32 	[%rd16], {%r3799, %r3800};
	st.local.v2.b32 	[%rd16+8], {%r3802, %r3803};
	st.local.v2.b32 	[%rd16+16], {%r3804, %r3805};
	st.local.v2.b32 	[%rd16+24], {%r3806, %r3807};
	bfe.u32 	%r3812, %r3808, 8, 8;
	cvt.u16.u32 	%rs1766, %r3812;
	bfe.u32 	%r3813, %r3808, 0, 8;
	cvt.u16.u32 	%rs1767, %r3813;
	st.local.v2.u8 	[%rd16+32], {%rs1767, %rs1766};
	st.local.u8 	[%rd16+34], %r3809;
	st.local.u32 	[%rd16+36], %r144;
	st.local.f64 	[%rd16+40], %fd23;
	mov.b32 	%r4342, 0;
$L__BB6_59:
	mov.u32 	%r4345, %r4342;
	cvt.u64.u32 	%rd390, %r4345;
	add.s64 	%rd391, %rd15, %rd390;
	ld.local.u8 	%rs1768, [%rd391];
	setp.ne.s16 	%p93, %rs1768, 0;
	add.s32 	%r4342, %r4345, 1;
	@%p93 bra 	$L__BB6_59;
	and.b16  	%rs1769, %rs2098, 255;
	setp.eq.s16 	%p94, %rs1769, 0;
	@%p94 bra 	$L__BB6_63;
	mov.b32 	%r4343, 0;
$L__BB6_62:
	cvt.u64.u32 	%rd392, %r4345;
	add.s64 	%rd393, %rd15, %rd392;
	st.local.u8 	[%rd393], %rs2098;
	add.s32 	%r4345, %r4345, 1;
	add.s32 	%r150, %r4343, 1;
	cvt.u64.u32 	%rd394, %r4343;
	add.s64 	%rd395, %rd16, %rd394;
	ld.local.u8 	%rs2098, [%rd395+1];
	setp.ne.s16 	%p95, %rs2098, 0;
	mov.u32 	%r4343, %r150;
	@%p95 bra 	$L__BB6_62;
$L__BB6_63:
	cvt.u64.u32 	%rd396, %r4345;
	add.s64 	%rd397, %rd15, %rd396;
	mov.b16 	%rs1770, 0;
	st.local.u8 	[%rd397], %rs1770;
	ld.local.u32 	%r3815, [%rd15+36];
	add.s32 	%r4312, %r3815, %r144;
	ld.local.f64 	%fd98, [%rd15+40];
	add.f64 	%fd108, %fd23, %fd98;
	ld.local.v2.b32 	{%r153, %r154}, [%rd15];
	bfe.u32 	%r3816, %r153, 0, 8;
	cvt.u16.u32 	%rs1916, %r3816;
	bfe.u32 	%r3817, %r153, 8, 8;
	cvt.u16.u32 	%rs1915, %r3817;
	bfe.u32 	%r3818, %r153, 16, 8;
	cvt.u16.u32 	%rs1914, %r3818;
	bfe.u32 	%r3819, %r153, 24, 8;
	cvt.u16.u32 	%rs1913, %r3819;
	bfe.u32 	%r3820, %r154, 0, 8;
	cvt.u16.u32 	%rs1912, %r3820;
	bfe.u32 	%r3821, %r154, 8, 8;
	cvt.u16.u32 	%rs1911, %r3821;
	bfe.u32 	%r3822, %r154, 16, 8;
	cvt.u16.u32 	%rs1910, %r3822;
	bfe.u32 	%r3823, %r154, 24, 8;
	cvt.u16.u32 	%rs1909, %r3823;
	ld.local.v2.b32 	{%r155, %r156}, [%rd15+8];
	bfe.u32 	%r3824, %r155, 0, 8;
	cvt.u16.u32 	%rs1908, %r3824;
	bfe.u32 	%r3825, %r155, 8, 8;
	cvt.u16.u32 	%rs1907, %r3825;
	bfe.u32 	%r3826, %r155, 16, 8;
	cvt.u16.u32 	%rs1906, %r3826;
	bfe.u32 	%r3827, %r155, 24, 8;
	cvt.u16.u32 	%rs1905, %r3827;
	bfe.u32 	%r3828, %r156, 0, 8;
	cvt.u16.u32 	%rs1904, %r3828;
	bfe.u32 	%r3829, %r156, 8, 8;
	cvt.u16.u32 	%rs1903, %r3829;
	bfe.u32 	%r3830, %r156, 16, 8;
	cvt.u16.u32 	%rs1902, %r3830;
	bfe.u32 	%r3831, %r156, 24, 8;
	cvt.u16.u32 	%rs1901, %r3831;
	ld.local.v2.b32 	{%r157, %r158}, [%rd15+16];
	bfe.u32 	%r3832, %r157, 0, 8;
	cvt.u16.u32 	%rs1900, %r3832;
	bfe.u32 	%r3833, %r157, 8, 8;
	cvt.u16.u32 	%rs1899, %r3833;
	bfe.u32 	%r3834, %r157, 16, 8;
	cvt.u16.u32 	%rs1898, %r3834;
	bfe.u32 	%r3835, %r157, 24, 8;
	cvt.u16.u32 	%rs1897, %r3835;
	bfe.u32 	%r3836, %r158, 0, 8;
	cvt.u16.u32 	%rs1896, %r3836;
	bfe.u32 	%r3837, %r158, 8, 8;
	cvt.u16.u32 	%rs1895, %r3837;
	bfe.u32 	%r3838, %r158, 16, 8;
	cvt.u16.u32 	%rs1894, %r3838;
	bfe.u32 	%r3839, %r158, 24, 8;
	cvt.u16.u32 	%rs1893, %r3839;
	ld.local.v2.b32 	{%r159, %r160}, [%rd15+24];
	bfe.u32 	%r3840, %r159, 0, 8;
	cvt.u16.u32 	%rs1892, %r3840;
	bfe.u32 	%r3841, %r159, 8, 8;
	cvt.u16.u32 	%rs1891, %r3841;
	bfe.u32 	%r3842, %r159, 16, 8;
	cvt.u16.u32 	%rs1890, %r3842;
	bfe.u32 	%r3843, %r159, 24, 8;
	cvt.u16.u32 	%rs1889, %r3843;
	bfe.u32 	%r3844, %r160, 0, 8;
	cvt.u16.u32 	%rs1888, %r3844;
	bfe.u32 	%r3845, %r160, 8, 8;
	cvt.u16.u32 	%rs1887, %r3845;
	bfe.u32 	%r3846, %r160, 16, 8;
	cvt.u16.u32 	%rs1886, %r3846;
	bfe.u32 	%r3847, %r160, 24, 8;
	cvt.u16.u32 	%rs1885, %r3847;
	.pragma "used_bytes_mask 7";
	ld.local.u32 	%r161, [%rd15+32];
	bfe.u32 	%r3848, %r161, 0, 8;
	cvt.u16.u32 	%rs1884, %r3848;
	bfe.u32 	%r3849, %r161, 8, 8;
	cvt.u16.u32 	%rs1883, %r3849;
	bfe.u32 	%r3850, %r161, 16, 8;
	cvt.u16.u32 	%rs1882, %r3850;
	setp.lt.u32 	%p96, %r454, 97;
	@%p96 bra 	$L__BB6_185;
	ld.shared.v2.b32 	{%r3852, %r3853}, [_ZZN3cub18CUB_300001_SM_10006detail6reduce28DeviceReduceSingleTileKernelINS2_10policy_hubI4Usery13Addition_funcE10Policy1000EPS5_S9_iS6_S5_S5_N4cuda3std3__410__identityEEEvT0_T1_T2_T3_T4_T6_E12temp_storage+152];
	bfe.u32 	%r3854, %r3852, 0, 8;
	cvt.u16.u32 	%rs2099, %r3854;
	ld.shared.v2.b32 	{%r3855, %r3856}, [_ZZN3cub18CUB_300001_SM_10006detail6reduce28DeviceReduceSingleTileKernelINS2_10policy_hubI4Usery13Addition_funcE10Policy1000EPS5_S9_iS6_S5_S5_N4cuda3std3__410__identityEEEvT0_T1_T2_T3_T4_T6_E12temp_storage+160];
	ld.shared.v2.b32 	{%r3857, %r3858}, [_ZZN3cub18CUB_300001_SM_10006detail6reduce28DeviceReduceSingleTileKernelINS2_10policy_hubI4Usery13Addition_funcE10Policy1000EPS5_S9_iS6_S5_S5_N4cuda3std3__410__identityEEEvT0_T1_T2_T3_T4_T6_E12temp_storage+168];
	ld.shared.v2.b32 	{%r3859, %r3860}, [_ZZN3cub18CUB_300001_SM_10006detail6reduce28DeviceReduceSingleTileKernelINS2_10policy_hubI4Usery13Addition_funcE10Policy1000EPS5_S9_iS6_S5_S5_N4cuda3std3__410__identityEEEvT0_T1_T2_T3_T4_T6_E12temp_storage+176];
	.pragma "used_bytes_mask 7";
	ld.shared.u32 	%r3861, [_ZZN3cub18CUB_300001_SM_10006detail6reduce28DeviceReduceSingleTileKernelINS2_10policy_hubI4Usery13Addition_funcE10Policy1000EPS5_S9_iS6_S5_S5_N4cuda3std3__410__identityEEEvT0_T1_T2_T3_T4_T6_E12temp_storage+184];
	bfe.u32 	%r3862, %r3861, 16, 8;
	ld.shared.u32 	%r162, [_ZZN3cub18CUB_300001_SM_10006detail6reduce28DeviceReduceSingleTileKernelINS2_10policy_hubI4Usery13Addition_funcE10Policy1000EPS5_S9_iS6_S5_S5_N4cuda3std3__410__identityEEEvT0_T1_T2_T3_T4_T6_E12temp_storage+188];
	ld.shared.f64 	%fd25, [_ZZN3cub18CUB_300001_SM_10006detail6reduce28DeviceReduceSingleTileKernelINS2_10policy_hubI4Usery13Addition_funcE10Policy1000EPS5_S9_iS6_S5_S5_N4cuda3std3__410__identityEEEvT0_T1_T2_T3_T4_T6_E12temp_storage+192];
	st.local.v2.b32 	[%rd15], {%r153, %r154};
	st.local.v2.b32 	[%rd15+8], {%r155, %r156};
	st.local.v2.b32 	[%rd15+16], {%r157, %r158};
	st.local.v2.b32 	[%rd15+24], {%r159, %r160};
	cvt.u16.u32 	%rs1771, %r3849;
	cvt.u16.u32 	%rs1772, %r3848;
	st.local.v2.u8 	[%rd15+32], {%rs1772, %rs1771};
	st.local.u8 	[%rd15+34], %rs1882;
	st.local.u32 	[%rd15+36], %r4312;
	st.local.f64 	[%rd15+40], %fd108;
	st.local.v2.b32 	[%rd16], {%r3852, %r3853};
	st.local.v2.b32 	[%rd16+8], {%r3855, %r3856};
	st.local.v2.b32 	[%rd16+16], {%r3857, %r3858};
	st.local.v2.b32 	[%rd16+24], {%r3859, %r3860};
	bfe.u32 	%r3865, %r3861, 8, 8;
	cvt.u16.u32 	%rs1773, %r3865;
	bfe.u32 	%r3866, %r3861, 0, 8;
	cvt.u16.u32 	%rs1774, %r3866;
	st.local.v2.u8 	[%rd16+32], {%rs1774, %rs1773};
	st.local.u8 	[%rd16+34], %r3862;
	st.local.u32 	[%rd16+36], %r162;
	st.local.f64 	[%rd16+40], %fd25;
	mov.b32 	%r4346, 0;
$L__BB6_65:
	mov.u32 	%r4349, %r4346;
	cvt.u64.u32 	%rd398, %r4349;
	add.s64 	%rd399, %rd15, %rd398;
	ld.local.u8 	%rs1775, [%rd399];
	setp.ne.s16 	%p97, %rs1775, 0;
	add.s32 	%r4346, %r4349, 1;
	@%p97 bra 	$L__BB6_65;
	and.b16  	%rs1776, %rs2099, 255;
	setp.eq.s16 	%p98, %rs1776, 0;
	@%p98 bra 	$L__BB6_69;
	mov.b32 	%r4347, 0;
$L__BB6_68:
	cvt.u64.u32 	%rd400, %r4349;
	add.s64 	%rd401, %rd15, %rd400;
	st.local.u8 	[%rd401], %rs2099;
	add.s32 	%r4349, %r4349, 1;
	add.s32 	%r168, %r4347, 1;
	cvt.u64.u32 	%rd402, %r4347;
	add.s64 	%rd403, %rd16, %rd402;
	ld.local.u8 	%rs2099, [%rd403+1];
	setp.ne.s16 	%p99, %rs2099, 0;
	mov.u32 	%r4347, %r168;
	@%p99 bra 	$L__BB6_68;
$L__BB6_69:
	cvt.u64.u32 	%rd404, %r4349;
	add.s64 	%rd405, %rd15, %rd404;
	mov.b16 	%rs1777, 0;
	st.local.u8 	[%rd405], %rs1777;
	ld.local.u32 	%r3868, [%rd15+36];
	add.s32 	%r4312, %r3868, %r162;
	ld.local.f64 	%fd99, [%rd15+40];
	add.f64 	%fd108, %fd25, %fd99;
	ld.local.v2.b32 	{%r171, %r172}, [%rd15];
	bfe.u32 	%r3869, %r171, 0, 8;
	cvt.u16.u32 	%rs1916, %r3869;
	bfe.u32 	%r3870, %r171, 8, 8;
	cvt.u16.u32 	%rs1915, %r3870;
	bfe.u32 	%r3871, %r171, 16, 8;
	cvt.u16.u32 	%rs1914, %r3871;
	bfe.u32 	%r3872, %r171, 24, 8;
	cvt.u16.u32 	%rs1913, %r3872;
	bfe.u32 	%r3873, %r172, 0, 8;
	cvt.u16.u32 	%rs1912, %r3873;
	bfe.u32 	%r3874, %r172, 8, 8;
	cvt.u16.u32 	%rs1911, %r3874;
	bfe.u32 	%r3875, %r172, 16, 8;
	cvt.u16.u32 	%rs1910, %r3875;
	bfe.u32 	%r3876, %r172, 24, 8;
	cvt.u16.u32 	%rs1909, %r3876;
	ld.local.v2.b32 	{%r173, %r174}, [%rd15+8];
	bfe.u32 	%r3877, %r173, 0, 8;
	cvt.u16.u32 	%rs1908, %r3877;
	bfe.u32 	%r3878, %r173, 8, 8;
	cvt.u16.u32 	%rs1907, %r3878;
	bfe.u32 	%r3879, %r173, 16, 8;
	cvt.u16.u32 	%rs1906, %r3879;
	bfe.u32 	%r3880, %r173, 24, 8;
	cvt.u16.u32 	%rs1905, %r3880;
	bfe.u32 	%r3881, %r174, 0, 8;
	cvt.u16.u32 	%rs1904, %r3881;
	bfe.u32 	%r3882, %r174, 8, 8;
	cvt.u16.u32 	%rs1903, %r3882;
	bfe.u32 	%r3883, %r174, 16, 8;
	cvt.u16.u32 	%rs1902, %r3883;
	bfe.u32 	%r3884, %r174, 24, 8;
	cvt.u16.u32 	%rs1901, %r3884;
	ld.local.v2.b32 	{%r175, %r176}, [%rd15+16];
	bfe.u32 	%r3885, %r175, 0, 8;
	cvt.u16.u32 	%rs1900, %r3885;
	bfe.u32 	%r3886, %r175, 8, 8;
	cvt.u16.u32 	%rs1899, %r3886;
	bfe.u32 	%r3887, %r175, 16, 8;
	cvt.u16.u32 	%rs1898, %r3887;
	bfe.u32 	%r3888, %r175, 24, 8;
	cvt.u16.u32 	%rs1897, %r3888;
	bfe.u32 	%r3889, %r176, 0, 8;
	cvt.u16.u32 	%rs1896, %r3889;
	bfe.u32 	%r3890, %r176, 8, 8;
	cvt.u16.u32 	%rs1895, %r3890;
	bfe.u32 	%r3891, %r176, 16, 8;
	cvt.u16.u32 	%rs1894, %r3891;
	bfe.u32 	%r3892, %r176, 24, 8;
	cvt.u16.u32 	%rs1893, %r3892;
	ld.local.v2.b32 	{%r177, %r178}, [%rd15+24];
	bfe.u32 	%r3893, %r177, 0, 8;
	cvt.u16.u32 	%rs1892, %r3893;
	bfe.u32 	%r3894, %r177, 8, 8;
	cvt.u16.u32 	%rs1891, %r3894;
	bfe.u32 	%r3895, %r177, 16, 8;
	cvt.u16.u32 	%rs1890, %r3895;
	bfe.u32 	%r3896, %r177, 24, 8;
	cvt.u16.u32 	%rs1889, %r3896;
	bfe.u32 	%r3897, %r178, 0, 8;
	cvt.u16.u32 	%rs1888, %r3897;
	bfe.u32 	%r3898, %r178, 8, 8;
	cvt.u16.u32 	%rs1887, %r3898;
	bfe.u32 	%r3899, %r178, 16, 8;
	cvt.u16.u32 	%rs1886, %r3899;
	bfe.u32 	%r3900, %r178, 24, 8;
	cvt.u16.u32 	%rs1885, %r3900;
	.pragma "used_bytes_mask 7";
	ld.local.u32 	%r179, [%rd15+32];
	bfe.u32 	%r3901, %r179, 0, 8;
	cvt.u16.u32 	%rs1884, %r3901;
	bfe.u32 	%r3902, %r179, 8, 8;
	cvt.u16.u32 	%rs1883, %r3902;
	bfe.u32 	%r3903, %r179, 16, 8;
	cvt.u16.u32 	%rs1882, %r3903;
	setp.lt.u32 	%p100, %r454, 129;
	@%p100 bra 	$L__BB6_185;
	ld.shared.v2.b32 	{%r3905, %r3906}, [_ZZN3cub18CUB_300001_SM_10006detail6reduce28DeviceReduceSingleTileKernelINS2_10policy_hubI4Usery13Addition_funcE10Policy1000EPS5_S9_iS6_S5_S5_N4cuda3std3__410__identityEEEvT0_T1_T2_T3_T4_T6_E12temp_storage+200];
	bfe.u32 	%r3907, %r3905, 0, 8;
	cvt.u16.u32 	%rs2100, %r3907;
	ld.shared.v2.b32 	{%r3908, %r3909}, [_ZZN3cub18CUB_300001_SM_10006detail6reduce28DeviceReduceSingleTileKernelINS2_10policy_hubI4Usery13Addition_funcE10Policy1000EPS5_S9_iS6_S5_S5_N4cuda3std3__410__identityEEEvT0_T1_T2_T3_T4_T6_E12temp_storage+208];
	ld.shared.v2.b32 	{%r3910, %r3911}, [_ZZN3cub18CUB_300001_SM_10006detail6reduce28DeviceReduceSingleTileKernelINS2_10policy_hubI4Usery13Addition_funcE10Policy1000EPS5_S9_iS6_S5_S5_N4cuda3std3__410__identityEEEvT0_T1_T2_T3_T4_T6_E12temp_storage+216];
	ld.shared.v2.b32 	{%r3912, %r3913}, [_ZZN3cub18CUB_300001_SM_10006detail6reduce28DeviceReduceSingleTileKernelINS2_10policy_hubI4Usery13Addition_funcE10Policy1000EPS5_S9_iS6_S5_S5_N4cuda3std3__410__identityEEEvT0_T1_T2_T3_T4_T6_E12temp_storage+224];
	.pragma "used_bytes_mask 7";
	ld.shared.u32 	%r3914, [_ZZN3cub18CUB_300001_SM_10006detail6reduce28DeviceReduceSingleTileKernelINS2_10policy_hubI4Usery13Addition_funcE10Policy1000EPS5_S9_iS6_S5_S5_N4cuda3std3__410__identityEEEvT0_T1_T2_T3_T4_T6_E12temp_storage+232];
	bfe.u32 	%r3915, %r3914, 16, 8;
	ld.shared.u32 	%r180, [_ZZN3cub18CUB_300001_SM_10006detail6reduce28DeviceReduceSingleTileKernelINS2_10policy_hubI4Usery13Addition_funcE10Policy1000EPS5_S9_iS6_S5_S5_N4cuda3std3__410__identityEEEvT0_T1_T2_T3_T4_T6_E12temp_storage+236];
	ld.shared.f64 	%fd27, [_ZZN3cub18CUB_300001_SM_10006detail6reduce28DeviceReduceSingleTileKernelINS2_10policy_hubI4Usery13Addition_funcE10Policy1000EPS5_S9_iS6_S5_S5_N4cuda3std3__410__identityEEEvT0_T1_T2_T3_T4_T6_E12temp_storage+240];
	st.local.v2.b32 	[%rd15], {%r171, %r172};
	st.local.v2.b32 	[%rd15+8], {%r173, %r174};
	st.local.v2.b32 	[%rd15+16], {%r175, %r176};
	st.local.v2.b32 	[%rd15+24], {%r177, %r178};
	cvt.u16.u32 	%rs1778, %r3902;
	cvt.u16.u32 	%rs1779, %r3901;
	st.local.v2.u8 	[%rd15+32], {%rs1779, %rs1778};
	st.local.u8 	[%rd15+34], %rs1882;
	st.local.u32 	[%rd15+36], %r4312;
	st.local.f64 	[%rd15+40], %fd108;
	st.local.v2.b32 	[%rd16], {%r3905, %r3906};
	st.local.v2.b32 	[%rd16+8], {%r3908, %r3909};
	st.local.v2.b32 	[%rd16+16], {%r3910, %r3911};
	st.local.v2.b32 	[%rd16+24], {%r3912, %r3913};
	bfe.u32 	%r3918, %r3914, 8, 8;
	cvt.u16.u32 	%rs1780, %r3918;
	bfe.u32 	%r3919, %r3914, 0, 8;
	cvt.u16.u32 	%rs1781, %r3919;
	st.local.v2.u8 	[%rd16+32], {%rs1781, %rs1780};
	st.local.u8 	[%rd16+34], %r3915;
	st.local.u32 	[%rd16+36], %r180;
	st.local.f64 	[%rd16+40], %fd27;
	mov.b32 	%r4350, 0;
$L__BB6_71:
	mov.u32 	%r4353, %r4350;
	cvt.u64.u32 	%rd406, %r4353;
	add.s64 	%rd407, %rd15, %rd406;
	ld.local.u8 	%rs1782, [%rd407];
	setp.ne.s16 	%p101, %rs1782, 0;
	add.s32 	%r4350, %r4353, 1;
	@%p101 bra 	$L__BB6_71;
	and.b16  	%rs1783, %rs2100, 255;
	setp.eq.s16 	%p102, %rs1783, 0;
	@%p102 bra 	$L__BB6_75;
	mov.b32 	%r4351, 0;
$L__BB6_74:
	cvt.u64.u32 	%rd408, %r4353;
	add.s64 	%rd409, %rd15, %rd408;
	st.local.u8 	[%rd409], %rs2100;
	add.s32 	%r4353, %r4353, 1;
	add.s32 	%r186, %r4351, 1;
	cvt.u64.u32 	%rd410, %r4351;
	add.s64 	%rd411, %rd16, %rd410;
	ld.local.u8 	%rs2100, [%rd411+1];
	setp.ne.s16 	%p103, %rs2100, 0;
	mov.u32 	%r4351, %r186;
	@%p103 bra 	$L__BB6_74;
$L__BB6_75:
	cvt.u64.u32 	%rd412, %r4353;
	add.s64 	%rd413, %rd15, %rd412;
	mov.b16 	%rs1784, 0;
	st.local.u8 	[%rd413], %rs1784;
	ld.local.u32 	%r3921, [%rd15+36];
	add.s32 	%r4312, %r3921, %r180;
	ld.local.f64 	%fd100, [%rd15+40];
	add.f64 	%fd108, %fd27, %fd100;
	ld.local.v2.b32 	{%r189, %r190}, [%rd15];
	bfe.u32 	%r3922, %r189, 0, 8;
	cvt.u16.u32 	%rs1916, %r3922;
	bfe.u32 	%r3923, %r189, 8, 8;
	cvt.u16.u32 	%rs1915, %r3923;
	bfe.u32 	%r3924, %r189, 16, 8;
	cvt.u16.u32 	%rs1914, %r3924;
	bfe.u32 	%r3925, %r189, 24, 8;
	cvt.u16.u32 	%rs1913, %r3925;
	bfe.u32 	%r3926, %r190, 0, 8;
	cvt.u16.u32 	%rs1912, %r3926;
	bfe.u32 	%r3927, %r190, 8, 8;
	cvt.u16.u32 	%rs1911, %r3927;
	bfe.u32 	%r3928, %r190, 16, 8;
	cvt.u16.u32 	%rs1910, %r3928;
	bfe.u32 	%r3929, %r190, 24, 8;
	cvt.u16.u32 	%rs1909, %r3929;
	ld.local.v2.b32 	{%r191, %r192}, [%rd15+8];
	bfe.u32 	%r3930, %r191, 0, 8;
	cvt.u16.u32 	%rs1908, %r3930;
	bfe.u32 	%r3931, %r191, 8, 8;
	cvt.u16.u32 	%rs1907, %r3931;
	bfe.u32 	%r3932, %r191, 16, 8;
	cvt.u16.u32 	%rs1906, %r3932;
	bfe.u32 	%r3933, %r191, 24, 8;
	cvt.u16.u32 	%rs1905, %r3933;
	bfe.u32 	%r3934, %r192, 0, 8;
	cvt.u16.u32 	%rs1904, %r3934;
	bfe.u32 	%r3935, %r192, 8, 8;
	cvt.u16.u32 	%rs1903, %r3935;
	bfe.u32 	%r3936, %r192, 16, 8;
	cvt.u16.u32 	%rs1902, %r3936;
	bfe.u32 	%r3937, %r192, 24, 8;
	cvt.u16.u32 	%rs1901, %r3937;
	ld.local.v2.b32 	{%r193, %r194}, [%rd15+16];
	bfe.u32 	%r3938, %r193, 0, 8;
	cvt.u16.u32 	%rs1900, %r3938;
	bfe.u32 	%r3939, %r193, 8, 8;
	cvt.u16.u32 	%rs1899, %r3939;
	bfe.u32 	%r3940, %r193, 16, 8;
	cvt.u16.u32 	%rs1898, %r3940;
	bfe.u32 	%r3941, %r193, 24, 8;
	cvt.u16.u32 	%rs1897, %r3941;
	bfe.u32 	%r3942, %r194, 0, 8;
	cvt.u16.u32 	%rs1896, %r3942;
	bfe.u32 	%r3943, %r194, 8, 8;
	cvt.u16.u32 	%rs1895, %r3943;
	bfe.u32 	%r3944, %r194, 16, 8;
	cvt.u16.u32 	%rs1894, %r3944;
	bfe.u32 	%r3945, %r194, 24, 8;
	cvt.u16.u32 	%rs1893, %r3945;
	ld.local.v2.b32 	{%r195, %r196}, [%rd15+24];
	bfe.u32 	%r3946, %r195, 0, 8;
	cvt.u16.u32 	%rs1892, %r3946;
	bfe.u32 	%r3947, %r195, 8, 8;
	cvt.u16.u32 	%rs1891, %r3947;
	bfe.u32 	%r3948, %r195, 16, 8;
	cvt.u16.u32 	%rs1890, %r3948;
	bfe.u32 	%r3949, %r195, 24, 8;
	cvt.u16.u32 	%rs1889, %r3949;
	bfe.u32 	%r3950, %r196, 0, 8;
	cvt.u16.u32 	%rs1888, %r3950;
	bfe.u32 	%r3951, %r196, 8, 8;
	cvt.u16.u32 	%rs1887, %r3951;
	bfe.u32 	%r3952, %r196, 16, 8;
	cvt.u16.u32 	%rs1886, %r3952;
	bfe.u32 	%r3953, %r196, 24, 8;
	cvt.u16.u32 	%rs1885, %r3953;
	.pragma "used_bytes_mask 7";
	ld.local.u32 	%r197, [%rd15+32];
	bfe.u32 	%r3954, %r197, 0, 8;
	cvt.u16.u32 	%rs1884, %r3954;
	bfe.u32 	%r3955, %r197, 8, 8;
	cvt.u16.u32 	%rs1883, %r3955;
	bfe.u32 	%r3956, %r197, 16, 8;
	cvt.u16.u32 	%rs1882, %r3956;
	setp.lt.u32 	%p104, %r454, 161;
	@%p104 bra 	$L__BB6_185;
	ld.shared.v2.b32 	{%r3958, %r3959}, [_ZZN3cub18CUB_300001_SM_10006detail6reduce28DeviceReduceSingleTileKernelINS2_10policy_hubI4Usery13Addition_funcE10Policy1000EPS5_S9_iS6_S5_S5_N4cuda3std3__410__identityEEEvT0_T1_T2_T3_T4_T6_E12temp_storage+248];
	bfe.u32 	%r3960, %r3958, 0, 8;
	cvt.u16.u32 	%rs2101, %r3960;
	ld.shared.v2.b32 	{%r3961, %r3962}, [_ZZN3cub18CUB_300001_SM_10006detail6reduce28DeviceReduceSingleTileKernelINS2_10policy_hubI4Usery13Addition_funcE10Policy1000EPS5_S9_iS6_S5_S5_N4cuda3std3__410__identityEEEvT0_T1_T2_T3_T4_T6_E12temp_storage+256];
	ld.shared.v2.b32 	{%r3963, %r3964}, [_ZZN3cub18CUB_300001_SM_10006detail6reduce28DeviceReduceSingleTileKernelINS2_10policy_hubI4Usery13Addition_funcE10Policy1000EPS5_S9_iS6_S5_S5_N4cuda3std3__410__identityEEEvT0_T1_T2_T3_T4_T6_E12temp_storage+264];
	ld.shared.v2.b32 	{%r3965, %r3966}, [_ZZN3cub18CUB_300001_SM_10006detail6reduce28DeviceReduceSingleTileKernelINS2_10policy_hubI4Usery13Addition_funcE10Policy1000EPS5_S9_iS6_S5_S5_N4cuda3std3__410__identityEEEvT0_T1_T2_T3_T4_T6_E12temp_storage+272];
	.pragma "used_bytes_mask 7";
	ld.shared.u32 	%r3967, [_ZZN3cub18CUB_300001_SM_10006detail6reduce28DeviceReduceSingleTileKernelINS2_10policy_hubI4Usery13Addition_funcE10Policy1000EPS5_S9_iS6_S5_S5_N4cuda3std3__410__identityEEEvT0_T1_T2_T3_T4_T6_E12temp_storage+280];
	bfe.u32 	%r3968, %r3967, 16, 8;
	ld.shared.u32 	%r198, [_ZZN3cub18CUB_300001_SM_10006detail6reduce28DeviceReduceSingleTileKernelINS2_10policy_hubI4Usery13Addition_funcE10Policy1000EPS5_S9_iS6_S5_S5_N4cuda3std3__410__identityEEEvT0_T1_T2_T3_T4_T6_E12temp_storage+284];
	ld.shared.f64 	%fd29, [_ZZN3cub18CUB_300001_SM_10006detail6reduce28DeviceReduceSingleTileKernelINS2_10policy_hubI4Usery13Addition_funcE10Policy1000EPS5_S9_iS6_S5_S5_N4cuda3std3__410__identityEEEvT0_T1_T2_T3_T4_T6_E12temp_storage+288];
	st.local.v2.b32 	[%rd15], {%r189, %r190};
	st.local.v2.b32 	[%rd15+8], {%r191, %r192};
	st.local.v2.b32 	[%rd15+16], {%r193, %r194};
	st.local.v2.b32 	[%rd15+24], {%r195, %r196};
	cvt.u16.u32 	%rs1785, %r3955;
	cvt.u16.u32 	%rs1786, %r3954;
	st.local.v2.u8 	[%rd15+32], {%rs1786, %rs1785};
	st.local.u8 	[%rd15+34], %rs1882;
	st.local.u32 	[%rd15+36], %r4312;
	st.local.f64 	[%rd15+40], %fd108;
	st.local.v2.b32 	[%rd16], {%r3958, %r3959};
	st.local.v2.b32 	[%rd16+8], {%r3961, %r3962};
	st.local.v2.b32 	[%rd16+16], {%r3963, %r3964};
	st.local.v2.b32 	[%rd16+24], {%r3965, %r3966};
	bfe.u32 	%r3971, %r3967, 8, 8;
	cvt.u16.u32 	%rs1787, %r3971;
	bfe.u32 	%r3972, %r3967, 0, 8;
	cvt.u16.u32 	%rs1788, %r3972;
	st.local.v2.u8 	[%rd16+32], {%rs1788, %rs1787};
	st.local.u8 	[%rd16+34], %r3968;
	st.local.u32 	[%rd16+36], %r198;
	st.local.f64 	[%rd16+40], %fd29;
	mov.b32 	%r4354, 0;
$L__BB6_77:
	mov.u32 	%r4357, %r4354;
	cvt.u64.u32 	%rd414, %r4357;
	add.s64 	%rd415, %rd15, %rd414;
	ld.local.u8 	%rs1789, [%rd415];
	setp.ne.s16 	%p105, %rs1789, 0;
	add.s32 	%r4354, %r4357, 1;
	@%p105 bra 	$L__BB6_77;
	and.b16  	%rs1790, %rs2101, 255;
	setp.eq.s16 	%p106, %rs1790, 0;
	@%p106 bra 	$L__BB6_81;
	mov.b32 	%r4355, 0;
$L__BB6_80:
	cvt.u64.u32 	%rd416, %r4357;
	add.s64 	%rd417, %rd15, %rd416;
	st.local.u8 	[%rd417], %rs2101;
	add.s32 	%r4357, %r4357, 1;
	add.s32 	%r204, %r4355, 1;
	cvt.u64.u32 	%rd418, %r4355;
	add.s64 	%rd419, %rd16, %rd418;
	ld.local.u8 	%rs2101, [%rd419+1];
	setp.ne.s16 	%p107, %rs2101, 0;
	mov.u32 	%r4355, %r204;
	@%p107 bra 	$L__BB6_80;
$L__BB6_81:
	cvt.u64.u32 	%rd420, %r4357;
	add.s64 	%rd421, %rd15, %rd420;
	mov.b16 	%rs1791, 0;
	st.local.u8 	[%rd421], %rs1791;
	ld.local.u32 	%r3974, [%rd15+36];
	add.s32 	%r4312, %r3974, %r198;
	ld.local.f64 	%fd101, [%rd15+40];
	add.f64 	%fd108, %fd29, %fd101;
	ld.local.v2.b32 	{%r207, %r208}, [%rd15];
	bfe.u32 	%r3975, %r207, 0, 8;
	cvt.u16.u32 	%rs1916, %r3975;
	bfe.u32 	%r3976, %r207, 8, 8;
	cvt.u16.u32 	%rs1915, %r3976;
	bfe.u32 	%r3977, %r207, 16, 8;
	cvt.u16.u32 	%rs1914, %r3977;
	bfe.u32 	%r3978, %r207, 24, 8;
	cvt.u16.u32 	%rs1913, %r3978;
	bfe.u32 	%r3979, %r208, 0, 8;
	cvt.u16.u32 	%rs1912, %r3979;
	bfe.u32 	%r3980, %r208, 8, 8;
	cvt.u16.u32 	%rs1911, %r3980;
	bfe.u32 	%r3981, %r208, 16, 8;
	cvt.u16.u32 	%rs1910, %r3981;
	bfe.u32 	%r3982, %r208, 24, 8;
	cvt.u16.u32 	%rs1909, %r3982;
	ld.local.v2.b32 	{%r209, %r210}, [%rd15+8];
	bfe.u32 	%r3983, %r209, 0, 8;
	cvt.u16.u32 	%rs1908, %r3983;
	bfe.u32 	%r3984, %r209, 8, 8;
	cvt.u16.u32 	%rs1907, %r3984;
	bfe.u32 	%r3985, %r209, 16, 8;
	cvt.u16.u32 	%rs1906, %r3985;
	bfe.u32 	%r3986, %r209, 24, 8;
	cvt.u16.u32 	%rs1905, %r3986;
	bfe.u32 	%r3987, %r210, 0, 8;
	cvt.u16.u32 	%rs1904, %r3987;
	bfe.u32 	%r3988, %r210, 8, 8;
	cvt.u16.u32 	%rs1903, %r3988;
	bfe.u32 	%r3989, %r210, 16, 8;
	cvt.u16.u32 	%rs1902, %r3989;
	bfe.u32 	%r3990, %r210, 24, 8;
	cvt.u16.u32 	%rs1901, %r3990;
	ld.local.v2.b32 	{%r211, %r212}, [%rd15+16];
	bfe.u32 	%r3991, %r211, 0, 8;
	cvt.u16.u32 	%rs1900, %r3991;
	bfe.u32 	%r3992, %r211, 8, 8;
	cvt.u16.u32 	%rs1899, %r3992;
	bfe.u32 	%r3993, %r211, 16, 8;
	cvt.u16.u32 	%rs1898, %r3993;
	bfe.u32 	%r3994, %r211, 24, 8;
	cvt.u16.u32 	%rs1897, %r3994;
	bfe.u32 	%r3995, %r212, 0, 8;
	cvt.u16.u32 	%rs1896, %r3995;
	bfe.u32 	%r3996, %r212, 8, 8;
	cvt.u16.u32 	%rs1895, %r3996;
	bfe.u32 	%r3997, %r212, 16, 8;
	cvt.u16.u32 	%rs1894, %r3997;
	bfe.u32 	%r3998, %r212, 24, 8;
	cvt.u16.u32 	%rs1893, %r3998;
	ld.local.v2.b32 	{%r213, %r214}, [%rd15+24];
	bfe.u32 	%r3999, %r213, 0, 8;
	cvt.u16.u32 	%rs1892, %r3999;
	bfe.u32 	%r4000, %r213, 8, 8;
	cvt.u16.u32 	%rs1891, %r4000;
	bfe.u32 	%r4001, %r213, 16, 8;
	cvt.u16.u32 	%rs1890, %r4001;
	bfe.u32 	%r4002, %r213, 24, 8;
	cvt.u16.u32 	%rs1889, %r4002;
	bfe.u32 	%r4003, %r214, 0, 8;
	cvt.u16.u32 	%rs1888, %r4003;
	bfe.u32 	%r4004, %r214, 8, 8;
	cvt.u16.u32 	%rs1887, %r4004;
	bfe.u32 	%r4005, %r214, 16, 8;
	cvt.u16.u32 	%rs1886, %r4005;
	bfe.u32 	%r4006, %r214, 24, 8;
	cvt.u16.u32 	%rs1885, %r4006;
	.pragma "used_bytes_mask 7";
	ld.local.u32 	%r215, [%rd15+32];
	bfe.u32 	%r4007, %r215, 0, 8;
	cvt.u16.u32 	%rs1884, %r4007;
	bfe.u32 	%r4008, %r215, 8, 8;
	cvt.u16.u32 	%rs1883, %r4008;
	bfe.u32 	%r4009, %r215, 16, 8;
	cvt.u16.u32 	%rs1882, %r4009;
	setp.lt.u32 	%p108, %r454, 193;
	@%p108 bra 	$L__BB6_185;
	ld.shared.v2.b32 	{%r4011, %r4012}, [_ZZN3cub18CUB_300001_SM_10006detail6reduce28DeviceReduceSingleTileKernelINS2_10policy_hubI4Usery13Addition_funcE10Policy1000EPS5_S9_iS6_S5_S5_N4cuda3std3__410__identityEEEvT0_T1_T2_T3_T4_T6_E12temp_storage+296];
	bfe.u32 	%r4013, %r4011, 0, 8;
	cvt.u16.u32 	%rs2102, %r4013;
	ld.shared.v2.b32 	{%r4014, %r4015}, [_ZZN3cub18CUB_300001_SM_10006detail6reduce28DeviceReduceSingleTileKernelINS2_10policy_hubI4Usery13Addition_funcE10Policy1000EPS5_S9_iS6_S5_S5_N4cuda3std3__410__identityEEEvT0_T1_T2_T3_T4_T6_E12temp_storage+304];
	ld.shared.v2.b32 	{%r4016, %r4017}, [_ZZN3cub18CUB_300001_SM_10006detail6reduce28DeviceReduceSingleTileKernelINS2_10policy_hubI4Usery13Addition_funcE10Policy1000EPS5_S9_iS6_S5_S5_N4cuda3std3__410__identityEEEvT0_T1_T2_T3_T4_T6_E12temp_storage+312];
	ld.shared.v2.b32 	{%r4018, %r4019}, [_ZZN3cub18CUB_300001_SM_10006detail6reduce28DeviceReduceSingleTileKernelINS2_10policy_hubI4Usery13Addition_funcE10Policy1000EPS5_S9_iS6_S5_S5_N4cuda3std3__410__identityEEEvT0_T1_T2_T3_T4_T6_E12temp_storage+320];
	.pragma "used_bytes_mask 7";
	ld.shared.u32 	%r4020, [_ZZN3cub18CUB_300001_SM_10006detail6reduce28DeviceReduceSingleTileKernelINS2_10policy_hubI4Usery13Addition_funcE10Policy1000EPS5_S9_iS6_S5_S5_N4cuda3std3__410__identityEEEvT0_T1_T2_T3_T4_T6_E12temp_storage+328];
	bfe.u32 	%r4021, %r4020, 16, 8;
	ld.shared.u32 	%r216, [_ZZN3cub18CUB_300001_SM_10006detail6reduce28DeviceReduceSingleTileKernelINS2_10policy_hubI4Usery13Addition_funcE10Policy1000EPS5_S9_iS6_S5_S5_N4cuda3std3__410__identityEEEvT0_T1_T2_T3_T4_T6_E12temp_storage+332];
	ld.shared.f64 	%fd31, [_ZZN3cub18CUB_300001_SM_10006detail6reduce28DeviceReduceSingleTileKernelINS2_10policy_hubI4Usery13Addition_funcE10Policy1000EPS5_S9_iS6_S5_S5_N4cuda3std3__410__identityEEEvT0_T1_T2_T3_T4_T6_E12temp_storage+336];
	st.local.v2.b32 	[%rd15], {%r207, %r208};
	st.local.v2.b32 	[%rd15+8], {%r209, %r210};
	st.local.v2.b32 	[%rd15+16], {%r211, %r212};
	st.local.v2.b32 	[%rd15+24], {%r213, %r214};
	cvt.u16.u32 	%rs1792, %r4008;
	cvt.u16.u32 	%rs1793, %r4007;
	st.local.v2.u8 	[%rd15+32], {%rs1793, %rs1792};
	st.local.u8 	[%rd15+34], %rs1882;
	st.local.u32 	[%rd15+36], %r4312;
	st.local.f64 	[%rd15+40], %fd108;
	st.local.v2.b32 	[%rd16], {%r4011, %r4012};
	st.local.v2.b32 	[%rd16+8], {%r4014, %r4015};
	st.local.v2.b32 	[%rd16+16], {%r4016, %r4017};
	st.local.v2.b32 	[%rd16+24], {%r4018, %r4019};
	bfe.u32 	%r4024, %r4020, 8, 8;
	cvt.u16.u32 	%rs1794, %r4024;
	bfe.u32 	%r4025, %r4020, 0, 8;
	cvt.u16.u32 	%rs1795, %r4025;
	st.local.v2.u8 	[%rd16+32], {%rs1795, %rs1794};
	st.local.u8 	[%rd16+34], %r4021;
	st.local.u32 	[%rd16+36], %r216;
	st.local.f64 	[%rd16+40], %fd31;
	mov.b32 	%r4358, 0;
$L__BB6_83:
	mov.u32 	%r4361, %r4358;
	cvt.u64.u32 	%rd422, %r4361;
	add.s64 	%rd423, %rd15, %rd422;
	ld.local.u8 	%rs1796, [%rd423];
	setp.ne.s16 	%p109, %rs1796, 0;
	add.s32 	%r4358, %r4361, 1;
	@%p109 bra 	$L__BB6_83;
	and.b16  	%rs1797, %rs2102, 255;
	setp.eq.s16 	%p110, %rs1797, 0;
	@%p110 bra 	$L__BB6_87;
	mov.b32 	%r4359, 0;
$L__BB6_86:
	cvt.u64.u32 	%rd424, %r4361;
	add.s64 	%rd425, %rd15, %rd424;
	st.local.u8 	[%rd425], %rs2102;
	add.s32 	%r4361, %r4361, 1;
	add.s32 	%r222, %r4359, 1;
	cvt.u64.u32 	%rd426, %r4359;
	add.s64 	%rd427, %rd16, %rd426;
	ld.local.u8 	%rs2102, [%rd427+1];
	setp.ne.s16 	%p111, %rs2102, 0;
	mov.u32 	%r4359, %r222;
	@%p111 bra 	$L__BB6_86;
$L__BB6_87:
	cvt.u64.u32 	%rd428, %r4361;
	add.s64 	%rd429, %rd15, %rd428;
	mov.b16 	%rs1798, 0;
	st.local.u8 	[%rd429], %rs1798;
	ld.local.u32 	%r4027, [%rd15+36];
	add.s32 	%r4312, %r4027, %r216;
	ld.local.f64 	%fd102, [%rd15+40];
	add.f64 	%fd108, %fd31, %fd102;
	ld.local.v2.b32 	{%r225, %r226}, [%rd15];
	bfe.u32 	%r4028, %r225, 0, 8;
	cvt.u16.u32 	%rs1916, %r4028;
	bfe.u32 	%r4029, %r225, 8, 8;
	cvt.u16.u32 	%rs1915, %r4029;
	bfe.u32 	%r4030, %r225, 16, 8;
	cvt.u16.u32 	%rs1914, %r4030;
	bfe.u32 	%r4031, %r225, 24, 8;
	cvt.u16.u32 	%rs1913, %r4031;
	bfe.u32 	%r4032, %r226, 0, 8;
	cvt.u16.u32 	%rs1912, %r4032;
	bfe.u32 	%r4033, %r226, 8, 8;
	cvt.u16.u32 	%rs1911, %r4033;
	bfe.u32 	%r4034, %r226, 16, 8;
	cvt.u16.u32 	%rs1910, %r4034;
	bfe.u32 	%r4035, %r226, 24, 8;
	cvt.u16.u32 	%rs1909, %r4035;
	ld.local.v2.b32 	{%r227, %r228}, [%rd15+8];
	bfe.u32 	%r4036, %r227, 0, 8;
	cvt.u16.u32 	%rs1908, %r4036;
	bfe.u32 	%r4037, %r227, 8, 8;
	cvt.u16.u32 	%rs1907, %r4037;
	bfe.u32 	%r4038, %r227, 16, 8;
	cvt.u16.u32 	%rs1906, %r4038;
	bfe.u32 	%r4039, %r227, 24, 8;
	cvt.u16.u32 	%rs1905, %r4039;
	bfe.u32 	%r4040, %r228, 0, 8;
	cvt.u16.u32 	%rs1904, %r4040;
	bfe.u32 	%r4041, %r228, 8, 8;
	cvt.u16.u32 	%rs1903, %r4041;
	bfe.u32 	%r4042, %r228, 16, 8;
	cvt.u16.u32 	%rs1902, %r4042;
	bfe.u32 	%r4043, %r228, 24, 8;
	cvt.u16.u32 	%rs1901, %r4043;
	ld.local.v2.b32 	{%r229, %r230}, [%rd15+16];
	bfe.u32 	%r4044, %r229, 0, 8;
	cvt.u16.u32 	%rs1900, %r4044;
	bfe.u32 	%r4045, %r229, 8, 8;
	cvt.u16.u32 	%rs1899, %r4045;
	bfe.u32 	%r4046, %r229, 16, 8;
	cvt.u16.u32 	%rs1898, %r4046;
	bfe.u32 	%r4047, %r229, 24, 8;
	cvt.u16.u32 	%rs1897, %r4047;
	bfe.u32 	%r4048, %r230, 0, 8;
	cvt.u16.u32 	%rs1896, %r4048;
	bfe.u32 	%r4049, %r230, 8, 8;
	cvt.u16.u32 	%rs1895, %r4049;
	bfe.u32 	%r4050, %r230, 16, 8;
	cvt.u16.u32 	%rs1894, %r4050;
	bfe.u32 	%r4051, %r230, 24, 8;
	cvt.u16.u32 	%rs1893, %r4051;
	ld.local.v2.b32 	{%r231, %r232}, [%rd15+24];
	bfe.u32 	%r4052, %r231, 0, 8;
	cvt.u16.u32 	%rs1892, %r4052;
	bfe.u32 	%r4053, %r231, 8, 8;
	cvt.u16.u32 	%rs1891, %r4053;
	bfe.u32 	%r4054, %r231, 16, 8;
	cvt.u16.u32 	%rs1890, %r4054;
	bfe.u32 	%r4055, %r231, 24, 8;
	cvt.u16.u32 	%rs1889, %r4055;
	bfe.u32 	%r4056, %r232, 0, 8;
	cvt.u16.u32 	%rs1888, %r4056;
	bfe.u32 	%r4057, %r232, 8, 8;
	cvt.u16.u32 	%rs1887, %r4057;
	bfe.u32 	%r4058, %r232, 16, 8;
	cvt.u16.u32 	%rs1886, %r4058;
	bfe.u32 	%r4059, %r232, 24, 8;
	cvt.u16.u32 	%rs1885, %r4059;
	.pragma "used_bytes_mask 7";
	ld.local.u32 	%r233, [%rd15+32];
	bfe.u32 	%r4060, %r233, 0, 8;
	cvt.u16.u32 	%rs1884, %r4060;
	bfe.u32 	%r4061, %r233, 8, 8;
	cvt.u16.u32 	%rs1883, %r4061;
	bfe.u32 	%r4062, %r233, 16, 8;
	cvt.u16.u32 	%rs1882, %r4062;
	setp.lt.u32 	%p112, %r454, 225;
	@%p112 bra 	$L__BB6_185;
	ld.shared.v2.b32 	{%r4064, %r4065}, [_ZZN3cub18CUB_300001_SM_10006detail6reduce28DeviceReduceSingleTileKernelINS2_10policy_hubI4Usery13Addition_funcE10Policy1000EPS5_S9_iS6_S5_S5_N4cuda3std3__410__identityEEEvT0_T1_T2_T3_T4_T6_E12temp_storage+344];
	bfe.u32 	%r4066, %r4064, 0, 8;
	cvt.u16.u32 	%rs2103, %r4066;
	ld.shared.v2.b32 	{%r4067, %r4068}, [_ZZN3cub18CUB_300001_SM_10006detail6reduce28DeviceReduceSingleTileKernelINS2_10policy_hubI4Usery13Addition_funcE10Policy1000EPS5_S9_iS6_S5_S5_N4cuda3std3__410__identityEEEvT0_T1_T2_T3_T4_T6_E12temp_storage+352];
	ld.shared.v2.b32 	{%r4069, %r4070}, [_ZZN3cub18CUB_300001_SM_10006detail6reduce28DeviceReduceSingleTileKernelINS2_10policy_hubI4Usery13Addition_funcE10Policy1000EPS5_S9_iS6_S5_S5_N4cuda3std3__410__identityEEEvT0_T1_T2_T3_T4_T6_E12temp_storage+360];
	ld.shared.v2.b32 	{%r4071, %r4072}, [_ZZN3cub18CUB_300001_SM_10006detail6reduce28DeviceReduceSingleTileKernelINS2_10policy_hubI4Usery13Addition_funcE10Policy1000EPS5_S9_iS6_S5_S5_N4cuda3std3__410__identityEEEvT0_T1_T2_T3_T4_T6_E12temp_storage+368];
	.pragma "used_bytes_mask 7";
	ld.shared.u32 	%r4073, [_ZZN3cub18CUB_300001_SM_10006detail6reduce28DeviceReduceSingleTileKernelINS2_10policy_hubI4Usery13Addition_funcE10Policy1000EPS5_S9_iS6_S5_S5_N4cuda3std3__410__identityEEEvT0_T1_T2_T3_T4_T6_E12temp_storage+376];
	bfe.u32 	%r4074, %r4073, 16, 8;
	ld.shared.u32 	%r234, [_ZZN3cub18CUB_300001_SM_10006detail6reduce28DeviceReduceSingleTileKernelINS2_10policy_hubI4Usery13Addition_funcE10Policy1000EPS5_S9_iS6_S5_S5_N4cuda3std3__410__identityEEEvT0_T1_T2_T3_T4_T6_E12temp_storage+380];
	ld.shared.f64 	%fd33, [_ZZN3cub18CUB_300001_SM_10006detail6reduce28DeviceReduceSingleTileKernelINS2_10policy_hubI4Usery13Addition_funcE10Policy1000EPS5_S9_iS6_S5_S5_N4cuda3std3__410__identityEEEvT0_T1_T2_T3_T4_T6_E12temp_storage+384];
	st.local.v2.b32 	[%rd15], {%r225, %r226};
	st.local.v2.b32 	[%rd15+8], {%r227, %r228};
	st.local.v2.b32 	[%rd15+16], {%r229, %r230};
	st.local.v2.b32 	[%rd15+24], {%r231, %r232};
	cvt.u16.u32 	%rs1799, %r4061;
	cvt.u16.u32 	%rs1800, %r4060;
	st.local.v2.u8 	[%rd15+32], {%rs1800, %rs1799};
	st.local.u8 	[%rd15+34], %rs1882;
	st.local.u32 	[%rd15+36], %r4312;
	st.local.f64 	[%rd15+40], %fd108;
	st.local.v2.b32 	[%rd16], {%r4064, %r4065};
	st.local.v2.b32 	[%rd16+8], {%r4067, %r4068};
	st.local.v2.b32 	[%rd16+16], {%r4069, %r4070};
	st.local.v2.b32 	[%rd16+24], {%r4071, %r4072};
	bfe.u32 	%r4077, %r4073, 8, 8;
	cvt.u16.u32 	%rs1801, %r4077;
	bfe.u32 	%r4078, %r4073, 0, 8;
	cvt.u16.u32 	%rs1802, %r4078;
	st.local.v2.u8 	[%rd16+32], {%rs1802, %rs1801};
	st.local.u8 	[%rd16+34], %r4074;
	st.local.u32 	[%rd16+36], %r234;
	st.local.f64 	[%rd16+40], %fd33;
	mov.b32 	%r4362, 0;
$L__BB6_89:
	mov.u32 	%r4365, %r4362;
	cvt.u64.u32 	%rd430, %r4365;
	add.s64 	%rd431, %rd15, %rd430;
	ld.local.u8 	%rs1803, [%rd431];
	setp.ne.s16 	%p113, %rs1803, 0;
	add.s32 	%r4362, %r4365, 1;
	@%p113 bra 	$L__BB6_89;
	and.b16  	%rs1804, %rs2103, 255;
	setp.eq.s16 	%p114, %rs1804, 0;
	@%p114 bra 	$L__BB6_93;
	mov.b32 	%r4363, 0;
$L__BB6_92:
	cvt.u64.u32 	%rd432, %r4365;
	add.s64 	%rd433, %rd15, %rd432;
	st.local.u8 	[%rd433], %rs2103;
	add.s32 	%r4365, %r4365, 1;
	add.s32 	%r240, %r4363, 1;
	cvt.u64.u32 	%rd434, %r4363;
	add.s64 	%rd435, %rd16, %rd434;
	ld.local.u8 	%rs2103, [%rd435+1];
	setp.ne.s16 	%p115, %rs2103, 0;
	mov.u32 	%r4363, %r240;
	@%p115 bra 	$L__BB6_92;
$L__BB6_93:
	cvt.u64.u32 	%rd436, %r4365;
	add.s64 	%rd437, %rd15, %rd436;
	mov.b16 	%rs1805, 0;
	st.local.u8 	[%rd437], %rs1805;
	ld.local.u32 	%r4080, [%rd15+36];
	add.s32 	%r4312, %r4080, %r234;
	ld.local.f64 	%fd103, [%rd15+40];
	add.f64 	%fd108, %fd33, %fd103;
	ld.local.v2.b32 	{%r4081, %r4082}, [%rd15];
	bfe.u32 	%r4083, %r4081, 0, 8;
	cvt.u16.u32 	%rs1916, %r4083;
	bfe.u32 	%r4084, %r4081, 8, 8;
	cvt.u16.u32 	%rs1915, %r4084;
	bfe.u32 	%r4085, %r4081, 16, 8;
	cvt.u16.u32 	%rs1914, %r4085;
	bfe.u32 	%r4086, %r4081, 24, 8;
	cvt.u16.u32 	%rs1913, %r4086;
	bfe.u32 	%r4087, %r4082, 0, 8;
	cvt.u16.u32 	%rs1912, %r4087;
	bfe.u32 	%r4088, %r4082, 8, 8;
	cvt.u16.u32 	%rs1911, %r4088;
	bfe.u32 	%r4089, %r4082, 16, 8;
	cvt.u16.u32 	%rs1910, %r4089;
	bfe.u32 	%r4090, %r4082, 24, 8;
	cvt.u16.u32 	%rs1909, %r4090;
	ld.local.v2.b32 	{%r4091, %r4092}, [%rd15+8];
	bfe.u32 	%r4093, %r4091, 0, 8;
	cvt.u16.u32 	%rs1908, %r4093;
	bfe.u32 	%r4094, %r4091, 8, 8;
	cvt.u16.u32 	%rs1907, %r4094;
	bfe.u32 	%r4095, %r4091, 16, 8;
	cvt.u16.u32 	%rs1906, %r4095;
	bfe.u32 	%r4096, %r4091, 24, 8;
	cvt.u16.u32 	%rs1905, %r4096;
	bfe.u32 	%r4097, %r4092, 0, 8;
	cvt.u16.u32 	%rs1904, %r4097;
	bfe.u32 	%r4098, %r4092, 8, 8;
	cvt.u16.u32 	%rs1903, %r4098;
	bfe.u32 	%r4099, %r4092, 16, 8;
	cvt.u16.u32 	%rs1902, %r4099;
	bfe.u32 	%r4100, %r4092, 24, 8;
	cvt.u16.u32 	%rs1901, %r4100;
	ld.local.v2.b32 	{%r4101, %r4102}, [%rd15+16];
	bfe.u32 	%r4103, %r4101, 0, 8;
	cvt.u16.u32 	%rs1900, %r4103;
	bfe.u32 	%r4104, %r4101, 8, 8;
	cvt.u16.u32 	%rs1899, %r4104;
	bfe.u32 	%r4105, %r4101, 16, 8;
	cvt.u16.u32 	%rs1898, %r4105;
	bfe.u32 	%r4106, %r4101, 24, 8;
	cvt.u16.u32 	%rs1897, %r4106;
	bfe.u32 	%r4107, %r4102, 0, 8;
	cvt.u16.u32 	%rs1896, %r4107;
	bfe.u32 	%r4108, %r4102, 8, 8;
	cvt.u16.u32 	%rs1895, %r4108;
	bfe.u32 	%r4109, %r4102, 16, 8;
	cvt.u16.u32 	%rs1894, %r4109;
	bfe.u32 	%r4110, %r4102, 24, 8;
	cvt.u16.u32 	%rs1893, %r4110;
	ld.local.v2.b32 	{%r4111, %r4112}, [%rd15+24];
	bfe.u32 	%r4113, %r4111, 0, 8;
	cvt.u16.u32 	%rs1892, %r4113;
	bfe.u32 	%r4114, %r4111, 8, 8;
	cvt.u16.u32 	%rs1891, %r4114;
	bfe.u32 	%r4115, %r4111, 16, 8;
	cvt.u16.u32 	%rs1890, %r4115;
	bfe.u32 	%r4116, %r4111, 24, 8;
	cvt.u16.u32 	%rs1889, %r4116;
	bfe.u32 	%r4117, %r4112, 0, 8;
	cvt.u16.u32 	%rs1888, %r4117;
	bfe.u32 	%r4118, %r4112, 8, 8;
	cvt.u16.u32 	%rs1887, %r4118;
	bfe.u32 	%r4119, %r4112, 16, 8;
	cvt.u16.u32 	%rs1886, %r4119;
	bfe.u32 	%r4120, %r4112, 24, 8;
	cvt.u16.u32 	%rs1885, %r4120;
	.pragma "used_bytes_mask 7";
	ld.local.u32 	%r4121, [%rd15+32];
	bfe.u32 	%r4122, %r4121, 0, 8;
	cvt.u16.u32 	%rs1884, %r4122;
	bfe.u32 	%r4123, %r4121, 8, 8;
	cvt.u16.u32 	%rs1883, %r4123;
	bfe.u32 	%r4124, %r4121, 16, 8;
	cvt.u16.u32 	%rs1882, %r4124;
	bra.uni 	$L__BB6_185;
$L__BB6_94:
	mov.u32 	%r243, %tid.x;
	mul.wide.u32 	%rd52, %r243, 48;
	add.s64 	%rd41, %rd38, %rd52;
	// begin inline asm
	ld.global.nc.u64 %rd40, [%rd41];
	// end inline asm
	add.s64 	%rd43, %rd41, 8;
	// begin inline asm
	ld.global.nc.u64 %rd42, [%rd43];
	// end inline asm
	add.s64 	%rd45, %rd41, 16;
	// begin inline asm
	ld.global.nc.u64 %rd44, [%rd45];
	// end inline asm
	add.s64 	%rd47, %rd41, 24;
	// begin inline asm
	ld.global.nc.u64 %rd46, [%rd47];
	// end inline asm
	add.s64 	%rd49, %rd41, 32;
	// begin inline asm
	ld.global.nc.u64 %rd48, [%rd49];
	// end inline asm
	mov.b64 	{%r497, %r4312}, %rd48;
	add.s64 	%rd51, %rd41, 40;
	// begin inline asm
	ld.global.nc.u64 %rd50, [%rd51];
	// end inline asm
	cvt.u16.u64 	%rs1916, %rd40;
	shr.u64 	%rd53, %rd40, 8;
	cvt.u16.u64 	%rs1915, %rd53;
	shr.u64 	%rd54, %rd40, 16;
	cvt.u16.u64 	%rs1914, %rd54;
	shr.u64 	%rd55, %rd40, 24;
	cvt.u16.u64 	%rs1913, %rd55;
	shr.u64 	%rd56, %rd40, 32;
	cvt.u16.u64 	%rs1912, %rd56;
	shr.u64 	%rd57, %rd40, 40;
	cvt.u16.u64 	%rs1911, %rd57;
	shr.u64 	%rd58, %rd40, 48;
	cvt.u16.u64 	%rs1910, %rd58;
	shr.u64 	%rd59, %rd40, 56;
	cvt.u16.u64 	%rs1909, %rd59;
	cvt.u16.u64 	%rs1908, %rd42;
	shr.u64 	%rd60, %rd42, 8;
	cvt.u16.u64 	%rs1907, %rd60;
	shr.u64 	%rd61, %rd42, 16;
	cvt.u16.u64 	%rs1906, %rd61;
	shr.u64 	%rd62, %rd42, 24;
	cvt.u16.u64 	%rs1905, %rd62;
	shr.u64 	%rd63, %rd42, 32;
	cvt.u16.u64 	%rs1904, %rd63;
	shr.u64 	%rd64, %rd42, 40;
	cvt.u16.u64 	%rs1903, %rd64;
	shr.u64 	%rd65, %rd42, 48;
	cvt.u16.u64 	%rs1902, %rd65;
	shr.u64 	%rd66, %rd42, 56;
	cvt.u16.u64 	%rs1901, %rd66;
	cvt.u16.u64 	%rs1900, %rd44;
	shr.u64 	%rd67, %rd44, 8;
	cvt.u16.u64 	%rs1899, %rd67;
	shr.u64 	%rd68, %rd44, 16;
	cvt.u16.u64 	%rs1898, %rd68;
	shr.u64 	%rd69, %rd44, 24;
	cvt.u16.u64 	%rs1897, %rd69;
	shr.u64 	%rd70, %rd44, 32;
	cvt.u16.u64 	%rs1896, %rd70;
	shr.u64 	%rd71, %rd44, 40;
	cvt.u16.u64 	%rs1895, %rd71;
	shr.u64 	%rd72, %rd44, 48;
	cvt.u16.u64 	%rs1894, %rd72;
	shr.u64 	%rd73, %rd44, 56;
	cvt.u16.u64 	%rs1893, %rd73;
	cvt.u16.u64 	%rs1892, %rd46;
	shr.u64 	%rd74, %rd46, 8;
	cvt.u16.u64 	%rs1891, %rd74;
	shr.u64 	%rd75, %rd46, 16;
	cvt.u16.u64 	%rs1890, %rd75;
	shr.u64 	%rd76, %rd46, 24;
	cvt.u16.u64 	%rs1889, %rd76;
	shr.u64 	%rd77, %rd46, 32;
	cvt.u16.u64 	%rs1888, %rd77;
	shr.u64 	%rd78, %rd46, 40;
	cvt.u16.u64 	%rs1887, %rd78;
	shr.u64 	%rd79, %rd46, 48;
	cvt.u16.u64 	%rs1886, %rd79;
	shr.u64 	%rd80, %rd46, 56;
	cvt.u16.u64 	%rs1885, %rd80;
	cvt.u16.u64 	%rs1884, %rd48;
	shr.u64 	%rd81, %rd48, 8;
	cvt.u16.u64 	%rs1883, %rd81;
	shr.u64 	%rd82, %rd48, 16;
	cvt.u16.u64 	%rs1882, %rd82;
	mov.b64 	%fd108, %rd50;
	setp.lt.u32 	%p3, %r454, 512;
	mov.b32 	%r4373, 256;
	@%p3 bra 	$L__BB6_103;
	add.u64 	%rd17, %SPL, 0;
	add.u64 	%rd18, %SPL, 48;
	add.s32 	%r245, %r454, -256;
	mov.b32 	%r4373, 256;
$L__BB6_96:
	add.s32 	%r500, %r4373, %r243;
	mul.wide.u32 	%rd97, %r500, 48;
	add.s64 	%rd86, %rd38, %rd97;
	// begin inline asm
	ld.global.nc.u64 %rd85, [%rd86];
	// end inline asm
	add.s64 	%rd88, %rd86, 8;
	// begin inline asm
	ld.global.nc.u64 %rd87, [%rd88];
	// end inline asm
	add.s64 	%rd90, %rd86, 16;
	// begin inline asm
	ld.global.nc.u64 %rd89, [%rd90];
	// end inline asm
	add.s64 	%rd92, %rd86, 24;
	// begin inline asm
	ld.global.nc.u64 %rd91, [%rd92];
	// end inline asm
	add.s64 	%rd94, %rd86, 32;
	// begin inline asm
	ld.global.nc.u64 %rd93, [%rd94];
	// end inline asm
	mov.b64 	{%r501, %r248}, %rd93;
	add.s64 	%rd96, %rd86, 40;
	// begin inline asm
	ld.global.nc.u64 %rd95, [%rd96];
	// end inline asm
	cvt.u16.u64 	%rs2139, %rd85;
	cvt.u16.u64 	%rs1554, %rd93;
	shr.u64 	%rd98, %rd93, 8;
	cvt.u16.u64 	%rs1555, %rd98;
	shr.u64 	%rd99, %rd93, 16;
	cvt.u32.u16 	%r502, %rs1909;
	cvt.u32.u16 	%r503, %rs1910;
	prmt.b32 	%r504, %r503, %r502, 0x3340U;
	cvt.u32.u16 	%r505, %rs1911;
	cvt.u32.u16 	%r506, %rs1912;
	prmt.b32 	%r507, %r506, %r505, 0x3340U;
	prmt.b32 	%r508, %r507, %r504, 0x5410U;
	cvt.u32.u16 	%r509, %rs1913;
	cvt.u32.u16 	%r510, %rs1914;
	prmt.b32 	%r511, %r510, %r509, 0x3340U;
	cvt.u32.u16 	%r512, %rs1915;
	cvt.u32.u16 	%r513, %rs1916;
	prmt.b32 	%r514, %r513, %r512, 0x3340U;
	prmt.b32 	%r515, %r514, %r511, 0x5410U;
	st.local.v2.b32 	[%rd17], {%r515, %r508};
	cvt.u32.u16 	%r516, %rs1901;
	cvt.u32.u16 	%r517, %rs1902;
	prmt.b32 	%r518, %r517, %r516, 0x3340U;
	cvt.u32.u16 	%r519, %rs1903;
	cvt.u32.u16 	%r520, %rs1904;
	prmt.b32 	%r521, %r520, %r519, 0x3340U;
	prmt.b32 	%r522, %r521, %r518, 0x5410U;
	cvt.u32.u16 	%r523, %rs1905;
	cvt.u32.u16 	%r524, %rs1906;
	prmt.b32 	%r525, %r524, %r523, 0x3340U;
	cvt.u32.u16 	%r526, %rs1907;
	cvt.u32.u16 	%r527, %rs1908;
	prmt.b32 	%r528, %r527, %r526, 0x3340U;
	prmt.b32 	%r529, %r528, %r525, 0x5410U;
	st.local.v2.b32 	[%rd17+8], {%r529, %r522};
	cvt.u32.u16 	%r530, %rs1893;
	cvt.u32.u16 	%r531, %rs1894;
	prmt.b32 	%r532, %r531, %r530, 0x3340U;
	cvt.u32.u16 	%r533, %rs1895;
	cvt.u32.u16 	%r534, %rs1896;
	prmt.b32 	%r535, %r534, %r533, 0x3340U;
	prmt.b32 	%r536, %r535, %r532, 0x5410U;
	cvt.u32.u16 	%r537, %rs1897;
	cvt.u32.u16 	%r538, %rs1898;
	prmt.b32 	%r539, %r538, %r537, 0x3340U;
	cvt.u32.u16 	%r540, %rs1899;
	cvt.u32.u16 	%r541, %rs1900;
	prmt.b32 	%r542, %r541, %r540, 0x3340U;
	prmt.b32 	%r543, %r542, %r539, 0x5410U;
	st.local.v2.b32 	[%rd17+16], {%r543, %r536};
	cvt.u32.u16 	%r544, %rs1885;
	cvt.u32.u16 	%r545, %rs1886;
	prmt.b32 	%r546, %r545, %r544, 0x3340U;
	cvt.u32.u16 	%r547, %rs1887;
	cvt.u32.u16 	%r548, %rs1888;
	prmt.b32 	%r549, %r548, %r547, 0x3340U;
	prmt.b32 	%r550, %r549, %r546, 0x5410U;
	cvt.u32.u16 	%r551, %rs1889;
	cvt.u32.u16 	%r552, %rs1890;
	prmt.b32 	%r553, %r552, %r551, 0x3340U;
	cvt.u32.u16 	%r554, %rs1891;
	cvt.u32.u16 	%r555, %rs1892;
	prmt.b32 	%r556, %r555, %r554, 0x3340U;
	prmt.b32 	%r557, %r556, %r553, 0x5410U;
	st.local.v2.b32 	[%rd17+24], {%r557, %r550};
	st.local.v2.u8 	[%rd17+32], {%rs1884, %rs1883};
	st.local.u8 	[%rd17+34], %rs1882;
	st.local.u32 	[%rd17+36], %r4312;
	st.local.f64 	[%rd17+40], %fd108;
	st.local.u64 	[%rd18], %rd85;
	st.local.u64 	[%rd18+8], %rd87;
	st.local.u64 	[%rd18+16], %rd89;
	st.local.u64 	[%rd18+24], %rd91;
	st.local.v2.u8 	[%rd18+32], {%rs1554, %rs1555};
	st.local.u8 	[%rd18+34], %rd99;
	st.local.u32 	[%rd18+36], %r248;
	st.local.u64 	[%rd18+40], %rd95;
	mov.b32 	%r4368, 0;
$L__BB6_97:
	mov.u32 	%r4371, %r4368;
	cvt.u64.u32 	%rd100, %r4371;
	add.s64 	%rd101, %rd17, %rd100;
	ld.local.u8 	%rs1556, [%rd101];
	setp.ne.s16 	%p4, %rs1556, 0;
	add.s32 	%r4368, %r4371, 1;
	@%p4 bra 	$L__BB6_97;
	and.b16  	%rs1557, %rs2139, 255;
	setp.eq.s16 	%p5, %rs1557, 0;
	@%p5 bra 	$L__BB6_101;
	mov.b32 	%r4369, 0;
$L__BB6_100:
	cvt.u64.u32 	%rd102, %r4371;
	add.s64 	%rd103, %rd17, %rd102;
	st.local.u8 	[%rd103], %rs2139;
	add.s32 	%r4371, %r4371, 1;
	add.s32 	%r254, %r4369, 1;
	cvt.u64.u32 	%rd104, %r4369;
	add.s64 	%rd105, %rd18, %rd104;
	ld.local.u8 	%rs2139, [%rd105+1];
	setp.ne.s16 	%p6, %rs2139, 0;
	mov.u32 	%r4369, %r254;
	@%p6 bra 	$L__BB6_100;
$L__BB6_101:
	cvt.u64.u32 	%rd106, %r4371;
	add.s64 	%rd107, %rd17, %rd106;
	mov.b16 	%rs1558, 0;
	st.local.u8 	[%rd107], %rs1558;
	ld.local.u32 	%r559, [%rd17+36];
	add.s32 	%r4312, %r559, %r248;
	ld.local.f64 	%fd67, [%rd17+40];
	mov.b64 	%fd68, %rd95;
	add.f64 	%fd108, %fd67, %fd68;
	ld.local.v2.b32 	{%r560, %r561}, [%rd17];
	bfe.u32 	%r562, %r560, 0, 8;
	cvt.u16.u32 	%rs1916, %r562;
	bfe.u32 	%r563, %r560, 8, 8;
	cvt.u16.u32 	%rs1915, %r563;
	bfe.u32 	%r564, %r560, 16, 8;
	cvt.u16.u32 	%rs1914, %r564;
	bfe.u32 	%r565, %r560, 24, 8;
	cvt.u16.u32 	%rs1913, %r565;
	bfe.u32 	%r566, %r561, 0, 8;
	cvt.u16.u32 	%rs1912, %r566;
	bfe.u32 	%r567, %r561, 8, 8;
	cvt.u16.u32 	%rs1911, %r567;
	bfe.u32 	%r568, %r561, 16, 8;
	cvt.u16.u32 	%rs1910, %r568;
	bfe.u32 	%r569, %r561, 24, 8;
	cvt.u16.u32 	%rs1909, %r569;
	ld.local.v2.b32 	{%r570, %r571}, [%rd17+8];
	bfe.u32 	%r572, %r570, 0, 8;
	cvt.u16.u32 	%rs1908, %r572;
	bfe.u32 	%r573, %r570, 8, 8;
	cvt.u16.u32 	%rs1907, %r573;
	bfe.u32 	%r574, %r570, 16, 8;
	cvt.u16.u32 	%rs1906, %r574;
	bfe.u32 	%r575, %r570, 24, 8;
	cvt.u16.u32 	%rs1905, %r575;
	bfe.u32 	%r576, %r571, 0, 8;
	cvt.u16.u32 	%rs1904, %r576;
	bfe.u32 	%r577, %r571, 8, 8;
	cvt.u16.u32 	%rs1903, %r577;
	bfe.u32 	%r578, %r571, 16, 8;
	cvt.u16.u32 	%rs1902, %r578;
	bfe.u32 	%r579, %r571, 24, 8;
	cvt.u16.u32 	%rs1901, %r579;
	ld.local.v2.b32 	{%r580, %r581}, [%rd17+16];
	bfe.u32 	%r582, %r580, 0, 8;
	cvt.u16.u32 	%rs1900, %r582;
	bfe.u32 	%r583, %r580, 8, 8;
	cvt.u16.u32 	%rs1899, %r583;
	bfe.u32 	%r584, %r580, 16, 8;
	cvt.u16.u32 	%rs1898, %r584;
	bfe.u32 	%r585, %r580, 24, 8;
	cvt.u16.u32 	%rs1897, %r585;
	bfe.u32 	%r586, %r581, 0, 8;
	cvt.u16.u32 	%rs1896, %r586;
	bfe.u32 	%r587, %r581, 8, 8;
	cvt.u16.u32 	%rs1895, %r587;
	bfe.u32 	%r588, %r581, 16, 8;
	cvt.u16.u32 	%rs1894, %r588;
	bfe.u32 	%r589, %r581, 24, 8;
	cvt.u16.u32 	%rs1893, %r589;
	ld.local.v2.b32 	{%r590, %r591}, [%rd17+24];
	bfe.u32 	%r592, %r590, 0, 8;
	cvt.u16.u32 	%rs1892, %r592;
	bfe.u32 	%r593, %r590, 8, 8;
	cvt.u16.u32 	%rs1891, %r593;
	bfe.u32 	%r594, %r590, 16, 8;
	cvt.u16.u32 	%rs1890, %r594;
	bfe.u32 	%r595, %r590, 24, 8;
	cvt.u16.u32 	%rs1889, %r595;
	bfe.u32 	%r596, %r591, 0, 8;
	cvt.u16.u32 	%rs1888, %r596;
	bfe.u32 	%r597, %r591, 8, 8;
	cvt.u16.u32 	%rs1887, %r597;
	bfe.u32 	%r598, %r591, 16, 8;
	cvt.u16.u32 	%rs1886, %r598;
	bfe.u32 	%r599, %r591, 24, 8;
	cvt.u16.u32 	%rs1885, %r599;
	.pragma "used_bytes_mask 7";
	ld.local.u32 	%r600, [%rd17+32];
	bfe.u32 	%r601, %r600, 0, 8;
	cvt.u16.u32 	%rs1884, %r601;
	bfe.u32 	%r602, %r600, 8, 8;
	cvt.u16.u32 	%rs1883, %r602;
	bfe.u32 	%r603, %r600, 16, 8;
	cvt.u16.u32 	%rs1882, %r603;
	sub.s32 	%r604, %r454, %r4373;
	setp.lt.s32 	%p7, %r604, 256;
	@%p7 bra 	$L__BB6_112;
	add.s32 	%r4373, %r4373, 256;
	setp.le.s32 	%p8, %r4373, %r245;
	@%p8 bra 	$L__BB6_96;
$L__BB6_103:
	setp.le.s32 	%p9, %r454, %r4373;
	@%p9 bra 	$L__BB6_112;
	sub.s32 	%r260, %r454, %r4373;
	setp.ge.s32 	%p10, %r243, %r260;
	@%p10 bra 	$L__BB6_112;
	add.u64 	%rd20, %SPL, 0;
	add.u64 	%rd21, %SPL, 48;
	mov.u32 	%r4374, %r243;
$L__BB6_106:
	add.s32 	%r606, %r4374, %r4373;
	mul.wide.u32 	%rd122, %r606, 48;
	add.s64 	%rd111, %rd38, %rd122;
	// begin inline asm
	ld.global.nc.u64 %rd110, [%rd111];
	// end inline asm
	add.s64 	%rd113, %rd111, 8;
	// begin inline asm
	ld.global.nc.u64 %rd112, [%rd113];
	// end inline asm
	add.s64 	%rd115, %rd111, 16;
	// begin inline asm
	ld.global.nc.u64 %rd114, [%rd115];
	// end inline asm
	add.s64 	%rd117, %rd111, 24;
	// begin inline asm
	ld.global.nc.u64 %rd116, [%rd117];
	// end inline asm
	add.s64 	%rd119, %rd111, 32;
	// begin inline asm
	ld.global.nc.u64 %rd118, [%rd119];
	// end inline asm
	mov.b64 	{%r607, %r263}, %rd118;
	add.s64 	%rd121, %rd111, 40;
	// begin inline asm
	ld.global.nc.u64 %rd120, [%rd121];
	// end inline asm
	cvt.u16.u64 	%rs2210, %rd110;
	cvt.u16.u64 	%rs1559, %rd118;
	shr.u64 	%rd123, %rd118, 8;
	cvt.u16.u64 	%rs1560, %rd123;
	shr.u64 	%rd124, %rd118, 16;
	cvt.u32.u16 	%r608, %rs1909;
	cvt.u32.u16 	%r609, %rs1910;
	prmt.b32 	%r610, %r609, %r608, 0x3340U;
	cvt.u32.u16 	%r611, %rs1911;
	cvt.u32.u16 	%r612, %rs1912;
	prmt.b32 	%r613, %r612, %r611, 0x3340U;
	prmt.b32 	%r614, %r613, %r610, 0x5410U;
	cvt.u32.u16 	%r615, %rs1913;
	cvt.u32.u16 	%r616, %rs1914;
	prmt.b32 	%r617, %r616, %r615, 0x3340U;
	cvt.u32.u16 	%r618, %rs1915;
	cvt.u32.u16 	%r619, %rs1916;
	prmt.b32 	%r620, %r619, %r618, 0x3340U;
	prmt.b32 	%r621, %r620, %r617, 0x5410U;
	st.local.v2.b32 	[%rd20], {%r621, %r614};
	cvt.u32.u16 	%r622, %rs1901;
	cvt.u32.u16 	%r623, %rs1902;
	prmt.b32 	%r624, %r623, %r622, 0x3340U;
	cvt.u32.u16 	%r625, %rs1903;
	cvt.u32.u16 	%r626, %rs1904;
	prmt.b32 	%r627, %r626, %r625, 0x3340U;
	prmt.b32 	%r628, %r627, %r624, 0x5410U;
	cvt.u32.u16 	%r629, %rs1905;
	cvt.u32.u16 	%r630, %rs1906;
	prmt.b32 	%r631, %r630, %r629, 0x3340U;
	cvt.u32.u16 	%r632, %rs1907;
	cvt.u32.u16 	%r633, %rs1908;
	prmt.b32 	%r634, %r633, %r632, 0x3340U;
	prmt.b32 	%r635, %r634, %r631, 0x5410U;
	st.local.v2.b32 	[%rd20+8], {%r635, %r628};
	cvt.u32.u16 	%r636, %rs1893;
	cvt.u32.u16 	%r637, %rs1894;
	prmt.b32 	%r638, %r637, %r636, 0x3340U;
	cvt.u32.u16 	%r639, %rs1895;
	cvt.u32.u16 	%r640, %rs1896;
	prmt.b32 	%r641, %r640, %r639, 0x3340U;
	prmt.b32 	%r642, %r641, %r638, 0x5410U;
	cvt.u32.u16 	%r643, %rs1897;
	cvt.u32.u16 	%r644, %rs1898;
	prmt.b32 	%r645, %r644, %r643, 0x3340U;
	cvt.u32.u16 	%r646, %rs1899;
	cvt.u32.u16 	%r647, %rs1900;
	prmt.b32 	%r648, %r647, %r646, 0x3340U;
	prmt.b32 	%r649, %r648, %r645, 0x5410U;
	st.local.v2.b32 	[%rd20+16], {%r649, %r642};
	cvt.u32.u16 	%r650, %rs1885;
	cvt.u32.u16 	%r651, %rs1886;
	prmt.b32 	%r652, %r651, %r650, 0x3340U;
	cvt.u32.u16 	%r653, %rs1887;
	cvt.u32.u16 	%r654, %rs1888;
	prmt.b32 	%r655, %r654, %r653, 0x3340U;
	prmt.b32 	%r656, %r655, %r652, 0x5410U;
	cvt.u32.u16 	%r657, %rs1889;
	cvt.u32.u16 	%r658, %rs1890;
	prmt.b32 	%r659, %r658, %r657, 0x3340U;
	cvt.u32.u16 	%r660, %rs1891;
	cvt.u32.u16 	%r661, %rs1892;
	prmt.b32 	%r662, %r661, %r660, 0x3340U;
	prmt.b32 	%r663, %r662, %r659, 0x5410U;
	st.local.v2.b32 	[%rd20+24], {%r663, %r656};
	st.local.v2.u8 	[%rd20+32], {%rs1884, %rs1883};
	st.local.u8 	[%rd20+34], %rs1882;
	st.local.u32 	[%rd20+36], %r4312;
	st.local.f64 	[%rd20+40], %fd108;
	st.local.u64 	[%rd21], %rd110;
	st.local.u64 	[%rd21+8], %rd112;
	st.local.u64 	[%rd21+16], %rd114;
	st.local.u64 	[%rd21+24], %rd116;
	st.local.v2.u8 	[%rd21+32], {%rs1559, %rs1560};
	st.local.u8 	[%rd21+34], %rd124;
	st.local.u32 	[%rd21+36], %r263;
	st.local.u64 	[%rd21+40], %rd120;
	mov.b32 	%r4376, 0;
$L__BB6_107:
	mov.u32 	%r4379, %r4376;
	cvt.u64.u32 	%rd125, %r4379;
	add.s64 	%rd126, %rd20, %rd125;
	ld.local.u8 	%rs1561, [%rd126];
	setp.ne.s16 	%p11, %rs1561, 0;
	add.s32 	%r4376, %r4379, 1;
	@%p11 bra 	$L__BB6_107;
	and.b16  	%rs1562, %rs2210, 255;
	setp.eq.s16 	%p12, %rs1562, 0;
	@%p12 bra 	$L__BB6_111;
	mov.b32 	%r4377, 0;
$L__BB6_110:
	cvt.u64.u32 	%rd127, %r4379;
	add.s64 	%rd128, %rd20, %rd127;
	st.local.u8 	[%rd128], %rs2210;
	add.s32 	%r4379, %r4379, 1;
	add.s32 	%r269, %r4377, 1;
	cvt.u64.u32 	%rd129, %r4377;
	add.s64 	%rd130, %rd21, %rd129;
	ld.local.u8 	%rs2210, [%rd130+1];
	setp.ne.s16 	%p13, %rs2210, 0;
	mov.u32 	%r4377, %r269;
	@%p13 bra 	$L__BB6_110;
$L__BB6_111:
	cvt.u64.u32 	%rd131, %r4379;
	add.s64 	%rd132, %rd20, %rd131;
	mov.b16 	%rs1563, 0;
	st.local.u8 	[%rd132], %rs1563;
	ld.local.u32 	%r665, [%rd20+36];
	add.s32 	%r4312, %r665, %r263;
	ld.local.f64 	%fd69, [%rd20+40];
	mov.b64 	%fd70, %rd120;
	add.f64 	%fd108, %fd69, %fd70;
	ld.local.v2.b32 	{%r666, %r667}, [%rd20];
	bfe.u32 	%r668, %r666, 0, 8;
	cvt.u16.u32 	%rs1916, %r668;
	bfe.u32 	%r669, %r666, 8, 8;
	cvt.u16.u32 	%rs1915, %r669;
	bfe.u32 	%r670, %r666, 16, 8;
	cvt.u16.u32 	%rs1914, %r670;
	bfe.u32 	%r671, %r666, 24, 8;
	cvt.u16.u32 	%rs1913, %r671;
	bfe.u32 	%r672, %r667, 0, 8;
	cvt.u16.u32 	%rs1912, %r672;
	bfe.u32 	%r673, %r667, 8, 8;
	cvt.u16.u32 	%rs1911, %r673;
	bfe.u32 	%r674, %r667, 16, 8;
	cvt.u16.u32 	%rs1910, %r674;
	bfe.u32 	%r675, %r667, 24, 8;
	cvt.u16.u32 	%rs1909, %r675;
	ld.local.v2.b32 	{%r676, %r677}, [%rd20+8];
	bfe.u32 	%r678, %r676, 0, 8;
	cvt.u16.u32 	%rs1908, %r678;
	bfe.u32 	%r679, %r676, 8, 8;
	cvt.u16.u32 	%rs1907, %r679;
	bfe.u32 	%r680, %r676, 16, 8;
	cvt.u16.u32 	%rs1906, %r680;
	bfe.u32 	%r681, %r676, 24, 8;
	cvt.u16.u32 	%rs1905, %r681;
	bfe.u32 	%r682, %r677, 0, 8;
	cvt.u16.u32 	%rs1904, %r682;
	bfe.u32 	%r683, %r677, 8, 8;
	cvt.u16.u32 	%rs1903, %r683;
	bfe.u32 	%r684, %r677, 16, 8;
	cvt.u16.u32 	%rs1902, %r684;
	bfe.u32 	%r685, %r677, 24, 8;
	cvt.u16.u32 	%rs1901, %r685;
	ld.local.v2.b32 	{%r686, %r687}, [%rd20+16];
	bfe.u32 	%r688, %r686, 0, 8;
	cvt.u16.u32 	%rs1900, %r688;
	bfe.u32 	%r689, %r686, 8, 8;
	cvt.u16.u32 	%rs1899, %r689;
	bfe.u32 	%r690, %r686, 16, 8;
	cvt.u16.u32 	%rs1898, %r690;
	bfe.u32 	%r691, %r686, 24, 8;
	cvt.u16.u32 	%rs1897, %r691;
	bfe.u32 	%r692, %r687, 0, 8;
	cvt.u16.u32 	%rs1896, %r692;
	bfe.u32 	%r693, %r687, 8, 8;
	cvt.u16.u32 	%rs1895, %r693;
	bfe.u32 	%r694, %r687, 16, 8;
	cvt.u16.u32 	%rs1894, %r694;
	bfe.u32 	%r695, %r687, 24, 8;
	cvt.u16.u32 	%rs1893, %r695;
	ld.local.v2.b32 	{%r696, %r697}, [%rd20+24];
	bfe.u32 	%r698, %r696, 0, 8;
	cvt.u16.u32 	%rs1892, %r698;
	bfe.u32 	%r699, %r696, 8, 8;
	cvt.u16.u32 	%rs1891, %r699;
	bfe.u32 	%r700, %r696, 16, 8;
	cvt.u16.u32 	%rs1890, %r700;
	bfe.u32 	%r701, %r696, 24, 8;
	cvt.u16.u32 	%rs1889, %r701;
	bfe.u32 	%r702, %r697, 0, 8;
	cvt.u16.u32 	%rs1888, %r702;
	bfe.u32 	%r703, %r697, 8, 8;
	cvt.u16.u32 	%rs1887, %r703;
	bfe.u32 	%r704, %r697, 16, 8;
	cvt.u16.u32 	%rs1886, %r704;
	bfe.u32 	%r705, %r697, 24, 8;
	cvt.u16.u32 	%rs1885, %r705;
	.pragma "used_bytes_mask 7";
	ld.local.u32 	%r706, [%rd20+32];
	bfe.u32 	%r707, %r706, 0, 8;
	cvt.u16.u32 	%rs1884, %r707;
	bfe.u32 	%r708, %r706, 8, 8;
	cvt.u16.u32 	%rs1883, %r708;
	bfe.u32 	%r709, %r706, 16, 8;
	cvt.u16.u32 	%rs1882, %r709;
	add.s32 	%r4374, %r4374, 256;
	setp.lt.s32 	%p14, %r4374, %r260;
	@%p14 bra 	$L__BB6_106;
$L__BB6_112:
	// begin inline asm
	mov.u32 %r710, %laneid;
	// end inline asm
	cvt.u32.u16 	%r771, %rs1916;
	and.b32  	%r772, %r771, 255;
	and.b16  	%rs1564, %rs1915, 255;
	mul.wide.u16 	%r773, %rs1564, 256;
	or.b32  	%r774, %r773, %r772;
	cvt.u32.u16 	%r775, %rs1914;
	shl.b32 	%r776, %r775, 16;
	and.b32  	%r777, %r776, 16711680;
	or.b32  	%r778, %r774, %r777;
	cvt.u32.u16 	%r779, %rs1913;
	shl.b32 	%r780, %r779, 24;
	or.b32  	%r712, %r778, %r780;
	cvt.u32.u16 	%r781, %rs1912;
	and.b32  	%r782, %r781, 255;
	and.b16  	%rs1565, %rs1911, 255;
	mul.wide.u16 	%r783, %rs1565, 256;
	or.b32  	%r784, %r783, %r782;
	cvt.u32.u16 	%r785, %rs1910;
	shl.b32 	%r786, %r785, 16;
	and.b32  	%r787, %r786, 16711680;
	or.b32  	%r788, %r784, %r787;
	cvt.u32.u16 	%r789, %rs1909;
	shl.b32 	%r790, %r789, 24;
	or.b32  	%r717, %r788, %r790;
	cvt.u32.u16 	%r791, %rs1908;
	and.b32  	%r792, %r791, 255;
	and.b16  	%rs1566, %rs1907, 255;
	mul.wide.u16 	%r793, %rs1566, 256;
	or.b32  	%r794, %r793, %r792;
	cvt.u32.u16 	%r795, %rs1906;
	shl.b32 	%r796, %r795, 16;
	and.b32  	%r797, %r796, 16711680;
	or.b32  	%r798, %r794, %r797;
	cvt.u32.u16 	%r799, %rs1905;
	shl.b32 	%r800, %r799, 24;
	or.b32  	%r722, %r798, %r800;
	cvt.u32.u16 	%r801, %rs1904;
	and.b32  	%r802, %r801, 255;
	and.b16  	%rs1567, %rs1903, 255;
	mul.wide.u16 	%r803, %rs1567, 256;
	or.b32  	%r804, %r803, %r802;
	cvt.u32.u16 	%r805, %rs1902;
	shl.b32 	%r806, %r805, 16;
	and.b32  	%r807, %r806, 16711680;
	or.b32  	%r808, %r804, %r807;
	cvt.u32.u16 	%r809, %rs1901;
	shl.b32 	%r810, %r809, 24;
	or.b32  	%r727, %r808, %r810;
	cvt.u32.u16 	%r811, %rs1900;
	and.b32  	%r812, %r811, 255;
	and.b16  	%rs1568, %rs1899, 255;
	mul.wide.u16 	%r813, %rs1568, 256;
	or.b32  	%r814, %r813, %r812;
	cvt.u32.u16 	%r815, %rs1898;
	shl.b32 	%r816, %r815, 16;
	and.b32  	%r817, %r816, 16711680;
	or.b32  	%r818, %r814, %r817;
	cvt.u32.u16 	%r819, %rs1897;
	shl.b32 	%r820, %r819, 24;
	or.b32  	%r732, %r818, %r820;
	cvt.u32.u16 	%r821, %rs1896;
	and.b32  	%r822, %r821, 255;
	and.b16  	%rs1569, %rs1895, 255;
	mul.wide.u16 	%r823, %rs1569, 256;
	or.b32  	%r824, %r823, %r822;
	cvt.u32.u16 	%r825, %rs1894;
	shl.b32 	%r826, %r825, 16;
	and.b32  	%r827, %r826, 16711680;
	or.b32  	%r828, %r824, %r827;
	cvt.u32.u16 	%r829, %rs1893;
	shl.b32 	%r830, %r829, 24;
	or.b32  	%r737, %r828, %r830;
	cvt.u32.u16 	%r831, %rs1892;
	and.b32  	%r832, %r831, 255;
	and.b16  	%rs1570, %rs1891, 255;
	mul.wide.u16 	%r833, %rs1570, 256;
	or.b32  	%r834, %r833, %r832;
	cvt.u32.u16 	%r835, %rs1890;
	shl.b32 	%r836, %r835, 16;
	and.b32  	%r837, %r836, 16711680;
	or.b32  	%r838, %r834, %r837;
	cvt.u32.u16 	%r839, %rs1889;
	shl.b32 	%r840, %r839, 24;
	or.b32  	%r742, %r838, %r840;
	cvt.u32.u16 	%r841, %rs1888;
	and.b32  	%r842, %r841, 255;
	and.b16  	%rs1571, %rs1887, 255;
	mul.wide.u16 	%r843, %rs1571, 256;
	or.b32  	%r844, %r843, %r842;
	cvt.u32.u16 	%r845, %rs1886;
	shl.b32 	%r846, %r845, 16;
	and.b32  	%r847, %r846, 16711680;
	or.b32  	%r848, %r844, %r847;
	cvt.u32.u16 	%r849, %rs1885;
	shl.b32 	%r850, %r849, 24;
	or.b32  	%r747, %r848, %r850;
	cvt.u32.u16 	%r851, %rs1884;
	and.b32  	%r852, %r851, 255;
	and.b16  	%rs1572, %rs1883, 255;
	mul.wide.u16 	%r853, %rs1572, 256;
	or.b32  	%r854, %r853, %r852;
	cvt.u32.u16 	%r855, %rs1882;
	shl.b32 	%r856, %r855, 16;
	and.b32  	%r857, %r856, 16711680;
	or.b32  	%r752, %r854, %r857;
	mov.b32 	%r768, 1;
	mov.b32 	%r769, 31;
	mov.b32 	%r770, -1;
	// begin inline asm
	shfl.sync.down.b32 %r711, %r712, %r768, %r769, %r770;
	// end inline asm
	// begin inline asm
	shfl.sync.down.b32 %r716, %r717, %r768, %r769, %r770;
	// end inline asm
	// begin inline asm
	shfl.sync.down.b32 %r721, %r722, %r768, %r769, %r770;
	// end inline asm
	// begin inline asm
	shfl.sync.down.b32 %r726, %r727, %r768, %r769, %r770;
	// end inline asm
	// begin inline asm
	shfl.sync.down.b32 %r731, %r732, %r768, %r769, %r770;
	// end inline asm
	// begin inline asm
	shfl.sync.down.b32 %r736, %r737, %r768, %r769, %r770;
	// end inline asm
	// begin inline asm
	shfl.sync.down.b32 %r741, %r742, %r768, %r769, %r770;
	// end inline asm
	// begin inline asm
	shfl.sync.down.b32 %r746, %r747, %r768, %r769, %r770;
	// end inline asm
	// begin inline asm
	shfl.sync.down.b32 %r751, %r752, %r768, %r769, %r770;
	// end inline asm
	// begin inline asm
	shfl.sync.down.b32 %r756, %r4312, %r768, %r769, %r770;
	// end inline asm
	mov.b64 	%rd133, %fd108;
	mov.b64 	{%r762, %r767}, %rd133;
	// begin inline asm
	shfl.sync.down.b32 %r761, %r762, %r768, %r769, %r770;
	// end inline asm
	// begin inline asm
	shfl.sync.down.b32 %r766, %r767, %r768, %r769, %r770;
	// end inline asm
	setp.gt.s32 	%p15, %r710, 30;
	@%p15 bra 	$L__BB6_119;
	shr.u32 	%r859, %r751, 16;
	shr.u32 	%r860, %r751, 8;
	cvt.u16.u32 	%rs1573, %r860;
	cvt.u16.u32 	%rs1574, %r751;
	cvt.u16.u32 	%rs2246, %r711;
	mov.b64 	%rd134, {%r761, %r766};
	mov.b64 	%fd42, %rd134;
	add.u64 	%rd23, %SPL, 0;
	add.u64 	%rd24, %SPL, 48;
	prmt.b32 	%r863, %r785, %r789, 0x3340U;
	cvt.u32.u16 	%r864, %rs1911;
	prmt.b32 	%r866, %r781, %r864, 0x3340U;
	prmt.b32 	%r867, %r866, %r863, 0x5410U;
	prmt.b32 	%r870, %r775, %r779, 0x3340U;
	cvt.u32.u16 	%r871, %rs1915;
	prmt.b32 	%r873, %r771, %r871, 0x3340U;
	prmt.b32 	%r874, %r873, %r870, 0x5410U;
	st.local.v2.b32 	[%rd23], {%r874, %r867};
	prmt.b32 	%r877, %r805, %r809, 0x3340U;
	cvt.u32.u16 	%r878, %rs1903;
	prmt.b32 	%r880, %r801, %r878, 0x3340U;
	prmt.b32 	%r881, %r880, %r877, 0x5410U;
	prmt.b32 	%r884, %r795, %r799, 0x3340U;
	cvt.u32.u16 	%r885, %rs1907;
	prmt.b32 	%r887, %r791, %r885, 0x3340U;
	prmt.b32 	%r888, %r887, %r884, 0x5410U;
	st.local.v2.b32 	[%rd23+8], {%r888, %r881};
	prmt.b32 	%r891, %r825, %r829, 0x3340U;
	cvt.u32.u16 	%r892, %rs1895;
	prmt.b32 	%r894, %r821, %r892, 0x3340U;
	prmt.b32 	%r895, %r894, %r891, 0x5410U;
	prmt.b32 	%r898, %r815, %r819, 0x3340U;
	cvt.u32.u16 	%r899, %rs1899;
	prmt.b32 	%r901, %r811, %r899, 0x3340U;
	prmt.b32 	%r902, %r901, %r898, 0x5410U;
	st.local.v2.b32 	[%rd23+16], {%r902, %r895};
	prmt.b32 	%r905, %r845, %r849, 0x3340U;
	cvt.u32.u16 	%r906, %rs1887;
	prmt.b32 	%r908, %r841, %r906, 0x3340U;
	prmt.b32 	%r909, %r908, %r905, 0x5410U;
	prmt.b32 	%r912, %r835, %r839, 0x3340U;
	cvt.u32.u16 	%r913, %rs1891;
	prmt.b32 	%r915, %r831, %r913, 0x3340U;
	prmt.b32 	%r916, %r915, %r912, 0x5410U;
	st.local.v2.b32 	[%rd23+24], {%r916, %r909};
	st.local.v2.u8 	[%rd23+32], {%rs1884, %rs1883};
	st.local.u8 	[%rd23+34], %rs1882;
	st.local.u32 	[%rd23+36], %r4312;
	st.local.f64 	[%rd23+40], %fd108;
	st.local.v2.b32 	[%rd24], {%r711, %r716};
	st.local.v2.b32 	[%rd24+8], {%r721, %r726};
	st.local.v2.b32 	[%rd24+16], {%r731, %r736};
	st.local.v2.b32 	[%rd24+24], {%r741, %r746};
	st.local.v2.u8 	[%rd24+32], {%rs1574, %rs1573};
	st.local.u8 	[%rd24+34], %r859;
	st.local.u32 	[%rd24+36], %r756;
	st.local.v2.u32 	[%rd24+40], {%r761, %r766};
	mov.b32 	%r4381, 0;
$L__BB6_114:
	mov.u32 	%r4384, %r4381;
	cvt.u64.u32 	%rd137, %r4384;
	add.s64 	%rd138, %rd23, %rd137;
	ld.local.u8 	%rs1575, [%rd138];
	setp.ne.s16 	%p16, %rs1575, 0;
	add.s32 	%r4381, %r4384, 1;
	@%p16 bra 	$L__BB6_114;
	and.b16  	%rs1576, %rs2246, 255;
	setp.eq.s16 	%p17, %rs1576, 0;
	@%p17 bra 	$L__BB6_118;
	mov.b32 	%r4382, 0;
$L__BB6_117:
	cvt.u64.u32 	%rd139, %r4384;
	add.s64 	%rd140, %rd23, %rd139;
	st.local.u8 	[%rd140], %rs2246;
	add.s32 	%r4384, %r4384, 1;
	add.s32 	%r292, %r4382, 1;
	cvt.u64.u32 	%rd141, %r4382;
	add.s64 	%rd142, %rd24, %rd141;
	ld.local.u8 	%rs2246, [%rd142+1];
	setp.ne.s16 	%p18, %rs2246, 0;
	mov.u32 	%r4382, %r292;
	@%p18 bra 	$L__BB6_117;
$L__BB6_118:
	cvt.u64.u32 	%rd143, %r4384;
	add.s64 	%rd144, %rd23, %rd143;
	mov.b16 	%rs1577, 0;
	st.local.u8 	[%rd144], %rs1577;
	ld.local.u32 	%r918, [%rd23+36];
	add.s32 	%r4312, %r918, %r756;
	ld.local.f64 	%fd71, [%rd23+40];
	add.f64 	%fd108, %fd71, %fd42;
	ld.local.v2.b32 	{%r919, %r920}, [%rd23];
	bfe.u32 	%r921, %r919, 0, 8;
	cvt.u16.u32 	%rs1916, %r921;
	bfe.u32 	%r922, %r919, 8, 8;
	cvt.u16.u32 	%rs1915, %r922;
	bfe.u32 	%r923, %r919, 16, 8;
	cvt.u16.u32 	%rs1914, %r923;
	bfe.u32 	%r924, %r919, 24, 8;
	cvt.u16.u32 	%rs1913, %r924;
	bfe.u32 	%r925, %r920, 0, 8;
	cvt.u16.u32 	%rs1912, %r925;
	bfe.u32 	%r926, %r920, 8, 8;
	cvt.u16.u32 	%rs1911, %r926;
	bfe.u32 	%r927, %r920, 16, 8;
	cvt.u16.u32 	%rs1910, %r927;
	bfe.u32 	%r928, %r920, 24, 8;
	cvt.u16.u32 	%rs1909, %r928;
	ld.local.v2.b32 	{%r929, %r930}, [%rd23+8];
	bfe.u32 	%r931, %r929, 0, 8;
	cvt.u16.u32 	%rs1908, %r931;
	bfe.u32 	%r932, %r929, 8, 8;
	cvt.u16.u32 	%rs1907, %r932;
	bfe.u32 	%r933, %r929, 16, 8;
	cvt.u16.u32 	%rs1906, %r933;
	bfe.u32 	%r934, %r929, 24, 8;
	cvt.u16.u32 	%rs1905, %r934;
	bfe.u32 	%r935, %r930, 0, 8;
	cvt.u16.u32 	%rs1904, %r935;
	bfe.u32 	%r936, %r930, 8, 8;
	cvt.u16.u32 	%rs1903, %r936;
	bfe.u32 	%r937, %r930, 16, 8;
	cvt.u16.u32 	%rs1902, %r937;
	bfe.u32 	%r938, %r930, 24, 8;
	cvt.u16.u32 	%rs1901, %r938;
	ld.local.v2.b32 	{%r939, %r940}, [%rd23+16];
	bfe.u32 	%r941, %r939, 0, 8;
	cvt.u16.u32 	%rs1900, %r941;
	bfe.u32 	%r942, %r939, 8, 8;
	cvt.u16.u32 	%rs1899, %r942;
	bfe.u32 	%r943, %r939, 16, 8;
	cvt.u16.u32 	%rs1898, %r943;
	bfe.u32 	%r944, %r939, 24, 8;
	cvt.u16.u32 	%rs1897, %r944;
	bfe.u32 	%r945, %r940, 0, 8;
	cvt.u16.u32 	%rs1896, %r945;
	bfe.u32 	%r946, %r940, 8, 8;
	cvt.u16.u32 	%rs1895, %r946;
	bfe.u32 	%r947, %r940, 16, 8;
	cvt.u16.u32 	%rs1894, %r947;
	bfe.u32 	%r948, %r940, 24, 8;
	cvt.u16.u32 	%rs1893, %r948;
	ld.local.v2.b32 	{%r949, %r950}, [%rd23+24];
	bfe.u32 	%r951, %r949, 0, 8;
	cvt.u16.u32 	%rs1892, %r951;
	bfe.u32 	%r952, %r949, 8, 8;
	cvt.u16.u32 	%rs1891, %r952;
	bfe.u32 	%r953, %r949, 16, 8;
	cvt.u16.u32 	%rs1890, %r953;
	bfe.u32 	%r954, %r949, 24, 8;
	cvt.u16.u32 	%rs1889, %r954;
	bfe.u32 	%r955, %r950, 0, 8;
	cvt.u16.u32 	%rs1888, %r955;
	bfe.u32 	%r956, %r950, 8, 8;
	cvt.u16.u32 	%rs1887, %r956;
	bfe.u32 	%r957, %r950, 16, 8;
	cvt.u16.u32 	%rs1886, %r957;
	bfe.u32 	%r958, %r950, 24, 8;
	cvt.u16.u32 	%rs1885, %r958;
	.pragma "used_bytes_mask 7";
	ld.local.u32 	%r959, [%rd23+32];
	bfe.u32 	%r960, %r959, 0, 8;
	cvt.u16.u32 	%rs1884, %r960;
	bfe.u32 	%r961, %r959, 8, 8;
	cvt.u16.u32 	%rs1883, %r961;
	bfe.u32 	%r962, %r959, 16, 8;
	cvt.u16.u32 	%rs1882, %r962;
$L__BB6_119:
	cvt.u32.u16 	%r1023, %rs1916;
	and.b32  	%r1024, %r1023, 255;
	and.b16  	%rs1578, %rs1915, 255;
	mul.wide.u16 	%r1025, %rs1578, 256;
	or.b32  	%r1026, %r1025, %r1024;
	cvt.u32.u16 	%r1027, %rs1914;
	shl.b32 	%r1028, %r1027, 16;
	and.b32  	%r1029, %r1028, 16711680;
	or.b32  	%r1030, %r1026, %r1029;
	cvt.u32.u16 	%r1031, %rs1913;
	shl.b32 	%r1032, %r1031, 24;
	or.b32  	%r964, %r1030, %r1032;
	cvt.u32.u16 	%r1033, %rs1912;
	and.b32  	%r1034, %r1033, 255;
	and.b16  	%rs1579, %rs1911, 255;
	mul.wide.u16 	%r1035, %rs1579, 256;
	or.b32  	%r1036, %r1035, %r1034;
	cvt.u32.u16 	%r1037, %rs1910;
	shl.b32 	%r1038, %r1037, 16;
	and.b32  	%r1039, %r1038, 16711680;
	or.b32  	%r1040, %r1036, %r1039;
	cvt.u32.u16 	%r1041, %rs1909;
	shl.b32 	%r1042, %r1041, 24;
	or.b32  	%r969, %r1040, %r1042;
	cvt.u32.u16 	%r1043, %rs1908;
	and.b32  	%r1044, %r1043, 255;
	and.b16  	%rs1580, %rs1907, 255;
	mul.wide.u16 	%r1045, %rs1580, 256;
	or.b32  	%r1046, %r1045, %r1044;
	cvt.u32.u16 	%r1047, %rs1906;
	shl.b32 	%r1048, %r1047, 16;
	and.b32  	%r1049, %r1048, 16711680;
	or.b32  	%r1050, %r1046, %r1049;
	cvt.u32.u16 	%r1051, %rs1905;
	shl.b32 	%r1052, %r1051, 24;
	or.b32  	%r974, %r1050, %r1052;
	cvt.u32.u16 	%r1053, %rs1904;
	and.b32  	%r1054, %r1053, 255;
	and.b16  	%rs1581, %rs1903, 255;
	mul.wide.u16 	%r1055, %rs1581, 256;
	or.b32  	%r1056, %r1055, %r1054;
	cvt.u32.u16 	%r1057, %rs1902;
	shl.b32 	%r1058, %r1057, 16;
	and.b32  	%r1059, %r1058, 16711680;
	or.b32  	%r1060, %r1056, %r1059;
	cvt.u32.u16 	%r1061, %rs1901;
	shl.b32 	%r1062, %r1061, 24;
	or.b32  	%r979, %r1060, %r1062;
	cvt.u32.u16 	%r1063, %rs1900;
	and.b32  	%r1064, %r1063, 255;
	and.b16  	%rs1582, %rs1899, 255;
	mul.wide.u16 	%r1065, %rs1582, 256;
	or.b32  	%r1066, %r1065, %r1064;
	cvt.u32.u16 	%r1067, %rs1898;
	shl.b32 	%r1068, %r1067, 16;
	and.b32  	%r1069, %r1068, 16711680;
	or.b32  	%r1070, %r1066, %r1069;
	cvt.u32.u16 	%r1071, %rs1897;
	shl.b32 	%r1072, %r1071, 24;
	or.b32  	%r984, %r1070, %r1072;
	cvt.u32.u16 	%r1073, %rs1896;
	and.b32  	%r1074, %r1073, 255;
	and.b16  	%rs1583, %rs1895, 255;
	mul.wide.u16 	%r1075, %rs1583, 256;
	or.b32  	%r1076, %r1075, %r1074;
	cvt.u32.u16 	%r1077, %rs1894;
	shl.b32 	%r1078, %r1077, 16;
	and.b32  	%r1079, %r1078, 16711680;
	or.b32  	%r1080, %r1076, %r1079;
	cvt.u32.u16 	%r1081, %rs1893;
	shl.b32 	%r1082, %r1081, 24;
	or.b32  	%r989, %r1080, %r1082;
	cvt.u32.u16 	%r1083, %rs1892;
	and.b32  	%r1084, %r1083, 255;
	and.b16  	%rs1584, %rs1891, 255;
	mul.wide.u16 	%r1085, %rs1584, 256;
	or.b32  	%r1086, %r1085, %r1084;
	cvt.u32.u16 	%r1087, %rs1890;
	shl.b32 	%r1088, %r1087, 16;
	and.b32  	%r1089, %r1088, 16711680;
	or.b32  	%r1090, %r1086, %r1089;
	cvt.u32.u16 	%r1091, %rs1889;
	shl.b32 	%r1092, %r1091, 24;
	or.b32  	%r994, %r1090, %r1092;
	cvt.u32.u16 	%r1093, %rs1888;
	and.b32  	%r1094, %r1093, 255;
	and.b16  	%rs1585, %rs1887, 255;
	mul.wide.u16 	%r1095, %rs1585, 256;
	or.b32  	%r1096, %r1095, %r1094;
	cvt.u32.u16 	%r1097, %rs1886;
	shl.b32 	%r1098, %r1097, 16;
	and.b32  	%r1099, %r1098, 16711680;
	or.b32  	%r1100, %r1096, %r1099;
	cvt.u32.u16 	%r1101, %rs1885;
	shl.b32 	%r1102, %r1101, 24;
	or.b32  	%r999, %r1100, %r1102;
	cvt.u32.u16 	%r1103, %rs1884;
	and.b32  	%r1104, %r1103, 255;
	and.b16  	%rs1586, %rs1883, 255;
	mul.wide.u16 	%r1105, %rs1586, 256;
	or.b32  	%r1106, %r1105, %r1104;
	cvt.u32.u16 	%r1107, %rs1882;
	shl.b32 	%r1108, %r1107, 16;
	and.b32  	%r1109, %r1108, 16711680;
	or.b32  	%r1004, %r1106, %r1109;
	mov.b32 	%r1020, 2;
	mov.b32 	%r1021, 31;
	mov.b32 	%r1022, -1;
	// begin inline asm
	shfl.sync.down.b32 %r963, %r964, %r1020, %r1021, %r1022;
	// end inline asm
	// begin inline asm
	shfl.sync.down.b32 %r968, %r969, %r1020, %r1021, %r1022;
	// end inline asm
	// begin inline asm
	shfl.sync.down.b32 %r973, %r974, %r1020, %r1021, %r1022;
	// end inline asm
	// begin inline asm
	shfl.sync.down.b32 %r978, %r979, %r1020, %r1021, %r1022;
	// end inline asm
	// begin inline asm
	shfl.sync.down.b32 %r983, %r984, %r1020, %r1021, %r1022;
	// end inline asm
	// begin inline asm
	shfl.sync.down.b32 %r988, %r989, %r1020, %r1021, %r1022;
	// end inline asm
	// begin inline asm
	shfl.sync.down.b32 %r993, %r994, %r1020, %r1021, %r1022;
	// end inline asm
	// begin inline asm
	shfl.sync.down.b32 %r998, %r999, %r1020, %r1021, %r1022;
	// end inline asm
	// begin inline asm
	shfl.sync.down.b32 %r1003, %r1004, %r1020, %r1021, %r1022;
	// end inline asm
	// begin inline asm
	shfl.sync.down.b32 %r1008, %r4312, %r1020, %r1021, %r1022;
	// end inline asm
	mov.b64 	%rd145, %fd108;
	mov.b64 	{%r1014, %r1019}, %rd145;
	// begin inline asm
	shfl.sync.down.b32 %r1013, %r1014, %r1020, %r1021, %r1022;
	// end inline asm
	// begin inline asm
	shfl.sync.down.b32 %r1018, %r1019, %r1020, %r1021, %r1022;
	// end inline asm
	setp.gt.s32 	%p19, %r710, 29;
	@%p19 bra 	$L__BB6_126;
	shr.u32 	%r1111, %r1003, 16;
	shr.u32 	%r1112, %r1003, 8;
	cvt.u16.u32 	%rs1587, %r1112;
	cvt.u16.u32 	%rs1588, %r1003;
	cvt.u16.u32 	%rs2282, %r963;
	mov.b64 	%rd146, {%r1013, %r1018};
	mov.b64 	%fd45, %rd146;
	add.u64 	%rd25, %SPL, 0;
	add.u64 	%rd26, %SPL, 48;
	prmt.b32 	%r1115, %r1037, %r1041, 0x3340U;
	cvt.u32.u16 	%r1116, %rs1911;
	prmt.b32 	%r1118, %r1033, %r1116, 0x3340U;
	prmt.b32 	%r1119, %r1118, %r1115, 0x5410U;
	prmt.b32 	%r1122, %r1027, %r1031, 0x3340U;
	cvt.u32.u16 	%r1123, %rs1915;
	prmt.b32 	%r1125, %r1023, %r1123, 0x3340U;
	prmt.b32 	%r1126, %r1125, %r1122, 0x5410U;
	st.local.v2.b32 	[%rd25], {%r1126, %r1119};
	prmt.b32 	%r1129, %r1057, %r1061, 0x3340U;
	cvt.u32.u16 	%r1130, %rs1903;
	prmt.b32 	%r1132, %r1053, %r1130, 0x3340U;
	prmt.b32 	%r1133, %r1132, %r1129, 0x5410U;
	prmt.b32 	%r1136, %r1047, %r1051, 0x3340U;
	cvt.u32.u16 	%r1137, %rs1907;
	prmt.b32 	%r1139, %r1043, %r1137, 0x3340U;
	prmt.b32 	%r1140, %r1139, %r1136, 0x5410U;
	st.local.v2.b32 	[%rd25+8], {%r1140, %r1133};
	prmt.b32 	%r1143, %r1077, %r1081, 0x3340U;
	cvt.u32.u16 	%r1144, %rs1895;
	prmt.b32 	%r1146, %r1073, %r1144, 0x3340U;
	prmt.b32 	%r1147, %r1146, %r1143, 0x5410U;
	prmt.b32 	%r1150, %r1067, %r1071, 0x3340U;
	cvt.u32.u16 	%r1151, %rs1899;
	prmt.b32 	%r1153, %r1063, %r1151, 0x3340U;
	prmt.b32 	%r1154, %r1153, %r1150, 0x5410U;
	st.local.v2.b32 	[%rd25+16], {%r1154, %r1147};
	prmt.b32 	%r1157, %r1097, %r1101, 0x3340U;
	cvt.u32.u16 	%r1158, %rs1887;
	prmt.b32 	%r1160, %r1093, %r1158, 0x3340U;
	prmt.b32 	%r1161, %r1160, %r1157, 0x5410U;
	prmt.b32 	%r1164, %r1087, %r1091, 0x3340U;
	cvt.u32.u16 	%r1165, %rs1891;
	prmt.b32 	%r1167, %r1083, %r1165, 0x3340U;
	prmt.b32 	%r1168, %r1167, %r1164, 0x5410U;
	st.local.v2.b32 	[%rd25+24], {%r1168, %r1161};
	st.local.v2.u8 	[%rd25+32], {%rs1884, %rs1883};
	st.local.u8 	[%rd25+34], %rs1882;
	st.local.u32 	[%rd25+36], %r4312;
	st.local.f64 	[%rd25+40], %fd108;
	st.local.v2.b32 	[%rd26], {%r963, %r968};
	st.local.v2.b32 	[%rd26+8], {%r973, %r978};
	st.local.v2.b32 	[%rd26+16], {%r983, %r988};
	st.local.v2.b32 	[%rd26+24], {%r993, %r998};
	st.local.v2.u8 	[%rd26+32], {%rs1588, %rs1587};
	st.local.u8 	[%rd26+34], %r1111;
	st.local.u32 	[%rd26+36], %r1008;
	st.local.v2.u32 	[%rd26+40], {%r1013, %r1018};
	mov.b32 	%r4386, 0;
$L__BB6_121:
	mov.u32 	%r4389, %r4386;
	cvt.u64.u32 	%rd149, %r4389;
	add.s64 	%rd150, %rd25, %rd149;
	ld.local.u8 	%rs1589, [%rd150];
	setp.ne.s16 	%p20, %rs1589, 0;
	add.s32 	%r4386, %r4389, 1;
	@%p20 bra 	$L__BB6_121;
	and.b16  	%rs1590, %rs2282, 255;
	setp.eq.s16 	%p21, %rs1590, 0;
	@%p21 bra 	$L__BB6_125;
	mov.b32 	%r4387, 0;
$L__BB6_124:
	cvt.u64.u32 	%rd151, %r4389;
	add.s64 	%rd152, %rd25, %rd151;
	st.local.u8 	[%rd152], %rs2282;
	add.s32 	%r4389, %r4389, 1;
	add.s32 	%r313, %r4387, 1;
	cvt.u64.u32 	%rd153, %r4387;
	add.s64 	%rd154, %rd26, %rd153;
	ld.local.u8 	%rs2282, [%rd154+1];
	setp.ne.s16 	%p22, %rs2282, 0;
	mov.u32 	%r4387, %r313;
	@%p22 bra 	$L__BB6_124;
$L__BB6_125:
	cvt.u64.u32 	%rd155, %r4389;
	add.s64 	%rd156, %rd25, %rd155;
	mov.b16 	%rs1591, 0;
	st.local.u8 	[%rd156], %rs1591;
	ld.local.u32 	%r1170, [%rd25+36];
	add.s32 	%r4312, %r1170, %r1008;
	ld.local.f64 	%fd72, [%rd25+40];
	add.f64 	%fd108, %fd72, %fd45;
	ld.local.v2.b32 	{%r1171, %r1172}, [%rd25];
	bfe.u32 	%r1173, %r1171, 0, 8;
	cvt.u16.u32 	%rs1916, %r1173;
	bfe.u32 	%r1174, %r1171, 8, 8;
	cvt.u16.u32 	%rs1915, %r1174;
	bfe.u32 	%r1175, %r1171, 16, 8;
	cvt.u16.u32 	%rs1914, %r1175;
	bfe.u32 	%r1176, %r1171, 24, 8;
	cvt.u16.u32 	%rs1913, %r1176;
	bfe.u32 	%r1177, %r1172, 0, 8;
	cvt.u16.u32 	%rs1912, %r1177;
	bfe.u32 	%r1178, %r1172, 8, 8;
	cvt.u16.u32 	%rs1911, %r1178;
	bfe.u32 	%r1179, %r1172, 16, 8;
	cvt.u16.u32 	%rs1910, %r1179;
	bfe.u32 	%r1180, %r1172, 24, 8;
	cvt.u16.u32 	%rs1909, %r1180;
	ld.local.v2.b32 	{%r1181, %r1182}, [%rd25+8];
	bfe.u32 	%r1183, %r1181, 0, 8;
	cvt.u16.u32 	%rs1908, %r1183;
	bfe.u32 	%r1184, %r1181, 8, 8;
	cvt.u16.u32 	%rs1907, %r1184;
	bfe.u32 	%r1185, %r1181, 16, 8;
	cvt.u16.u32 	%rs1906, %r1185;
	bfe.u32 	%r1186, %r1181, 24, 8;
	cvt.u16.u32 	%rs1905, %r1186;
	bfe.u32 	%r1187, %r1182, 0, 8;
	cvt.u16.u32 	%rs1904, %r1187;
	bfe.u32 	%r1188, %r1182, 8, 8;
	cvt.u16.u32 	%rs1903, %r1188;
	bfe.u32 	%r1189, %r1182, 16, 8;
	cvt.u16.u32 	%rs1902, %r1189;
	bfe.u32 	%r1190, %r1182, 24, 8;
	cvt.u16.u32 	%rs1901, %r1190;
	ld.local.v2.b32 	{%r1191, %r1192}, [%rd25+16];
	bfe.u32 	%r1193, %r1191, 0, 8;
	cvt.u16.u32 	%rs1900, %r1193;
	bfe.u32 	%r1194, %r1191, 8, 8;
	cvt.u16.u32 	%rs1899, %r1194;
	bfe.u32 	%r1195, %r1191, 16, 8;
	cvt.u16.u32 	%rs1898, %r1195;
	bfe.u32 	%r1196, %r1191, 24, 8;
	cvt.u16.u32 	%rs1897, %r1196;
	bfe.u32 	%r1197, %r1192, 0, 8;
	cvt.u16.u32 	%rs1896, %r1197;
	bfe.u32 	%r1198, %r1192, 8, 8;
	cvt.u16.u32 	%rs1895, %r1198;
	bfe.u32 	%r1199, %r1192, 16, 8;
	cvt.u16.u32 	%rs1894, %r1199;
	bfe.u32 	%r1200, %r1192, 24, 8;
	cvt.u16.u32 	%rs1893, %r1200;
	ld.local.v2.b32 	{%r1201, %r1202}, [%rd25+24];
	bfe.u32 	%r1203, %r1201, 0, 8;
	cvt.u16.u32 	%rs1892, %r1203;
	bfe.u32 	%r1204, %r1201, 8, 8;
	cvt.u16.u32 	%rs1891, %r1204;
	bfe.u32 	%r1205, %r1201, 16, 8;
	cvt.u16.u32 	%rs1890, %r1205;
	bfe.u32 	%r1206, %r1201, 24, 8;
	cvt.u16.u32 	%rs1889, %r1206;
	bfe.u32 	%r1207, %r1202, 0, 8;
	cvt.u16.u32 	%rs1888, %r1207;
	bfe.u32 	%r1208, %r1202, 8, 8;
	cvt.u16.u32 	%rs1887, %r1208;
	bfe.u32 	%r1209, %r1202, 16, 8;
	cvt.u16.u32 	%rs1886, %r1209;
	bfe.u32 	%r1210, %r1202, 24, 8;
	cvt.u16.u32 	%rs1885, %r1210;
	.pragma "used_bytes_mask 7";
	ld.local.u32 	%r1211, [%rd25+32];
	bfe.u32 	%r1212, %r1211, 0, 8;
	cvt.u16.u32 	%rs1884, %r1212;
	bfe.u32 	%r1213, %r1211, 8, 8;
	cvt.u16.u32 	%rs1883, %r1213;
	bfe.u32 	%r1214, %r1211, 16, 8;
	cvt.u16.u32 	%rs1882, %r1214;
$L__BB6_126:
	cvt.u32.u16 	%r1275, %rs1916;
	and.b32  	%r1276, %r1275, 255;
	and.b16  	%rs1592, %rs1915, 255;
	mul.wide.u16 	%r1277, %rs1592, 256;
	or.b32  	%r1278, %r1277, %r1276;
	cvt.u32.u16 	%r1279, %rs1914;
	shl.b32 	%r1280, %r1279, 16;
	and.b32  	%r1281, %r1280, 16711680;
	or.b32  	%r1282, %r1278, %r1281;
	cvt.u32.u16 	%r1283, %rs1913;
	shl.b32 	%r1284, %r1283, 24;
	or.b32  	%r1216, %r1282, %r1284;
	cvt.u32.u16 	%r1285, %rs1912;
	and.b32  	%r1286, %r1285, 255;
	and.b16  	%rs1593, %rs1911, 255;
	mul.wide.u16 	%r1287, %rs1593, 256;
	or.b32  	%r1288, %r1287, %r1286;
	cvt.u32.u16 	%r1289, %rs1910;
	shl.b32 	%r1290, %r1289, 16;
	and.b32  	%r1291, %r1290, 16711680;
	or.b32  	%r1292, %r1288, %r1291;
	cvt.u32.u16 	%r1293, %rs1909;
	shl.b32 	%r1294, %r1293, 24;
	or.b32  	%r1221, %r1292, %r1294;
	cvt.u32.u16 	%r1295, %rs1908;
	and.b32  	%r1296, %r1295, 255;
	and.b16  	%rs1594, %rs1907, 255;
	mul.wide.u16 	%r1297, %rs1594, 256;
	or.b32  	%r1298, %r1297, %r1296;
	cvt.u32.u16 	%r1299, %rs1906;
	shl.b32 	%r1300, %r1299, 16;
	and.b32  	%r1301, %r1300, 16711680;
	or.b32  	%r1302, %r1298, %r1301;
	cvt.u32.u16 	%r1303, %rs1905;
	shl.b32 	%r1304, %r1303, 24;
	or.b32  	%r1226, %r1302, %r1304;
	cvt.u32.u16 	%r1305, %rs1904;
	and.b32  	%r1306, %r1305, 255;
	and.b16  	%rs1595, %rs1903, 255;
	mul.wide.u16 	%r1307, %rs1595, 256;
	or.b32  	%r1308, %r1307, %r1306;
	cvt.u32.u16 	%r1309, %rs1902;
	shl.b32 	%r1310, %r1309, 16;
	and.b32  	%r1311, %r1310, 16711680;
	or.b32  	%r1312, %r1308, %r1311;
	cvt.u32.u16 	%r1313, %rs1901;
	shl.b32 	%r1314, %r1313, 24;
	or.b32  	%r1231, %r1312, %r1314;
	cvt.u32.u16 	%r1315, %rs1900;
	and.b32  	%r1316, %r1315, 255;
	and.b16  	%rs1596, %rs1899, 255;
	mul.wide.u16 	%r1317, %rs1596, 256;
	or.b32  	%r1318, %r1317, %r1316;
	cvt.u32.u16 	%r1319, %rs1898;
	shl.b32 	%r1320, %r1319, 16;
	and.b32  	%r1321, %r1320, 16711680;
	or.b32  	%r1322, %r1318, %r1321;
	cvt.u32.u16 	%r1323, %rs1897;
	shl.b32 	%r1324, %r1323, 24;
	or.b32  	%r1236, %r1322, %r1324;
	cvt.u32.u16 	%r1325, %rs1896;
	and.b32  	%r1326, %r1325, 255;
	and.b16  	%rs1597, %rs1895, 255;
	mul.wide.u16 	%r1327, %rs1597, 256;
	or.b32  	%r1328, %r1327, %r1326;
	cvt.u32.u16 	%r1329, %rs1894;
	shl.b32 	%r1330, %r1329, 16;
	and.b32  	%r1331, %r1330, 16711680;
	or.b32  	%r1332, %r1328, %r1331;
	cvt.u32.u16 	%r1333, %rs1893;
	shl.b32 	%r1334, %r1333, 24;
	or.b32  	%r1241, %r1332, %r1334;
	cvt.u32.u16 	%r1335, %rs1892;
	and.b32  	%r1336, %r1335, 255;
	and.b16  	%rs1598, %rs1891, 255;
	mul.wide.u16 	%r1337, %rs1598, 256;
	or.b32  	%r1338, %r1337, %r1336;
	cvt.u32.u16 	%r1339, %rs1890;
	shl.b32 	%r1340, %r1339, 16;
	and.b32  	%r1341, %r1340, 16711680;
	or.b32  	%r1342, %r1338, %r1341;
	cvt.u32.u16 	%r1343, %rs1889;
	shl.b32 	%r1344, %r1343, 24;
	or.b32  	%r1246, %r1342, %r1344;
	cvt.u32.u16 	%r1345, %rs1888;
	and.b32  	%r1346, %r1345, 255;
	and.b16  	%rs1599, %rs1887, 255;
	mul.wide.u16 	%r1347, %rs1599, 256;
	or.b32  	%r1348, %r1347, %r1346;
	cvt.u32.u16 	%r1349, %rs1886;
	shl.b32 	%r1350, %r1349, 16;
	and.b32  	%r1351, %r1350, 16711680;
	or.b32  	%r1352, %r1348, %r1351;
	cvt.u32.u16 	%r1353, %rs1885;
	shl.b32 	%r1354, %r1353, 24;
	or.b32  	%r1251, %r1352, %r1354;
	cvt.u32.u16 	%r1355, %rs1884;
	and.b32  	%r1356, %r1355, 255;
	and.b16  	%rs1600, %rs1883, 255;
	mul.wide.u16 	%r1357, %rs1600, 256;
	or.b32  	%r1358, %r1357, %r1356;
	cvt.u32.u16 	%r1359, %rs1882;
	shl.b32 	%r1360, %r1359, 16;
	and.b32  	%r1361, %r1360, 16711680;
	or.b32  	%r1256, %r1358, %r1361;
	mov.b32 	%r1272, 4;
	mov.b32 	%r1273, 31;
	mov.b32 	%r1274, -1;
	// begin inline asm
	shfl.sync.down.b32 %r1215, %r1216, %r1272, %r1273, %r1274;
	// end inline asm
	// begin inline asm
	shfl.sync.down.b32 %r1220, %r1221, %r1272, %r1273, %r1274;
	// end inline asm
	// begin inline asm
	shfl.sync.down.b32 %r1225, %r1226, %r1272, %r1273, %r1274;
	// end inline asm
	// begin inline asm
	shfl.sync.down.b32 %r1230, %r1231, %r1272, %r1273, %r1274;
	// end inline asm
	// begin inline asm
	shfl.sync.down.b32 %r1235, %r1236, %r1272, %r1273, %r1274;
	// end inline asm
	// begin inline asm
	shfl.sync.down.b32 %r1240, %r1241, %r1272, %r1273, %r1274;
	// end inline asm
	// begin inline asm
	shfl.sync.down.b32 %r1245, %r1246, %r1272, %r1273, %r1274;
	// end inline asm
	// begin inline asm
	shfl.sync.down.b32 %r1250, %r1251, %r1272, %r1273, %r1274;
	// end inline asm
	// begin inline asm
	shfl.sync.down.b32 %r1255, %r1256, %r1272, %r1273, %r1274;
	// end inline asm
	// begin inline asm
	shfl.sync.down.b32 %r1260, %r4312, %r1272, %r1273, %r1274;
	// end inline asm
	mov.b64 	%rd157, %fd108;
	mov.b64 	{%r1266, %r1271}, %rd157;
	// begin inline asm
	shfl.sync.down.b32 %r1265, %r1266, %r1272, %r1273, %r1274;
	// end inline asm
	// begin inline asm
	shfl.sync.down.b32 %r1270, %r1271, %r1272, %r1273, %r1274;
	// end inline asm
	setp.gt.s32 	%p23, %r710, 27;
	@%p23 bra 	$L__BB6_133;
	shr.u32 	%r1363, %r1255, 16;
	shr.u32 	%r1364, %r1255, 8;
	cvt.u16.u32 	%rs1601, %r1364;
	cvt.u16.u32 	%rs1602, %r1255;
	cvt.u16.u32 	%rs2318, %r1215;
	mov.b64 	%rd158, {%r1265, %r1270};
	mov.b64 	%fd48, %rd158;
	add.u64 	%rd27, %SPL, 0;
	add.u64 	%rd28, %SPL, 48;
	prmt.b32 	%r1367, %r1289, %r1293, 0x3340U;
	cvt.u32.u16 	%r1368, %rs1911;
	prmt.b32 	%r1370, %r1285, %r1368, 0x3340U;
	prmt.b32 	%r1371, %r1370, %r1367, 0x5410U;
	prmt.b32 	%r1374, %r1279, %r1283, 0x3340U;
	cvt.u32.u16 	%r1375, %rs1915;
	prmt.b32 	%r1377, %r1275, %r1375, 0x3340U;
	prmt.b32 	%r1378, %r1377, %r1374, 0x5410U;
	st.local.v2.b32 	[%rd27], {%r1378, %r1371};
	prmt.b32 	%r1381, %r1309, %r1313, 0x3340U;
	cvt.u32.u16 	%r1382, %rs1903;
	prmt.b32 	%r1384, %r1305, %r1382, 0x3340U;
	prmt.b32 	%r1385, %r1384, %r1381, 0x5410U;
	prmt.b32 	%r1388, %r1299, %r1303, 0x3340U;
	cvt.u32.u16 	%r1389, %rs1907;
	prmt.b32 	%r1391, %r1295, %r1389, 0x3340U;
	prmt.b32 	%r1392, %r1391, %r1388, 0x5410U;
	st.local.v2.b32 	[%rd27+8], {%r1392, %r1385};
	prmt.b32 	%r1395, %r1329, %r1333, 0x3340U;
	cvt.u32.u16 	%r1396, %rs1895;
	prmt.b32 	%r1398, %r1325, %r1396, 0x3340U;
	prmt.b32 	%r1399, %r1398, %r1395, 0x5410U;
	prmt.b32 	%r1402, %r1319, %r1323, 0x3340U;
	cvt.u32.u16 	%r1403, %rs1899;
	prmt.b32 	%r1405, %r1315, %r1403, 0x3340U;
	prmt.b32 	%r1406, %r1405, %r1402, 0x5410U;
	st.local.v2.b32 	[%rd27+16], {%r1406, %r1399};
	prmt.b32 	%r1409, %r1349, %r1353, 0x3340U;
	cvt.u32.u16 	%r1410, %rs1887;
	prmt.b32 	%r1412, %r1345, %r1410, 0x3340U;
	prmt.b32 	%r1413, %r1412, %r1409, 0x5410U;
	prmt.b32 	%r1416, %r1339, %r1343, 0x3340U;
	cvt.u32.u16 	%r1417, %rs1891;
	prmt.b32 	%r1419, %r1335, %r1417, 0x3340U;
	prmt.b32 	%r1420, %r1419, %r1416, 0x5410U;
	st.local.v2.b32 	[%rd27+24], {%r1420, %r1413};
	st.local.v2.u8 	[%rd27+32], {%rs1884, %rs1883};
	st.local.u8 	[%rd27+34], %rs1882;
	st.local.u32 	[%rd27+36], %r4312;
	st.local.f64 	[%rd27+40], %fd108;
	st.local.v2.b32 	[%rd28], {%r1215, %r1220};
	st.local.v2.b32 	[%rd28+8], {%r1225, %r1230};
	st.local.v2.b32 	[%rd28+16], {%r1235, %r1240};
	st.local.v2.b32 	[%rd28+24], {%r1245, %r1250};
	st.local.v2.u8 	[%rd28+32], {%rs1602, %rs1601};
	st.local.u8 	[%rd28+34], %r1363;
	st.local.u32 	[%rd28+36], %r1260;
	st.local.v2.u32 	[%rd28+40], {%r1265, %r1270};
	mov.b32 	%r4391, 0;
$L__BB6_128:
	mov.u32 	%r4394, %r4391;
	cvt.u64.u32 	%rd161, %r4394;
	add.s64 	%rd162, %rd27, %rd161;
	ld.local.u8 	%rs1603, [%rd162];
	setp.ne.s16 	%p24, %rs1603, 0;
	add.s32 	%r4391, %r4394, 1;
	@%p24 bra 	$L__BB6_128;
	and.b16  	%rs1604, %rs2318, 255;
	setp.eq.s16 	%p25, %rs1604, 0;
	@%p25 bra 	$L__BB6_132;
	mov.b32 	%r4392, 0;
$L__BB6_131:
	cvt.u64.u32 	%rd163, %r4394;
	add.s64 	%rd164, %rd27, %rd163;
	st.local.u8 	[%rd164], %rs2318;
	add.s32 	%r4394, %r4394, 1;
	add.s32 	%r334, %r4392, 1;
	cvt.u64.u32 	%rd165, %r4392;
	add.s64 	%rd166, %rd28, %rd165;
	ld.local.u8 	%rs2318, [%rd166+1];
	setp.ne.s16 	%p26, %rs2318, 0;
	mov.u32 	%r4392, %r334;
	@%p26 bra 	$L__BB6_131;
$L__BB6_132:
	cvt.u64.u32 	%rd167, %r4394;
	add.s64 	%rd168, %rd27, %rd167;
	mov.b16 	%rs1605, 0;
	st.local.u8 	[%rd168], %rs1605;
	ld.local.u32 	%r1422, [%rd27+36];
	add.s32 	%r4312, %r1422, %r1260;
	ld.local.f64 	%fd73, [%rd27+40];
	add.f64 	%fd108, %fd73, %fd48;
	ld.local.v2.b32 	{%r1423, %r1424}, [%rd27];
	bfe.u32 	%r1425, %r1423, 0, 8;
	cvt.u16.u32 	%rs1916, %r1425;
	bfe.u32 	%r1426, %r1423, 8, 8;
	cvt.u16.u32 	%rs1915, %r1426;
	bfe.u32 	%r1427, %r1423, 16, 8;
	cvt.u16.u32 	%rs1914, %r1427;
	bfe.u32 	%r1428, %r1423, 24, 8;
	cvt.u16.u32 	%rs1913, %r1428;
	bfe.u32 	%r1429, %r1424, 0, 8;
	cvt.u16.u32 	%rs1912, %r1429;
	bfe.u32 	%r1430, %r1424, 8, 8;
	cvt.u16.u32 	%rs1911, %r1430;
	bfe.u32 	%r1431, %r1424, 16, 8;
	cvt.u16.u32 	%rs1910, %r1431;
	bfe.u32 	%r1432, %r1424, 24, 8;
	cvt.u16.u32 	%rs1909, %r1432;
	ld.local.v2.b32 	{%r1433, %r1434}, [%rd27+8];
	bfe.u32 	%r1435, %r1433, 0, 8;
	cvt.u16.u32 	%rs1908, %r1435;
	bfe.u32 	%r1436, %r1433, 8, 8;
	cvt.u16.u32 	%rs1907, %r1436;
	bfe.u32 	%r1437, %r1433, 16, 8;
	cvt.u16.u32 	%rs1906, %r1437;
	bfe.u32 	%r1438, %r1433, 24, 8;
	cvt.u16.u32 	%rs1905, %r1438;
	bfe.u32 	%r1439, %r1434, 0, 8;
	cvt.u16.u32 	%rs1904, %r1439;
	bfe.u32 	%r1440, %r1434, 8, 8;
	cvt.u16.u32 	%rs1903, %r1440;
	bfe.u32 	%r1441, %r1434, 16, 8;
	cvt.u16.u32 	%rs1902, %r1441;
	bfe.u32 	%r1442, %r1434, 24, 8;
	cvt.u16.u32 	%rs1901, %r1442;
	ld.local.v2.b32 	{%r1443, %r1444}, [%rd27+16];
	bfe.u32 	%r1445, %r1443, 0, 8;
	cvt.u16.u32 	%rs1900, %r1445;
	bfe.u32 	%r1446, %r1443, 8, 8;
	cvt.u16.u32 	%rs1899, %r1446;
	bfe.u32 	%r1447, %r1443, 16, 8;
	cvt.u16.u32 	%rs1898, %r1447;
	bfe.u32 	%r1448, %r1443, 24, 8;
	cvt.u16.u32 	%rs1897, %r1448;
	bfe.u32 	%r1449, %r1444, 0, 8;
	cvt.u16.u32 	%rs1896, %r1449;
	bfe.u32 	%r1450, %r1444, 8, 8;
	cvt.u16.u32 	%rs1895, %r1450;
	bfe.u32 	%r1451, %r1444, 16, 8;
	cvt.u16.u32 	%rs1894, %r1451;
	bfe.u32 	%r1452, %r1444, 24, 8;
	cvt.u16.u32 	%rs1893, %r1452;
	ld.local.v2.b32 	{%r1453, %r1454}, [%rd27+24];
	bfe.u32 	%r1455, %r1453, 0, 8;
	cvt.u16.u32 	%rs1892, %r1455;
	bfe.u32 	%r1456, %r1453, 8, 8;
	cvt.u16.u32 	%rs1891, %r1456;
	bfe.u32 	%r1457, %r1453, 16, 8;
	cvt.u16.u32 	%rs1890, %r1457;
	bfe.u32 	%r1458, %r1453, 24, 8;
	cvt.u16.u32 	%rs1889, %r1458;
	bfe.u32 	%r1459, %r1454, 0, 8;
	cvt.u16.u32 	%rs1888, %r1459;
	bfe.u32 	%r1460, %r1454, 8, 8;
	cvt.u16.u32 	%rs1887, %r1460;
	bfe.u32 	%r1461, %r1454, 16, 8;
	cvt.u16.u32 	%rs1886, %r1461;
	bfe.u32 	%r1462, %r1454, 24, 8;
	cvt.u16.u32 	%rs1885, %r1462;
	.pragma "used_bytes_mask 7";
	ld.local.u32 	%r1463, [%rd27+32];
	bfe.u32 	%r1464, %r1463, 0, 8;
	cvt.u16.u32 	%rs1884, %r1464;
	bfe.u32 	%r1465, %r1463, 8, 8;
	cvt.u16.u32 	%rs1883, %r1465;
	bfe.u32 	%r1466, %r1463, 16, 8;
	cvt.u16.u32 	%rs1882, %r1466;
$L__BB6_133:
	cvt.u32.u16 	%r1527, %rs1916;
	and.b32  	%r1528, %r1527, 255;
	and.b16  	%rs1606, %rs1915, 255;
	mul.wide.u16 	%r1529, %rs1606, 256;
	or.b32  	%r1530, %r1529, %r1528;
	cvt.u32.u16 	%r1531, %rs1914;
	shl.b32 	%r1532, %r1531, 16;
	and.b32  	%r1533, %r1532, 16711680;
	or.b32  	%r1534, %r1530, %r1533;
	cvt.u32.u16 	%r1535, %rs1913;
	shl.b32 	%r1536, %r1535, 24;
	or.b32  	%r1468, %r1534, %r1536;
	cvt.u32.u16 	%r1537, %rs1912;
	and.b32  	%r1538, %r1537, 255;
	and.b16  	%rs1607, %rs1911, 255;
	mul.wide.u16 	%r1539, %rs1607, 256;
	or.b32  	%r1540, %r1539, %r1538;
	cvt.u32.u16 	%r1541, %rs1910;
	shl.b32 	%r1542, %r1541, 16;
	and.b32  	%r1543, %r1542, 16711680;
	or.b32  	%r1544, %r1540, %r1543;
	cvt.u32.u16 	%r1545, %rs1909;
	shl.b32 	%r1546, %r1545, 24;
	or.b32  	%r1473, %r1544, %r1546;
	cvt.u32.u16 	%r1547, %rs1908;
	and.b32  	%r1548, %r1547, 255;
	and.b16  	%rs1608, %rs1907, 255;
	mul.wide.u16 	%r1549, %rs1608, 256;
	or.b32  	%r1550, %r1549, %r1548;
	cvt.u32.u16 	%r1551, %rs1906;
	shl.b32 	%r1552, %r1551, 16;
	and.b32  	%r1553, %r1552, 16711680;
	or.b32  	%r1554, %r1550, %r1553;
	cvt.u32.u16 	%r1555, %rs1905;
	shl.b32 	%r1556, %r1555, 24;
	or.b32  	%r1478, %r1554, %r1556;
	cvt.u32.u16 	%r1557, %rs1904;
	and.b32  	%r1558, %r1557, 255;
	and.b16  	%rs1609, %rs1903, 255;
	mul.wide.u16 	%r1559, %rs1609, 256;
	or.b32  	%r1560, %r1559, %r1558;
	cvt.u32.u16 	%r1561, %rs1902;
	shl.b32 	%r1562, %r1561, 16;
	and.b32  	%r1563, %r1562, 16711680;
	or.b32  	%r1564, %r1560, %r1563;
	cvt.u32.u16 	%r1565, %rs1901;
	shl.b32 	%r1566, %r1565, 24;
	or.b32  	%r1483, %r1564, %r1566;
	cvt.u32.u16 	%r1567, %rs1900;
	and.b32  	%r1568, %r1567, 255;
	and.b16  	%rs1610, %rs1899, 255;
	mul.wide.u16 	%r1569, %rs1610, 256;
	or.b32  	%r1570, %r1569, %r1568;
	cvt.u32.u16 	%r1571, %rs1898;
	shl.b32 	%r1572, %r1571, 16;
	and.b32  	%r1573, %r1572, 16711680;
	or.b32  	%r1574, %r1570, %r1573;
	cvt.u32.u16 	%r1575, %rs1897;
	shl.b32 	%r1576, %r1575, 24;
	or.b32  	%r1488, %r1574, %r1576;
	cvt.u32.u16 	%r1577, %rs1896;
	and.b32  	%r1578, %r1577, 255;
	and.b16  	%rs1611, %rs1895, 255;
	mul.wide.u16 	%r1579, %rs1611, 256;
	or.b32  	%r1580, %r1579, %r1578;
	cvt.u32.u16 	%r1581, %rs1894;
	shl.b32 	%r1582, %r1581, 16;
	and.b32  	%r1583, %r1582, 16711680;
	or.b32  	%r1584, %r1580, %r1583;
	cvt.u32.u16 	%r1585, %rs1893;
	shl.b32 	%r1586, %r1585, 24;
	or.b32  	%r1493, %r1584, %r1586;
	cvt.u32.u16 	%r1587, %rs1892;
	and.b32  	%r1588, %r1587, 255;
	and.b16  	%rs1612, %rs1891, 255;
	mul.wide.u16 	%r1589, %rs1612, 256;
	or.b32  	%r1590, %r1589, %r1588;
	cvt.u32.u16 	%r1591, %rs1890;
	shl.b32 	%r1592, %r1591, 16;
	and.b32  	%r1593, %r1592, 16711680;
	or.b32  	%r1594, %r1590, %r1593;
	cvt.u32.u16 	%r1595, %rs1889;
	shl.b32 	%r1596, %r1595, 24;
	or.b32  	%r1498, %r1594, %r1596;
	cvt.u32.u16 	%r1597, %rs1888;
	and.b32  	%r1598, %r1597, 255;
	and.b16  	%rs1613, %rs1887, 255;
	mul.wide.u16 	%r1599, %rs1613, 256;
	or.b32  	%r1600, %r1599, %r1598;
	cvt.u32.u16 	%r1601, %rs1886;
	shl.b32 	%r1602, %r1601, 16;
	and.b32  	%r1603, %r1602, 16711680;
	or.b32  	%r1604, %r1600, %r1603;
	cvt.u32.u16 	%r1605, %rs1885;
	shl.b32 	%r1606, %r1605, 24;
	or.b32  	%r1503, %r1604, %r1606;
	cvt.u32.u16 	%r1607, %rs1884;
	and.b32  	%r1608, %r1607, 255;
	and.b16  	%rs1614, %rs1883, 255;
	mul.wide.u16 	%r1609, %rs1614, 256;
	or.b32  	%r1610, %r1609, %r1608;
	cvt.u32.u16 	%r1611, %rs1882;
	shl.b32 	%r1612, %r1611, 16;
	and.b32  	%r1613, %r1612, 16711680;
	or.b32  	%r1508, %r1610, %r1613;
	mov.b32 	%r1524, 8;
	mov.b32 	%r1525, 31;
	mov.b32 	%r1526, -1;
	// begin inline asm
	shfl.sync.down.b32 %r1467, %r1468, %r1524, %r1525, %r1526;
	// end inline asm
	// begin inline asm
	shfl.sync.down.b32 %r1472, %r1473, %r1524, %r1525, %r1526;
	// end inline asm
	// begin inline asm
	shfl.sync.down.b32 %r1477, %r1478, %r1524, %r1525, %r1526;
	// end inline asm
	// begin inline asm
	shfl.sync.down.b32 %r1482, %r1483, %r1524, %r1525, %r1526;
	// end inline asm
	// begin inline asm
	shfl.sync.down.b32 %r1487, %r1488, %r1524, %r1525, %r1526;
	// end inline asm
	// begin inline asm
	shfl.sync.down.b32 %r1492, %r1493, %r1524, %r1525, %r1526;
	// end inline asm
	// begin inline asm
	shfl.sync.down.b32 %r1497, %r1498, %r1524, %r1525, %r1526;
	// end inline asm
	// begin inline asm
	shfl.sync.down.b32 %r1502, %r1503, %r1524, %r1525, %r1526;
	// end inline asm
	// begin inline asm
	shfl.sync.down.b32 %r1507, %r1508, %r1524, %r1525, %r1526;
	// end inline asm
	// begin inline asm
	shfl.sync.down.b32 %r1512, %r4312, %r1524, %r1525, %r1526;
	// end inline asm
	mov.b64 	%rd169, %fd108;
	mov.b64 	{%r1518, %r1523}, %rd169;
	// begin inline asm
	shfl.sync.down.b32 %r1517, %r1518, %r1524, %r1525, %r1526;
	// end inline asm
	// begin inline asm
	shfl.sync.down.b32 %r1522, %r1523, %r1524, %r1525, %r1526;
	// end inline asm
	setp.gt.s32 	%p27, %r710, 23;
	@%p27 bra 	$L__BB6_140;
	shr.u32 	%r1615, %r1507, 16;
	shr.u32 	%r1616, %r1507, 8;
	cvt.u16.u32 	%rs1615, %r1616;
	cvt.u16.u32 	%rs1616, %r1507;
	cvt.u16.u32 	%rs2354, %r1467;
	mov.b64 	%rd170, {%r1517, %r1522};
	mov.b64 	%fd51, %rd170;
	add.u64 	%rd29, %SPL, 0;
	add.u64 	%rd30, %SPL, 48;
	prmt.b32 	%r1619, %r1541, %r1545, 0x3340U;
	cvt.u32.u16 	%r1620, %rs1911;
	prmt.b32 	%r1622, %r1537, %r1620, 0x3340U;
	prmt.b32 	%r1623, %r1622, %r1619, 0x5410U;
	prmt.b32 	%r1626, %r1531, %r1535, 0x3340U;
	cvt.u32.u16 	%r1627, %rs1915;
	prmt.b32 	%r1629, %r1527, %r1627, 0x3340U;
	prmt.b32 	%r1630, %r1629, %r1626, 0x5410U;
	st.local.v2.b32 	[%rd29], {%r1630, %r1623};
	prmt.b32 	%r1633, %r1561, %r1565, 0x3340U;
	cvt.u32.u16 	%r1634, %rs1903;
	prmt.b32 	%r1636, %r1557, %r1634, 0x3340U;
	prmt.b32 	%r1637, %r1636, %r1633, 0x5410U;
	prmt.b32 	%r1640, %r1551, %r1555, 0x3340U;
	cvt.u32.u16 	%r1641, %rs1907;
	prmt.b32 	%r1643, %r1547, %r1641, 0x3340U;
	prmt.b32 	%r1644, %r1643, %r1640, 0x5410U;
	st.local.v2.b32 	[%rd29+8], {%r1644, %r1637};
	prmt.b32 	%r1647, %r1581, %r1585, 0x3340U;
	cvt.u32.u16 	%r1648, %rs1895;
	prmt.b32 	%r1650, %r1577, %r1648, 0x3340U;
	prmt.b32 	%r1651, %r1650, %r1647, 0x5410U;
	prmt.b32 	%r1654, %r1571, %r1575, 0x3340U;
	cvt.u32.u16 	%r1655, %rs1899;
	prmt.b32 	%r1657, %r1567, %r1655, 0x3340U;
	prmt.b32 	%r1658, %r1657, %r1654, 0x5410U;
	st.local.v2.b32 	[%rd29+16], {%r1658, %r1651};
	prmt.b32 	%r1661, %r1601, %r1605, 0x3340U;
	cvt.u32.u16 	%r1662, %rs1887;
	prmt.b32 	%r1664, %r1597, %r1662, 0x3340U;
	prmt.b32 	%r1665, %r1664, %r1661, 0x5410U;
	prmt.b32 	%r1668, %r1591, %r1595, 0x3340U;
	cvt.u32.u16 	%r1669, %rs1891;
	prmt.b32 	%r1671, %r1587, %r1669, 0x3340U;
	prmt.b32 	%r1672, %r1671, %r1668, 0x5410U;
	st.local.v2.b32 	[%rd29+24], {%r1672, %r1665};
	st.local.v2.u8 	[%rd29+32], {%rs1884, %rs1883};
	st.local.u8 	[%rd29+34], %rs1882;
	st.local.u32 	[%rd29+36], %r4312;
	st.local.f64 	[%rd29+40], %fd108;
	st.local.v2.b32 	[%rd30], {%r1467, %r1472};
	st.local.v2.b32 	[%rd30+8], {%r1477, %r1482};
	st.local.v2.b32 	[%rd30+16], {%r1487, %r1492};
	st.local.v2.b32 	[%rd30+24], {%r1497, %r1502};
	st.local.v2.u8 	[%rd30+32], {%rs1616, %rs1615};
	st.local.u8 	[%rd30+34], %r1615;
	st.local.u32 	[%rd30+36], %r1512;
	st.local.v2.u32 	[%rd30+40], {%r1517, %r1522};
	mov.b32 	%r4396, 0;
$L__BB6_135:
	mov.u32 	%r4399, %r4396;
	cvt.u64.u32 	%rd173, %r4399;
	add.s64 	%rd174, %rd29, %rd173;
	ld.local.u8 	%rs1617, [%rd174];
	setp.ne.s16 	%p28, %rs1617, 0;
	add.s32 	%r4396, %r4399, 1;
	@%p28 bra 	$L__BB6_135;
	and.b16  	%rs1618, %rs2354, 255;
	setp.eq.s16 	%p29, %rs1618, 0;
	@%p29 bra 	$L__BB6_139;
	mov.b32 	%r4397, 0;
$L__BB6_138:
	cvt.u64.u32 	%rd175, %r4399;
	add.s64 	%rd176, %rd29, %rd175;
	st.local.u8 	[%rd176], %rs2354;
	add.s32 	%r4399, %r4399, 1;
	add.s32 	%r355, %r4397, 1;
	cvt.u64.u32 	%rd177, %r4397;
	add.s64 	%rd178, %rd30, %rd177;
	ld.local.u8 	%rs2354, [%rd178+1];
	setp.ne.s16 	%p30, %rs2354, 0;
	mov.u32 	%r4397, %r355;
	@%p30 bra 	$L__BB6_138;
$L__BB6_139:
	cvt.u64.u32 	%rd179, %r4399;
	add.s64 	%rd180, %rd29, %rd179;
	mov.b16 	%rs1619, 0;
	st.local.u8 	[%rd180], %rs1619;
	ld.local.u32 	%r1674, [%rd29+36];
	add.s32 	%r4312, %r1674, %r1512;
	ld.local.f64 	%fd74, [%rd29+40];
	add.f64 	%fd108, %fd74, %fd51;
	ld.local.v2.b32 	{%r1675, %r1676}, [%rd29];
	bfe.u32 	%r1677, %r1675, 0, 8;
	cvt.u16.u32 	%rs1916, %r1677;
	bfe.u32 	%r1678, %r1675, 8, 8;
	cvt.u16.u32 	%rs1915, %r1678;
	bfe.u32 	%r1679, %r1675, 16, 8;
	cvt.u16.u32 	%rs1914, %r1679;
	bfe.u32 	%r1680, %r1675, 24, 8;
	cvt.u16.u32 	%rs1913, %r1680;
	bfe.u32 	%r1681, %r1676, 0, 8;
	cvt.u16.u32 	%rs1912, %r1681;
	bfe.u32 	%r1682, %r1676, 8, 8;
	cvt.u16.u32 	%rs1911, %r1682;
	bfe.u32 	%r1683, %r1676, 16, 8;
	cvt.u16.u32 	%rs1910, %r1683;
	bfe.u32 	%r1684, %r1676, 24, 8;
	cvt.u16.u32 	%rs1909, %r1684;
	ld.local.v2.b32 	{%r1685, %r1686}, [%rd29+8];
	bfe.u32 	%r1687, %r1685, 0, 8;
	cvt.u16.u32 	%rs1908, %r1687;
	bfe.u32 	%r1688, %r1685, 8, 8;
	cvt.u16.u32 	%rs1907, %r1688;
	bfe.u32 	%r1689, %r1685, 16, 8;
	cvt.u16.u32 	%rs1906, %r1689;
	bfe.u32 	%r1690, %r1685, 24, 8;
	cvt.u16.u32 	%rs1905, %r1690;
	bfe.u32 	%r1691, %r1686, 0, 8;
	cvt.u16.u32 	%rs1904, %r1691;
	bfe.u32 	%r1692, %r1686, 8, 8;
	cvt.u16.u32 	%rs1903, %r1692;
	bfe.u32 	%r1693, %r1686, 16, 8;
	cvt.u16.u32 	%rs1902, %r1693;
	bfe.u32 	%r1694, %r1686, 24, 8;
	cvt.u16.u32 	%rs1901, %r1694;
	ld.local.v2.b32 	{%r1695, %r1696}, [%rd29+16];
	bfe.u32 	%r1697, %r1695, 0, 8;
	cvt.u16.u32 	%rs1900, %r1697;
	bfe.u32 	%r1698, %r1695, 8, 8;
	cvt.u16.u32 	%rs1899, %r1698;
	bfe.u32 	%r1699, %r1695, 16, 8;
	cvt.u16.u32 	%rs1898, %r1699;
	bfe.u32 	%r1700, %r1695, 24, 8;
	cvt.u16.u32 	%rs1897, %r1700;
	bfe.u32 	%r1701, %r1696, 0, 8;
	cvt.u16.u32 	%rs1896, %r1701;
	bfe.u32 	%r1702, %r1696, 8, 8;
	cvt.u16.u32 	%rs1895, %r1702;
	bfe.u32 	%r1703, %r1696, 16, 8;
	cvt.u16.u32 	%rs1894, %r1703;
	bfe.u32 	%r1704, %r1696, 24, 8;
	cvt.u16.u32 	%rs1893, %r1704;
	ld.local.v2.b32 	{%r1705, %r1706}, [%rd29+24];
	bfe.u32 	%r1707, %r1705, 0, 8;
	cvt.u16.u32 	%rs1892, %r1707;
	bfe.u32 	%r1708, %r1705, 8, 8;
	cvt.u16.u32 	%rs1891, %r1708;
	bfe.u32 	%r1709, %r1705, 16, 8;
	cvt.u16.u32 	%rs1890, %r1709;
	bfe.u32 	%r1710, %r1705, 24, 8;
	cvt.u16.u32 	%rs1889, %r1710;
	bfe.u32 	%r1711, %r1706, 0, 8;
	cvt.u16.u32 	%rs1888, %r1711;
	bfe.u32 	%r1712, %r1706, 8, 8;
	cvt.u16.u32 	%rs1887, %r1712;
	bfe.u32 	%r1713, %r1706, 16, 8;
	cvt.u16.u32 	%rs1886, %r1713;
	bfe.u32 	%r1714, %r1706, 24, 8;
	cvt.u16.u32 	%rs1885, %r1714;
	.pragma "used_bytes_mask 7";
	ld.local.u32 	%r1715, [%rd29+32];
	bfe.u32 	%r1716, %r1715, 0, 8;
	cvt.u16.u32 	%rs1884, %r1716;
	bfe.u32 	%r1717, %r1715, 8, 8;
	cvt.u16.u32 	%rs1883, %r1717;
	bfe.u32 	%r1718, %r1715, 16, 8;
	cvt.u16.u32 	%rs1882, %r1718;
$L__BB6_140:
	cvt.u32.u16 	%r1779, %rs1916;
	and.b32  	%r1780, %r1779, 255;
	and.b16  	%rs1620, %rs1915, 255;
	mul.wide.u16 	%r1781, %rs1620, 256;
	or.b32  	%r1782, %r1781, %r1780;
	cvt.u32.u16 	%r1783, %rs1914;
	shl.b32 	%r1784, %r1783, 16;
	and.b32  	%r1785, %r1784, 16711680;
	or.b32  	%r1786, %r1782, %r1785;
	cvt.u32.u16 	%r1787, %rs1913;
	shl.b32 	%r1788, %r1787, 24;
	or.b32  	%r1720, %r1786, %r1788;
	cvt.u32.u16 	%r1789, %rs1912;
	and.b32  	%r1790, %r1789, 255;
	and.b16  	%rs1621, %rs1911, 255;
	mul.wide.u16 	%r1791, %rs1621, 256;
	or.b32  	%r1792, %r1791, %r1790;
	cvt.u32.u16 	%r1793, %rs1910;
	shl.b32 	%r1794, %r1793, 16;
	and.b32  	%r1795, %r1794, 16711680;
	or.b32  	%r1796, %r1792, %r1795;
	cvt.u32.u16 	%r1797, %rs1909;
	shl.b32 	%r1798, %r1797, 24;
	or.b32  	%r1725, %r1796, %r1798;
	cvt.u32.u16 	%r1799, %rs1908;
	and.b32  	%r1800, %r1799, 255;
	and.b16  	%rs1622, %rs1907, 255;
	mul.wide.u16 	%r1801, %rs1622, 256;
	or.b32  	%r1802, %r1801, %r1800;
	cvt.u32.u16 	%r1803, %rs1906;
	shl.b32 	%r1804, %r1803, 16;
	and.b32  	%r1805, %r1804, 16711680;
	or.b32  	%r1806, %r1802, %r1805;
	cvt.u32.u16 	%r1807, %rs1905;
	shl.b32 	%r1808, %r1807, 24;
	or.b32  	%r1730, %r1806, %r1808;
	cvt.u32.u16 	%r1809, %rs1904;
	and.b32  	%r1810, %r1809, 255;
	and.b16  	%rs1623, %rs1903, 255;
	mul.wide.u16 	%r1811, %rs1623, 256;
	or.b32  	%r1812, %r1811, %r1810;
	cvt.u32.u16 	%r1813, %rs1902;
	shl.b32 	%r1814, %r1813, 16;
	and.b32  	%r1815, %r1814, 16711680;
	or.b32  	%r1816, %r1812, %r1815;
	cvt.u32.u16 	%r1817, %rs1901;
	shl.b32 	%r1818, %r1817, 24;
	or.b32  	%r1735, %r1816, %r1818;
	cvt.u32.u16 	%r1819, %rs1900;
	and.b32  	%r1820, %r1819, 255;
	and.b16  	%rs1624, %rs1899, 255;
	mul.wide.u16 	%r1821, %rs1624, 256;
	or.b32  	%r1822, %r1821, %r1820;
	cvt.u32.u16 	%r1823, %rs1898;
	shl.b32 	%r1824, %r1823, 16;
	and.b32  	%r1825, %r1824, 16711680;
	or.b32  	%r1826, %r1822, %r1825;
	cvt.u32.u16 	%r1827, %rs1897;
	shl.b32 	%r1828, %r1827, 24;
	or.b32  	%r1740, %r1826, %r1828;
	cvt.u32.u16 	%r1829, %rs1896;
	and.b32  	%r1830, %r1829, 255;
	and.b16  	%rs1625, %rs1895, 255;
	mul.wide.u16 	%r1831, %rs1625, 256;
	or.b32  	%r1832, %r1831, %r1830;
	cvt.u32.u16 	%r1833, %rs1894;
	shl.b32 	%r1834, %r1833, 16;
	and.b32  	%r1835, %r1834, 16711680;
	or.b32  	%r1836, %r1832, %r1835;
	cvt.u32.u16 	%r1837, %rs1893;
	shl.b32 	%r1838, %r1837, 24;
	or.b32  	%r1745, %r1836, %r1838;
	cvt.u32.u16 	%r1839, %rs1892;
	and.b32  	%r1840, %r1839, 255;
	and.b16  	%rs1626, %rs1891, 255;
	mul.wide.u16 	%r1841, %rs1626, 256;
	or.b32  	%r1842, %r1841, %r1840;
	cvt.u32.u16 	%r1843, %rs1890;
	shl.b32 	%r1844, %r1843, 16;
	and.b32  	%r1845, %r1844, 16711680;
	or.b32  	%r1846, %r1842, %r1845;
	cvt.u32.u16 	%r1847, %rs1889;
	shl.b32 	%r1848, %r1847, 24;
	or.b32  	%r1750, %r1846, %r1848;
	cvt.u32.u16 	%r1849, %rs1888;
	and.b32  	%r1850, %r1849, 255;
	and.b16  	%rs1627, %rs1887, 255;
	mul.wide.u16 	%r1851, %rs1627, 256;
	or.b32  	%r1852, %r1851, %r1850;
	cvt.u32.u16 	%r1853, %rs1886;
	shl.b32 	%r1854, %r1853, 16;
	and.b32  	%r1855, %r1854, 16711680;
	or.b32  	%r1856, %r1852, %r1855;
	cvt.u32.u16 	%r1857, %rs1885;
	shl.b32 	%r1858, %r1857, 24;
	or.b32  	%r1755, %r1856, %r1858;
	cvt.u32.u16 	%r1859, %rs1884;
	and.b32  	%r1860, %r1859, 255;
	and.b16  	%rs1628, %rs1883, 255;
	mul.wide.u16 	%r1861, %rs1628, 256;
	or.b32  	%r1862, %r1861, %r1860;
	cvt.u32.u16 	%r1863, %rs1882;
	shl.b32 	%r1864, %r1863, 16;
	and.b32  	%r1865, %r1864, 16711680;
	or.b32  	%r1760, %r1862, %r1865;
	mov.b32 	%r1776, 16;
	mov.b32 	%r1777, 31;
	mov.b32 	%r1778, -1;
	// begin inline asm
	shfl.sync.down.b32 %r1719, %r1720, %r1776, %r1777, %r1778;
	// end inline asm
	// begin inline asm
	shfl.sync.down.b32 %r1724, %r1725, %r1776, %r1777, %r1778;
	// end inline asm
	// begin inline asm
	shfl.sync.down.b32 %r1729, %r1730, %r1776, %r1777, %r1778;
	// end inline asm
	// begin inline asm
	shfl.sync.down.b32 %r1734, %r1735, %r1776, %r1777, %r1778;
	// end inline asm
	// begin inline asm
	shfl.sync.down.b32 %r1739, %r1740, %r1776, %r1777, %r1778;
	// end inline asm
	// begin inline asm
	shfl.sync.down.b32 %r1744, %r1745, %r1776, %r1777, %r1778;
	// end inline asm
	// begin inline asm
	shfl.sync.down.b32 %r1749, %r1750, %r1776, %r1777, %r1778;
	// end inline asm
	// begin inline asm
	shfl.sync.down.b32 %r1754, %r1755, %r1776, %r1777, %r1778;
	// end inline asm
	// begin inline asm
	shfl.sync.down.b32 %r1759, %r1760, %r1776, %r1777, %r1778;
	// end inline asm
	// begin inline asm
	shfl.sync.down.b32 %r1764, %r4312, %r1776, %r1777, %r1778;
	// end inline asm
	mov.b64 	%rd181, %fd108;
	mov.b64 	{%r1770, %r1775}, %rd181;
	// begin inline asm
	shfl.sync.down.b32 %r1769, %r1770, %r1776, %r1777, %r1778;
	// end inline asm
	// begin inline asm
	shfl.sync.down.b32 %r1774, %r1775, %r1776, %r1777, %r1778;
	// end inline asm
	setp.gt.s32 	%p31, %r710, 15;
	@%p31 bra 	$L__BB6_148;
	shr.u32 	%r1867, %r1759, 16;
	shr.u32 	%r1868, %r1759, 8;
	cvt.u16.u32 	%rs1629, %r1868;
	cvt.u16.u32 	%rs1630, %r1759;
	cvt.u16.u32 	%rs2390, %r1719;
	mov.b64 	%rd182, {%r1769, %r1774};
	mov.b64 	%fd54, %rd182;
	add.u64 	%rd31, %SPL, 0;
	add.u64 	%rd32, %SPL, 48;
	prmt.b32 	%r1871, %r1793, %r1797, 0x3340U;
	cvt.u32.u16 	%r1872, %rs1911;
	prmt.b32 	%r1874, %r1789, %r1872, 0x3340U;
	prmt.b32 	%r1875, %r1874, %r1871, 0x5410U;
	prmt.b32 	%r1878, %r1783, %r1787, 0x3340U;
	cvt.u32.u16 	%r1879, %rs1915;
	prmt.b32 	%r1881, %r1779, %r1879, 0x3340U;
	prmt.b32 	%r1882, %r1881, %r1878, 0x5410U;
	st.local.v2.b32 	[%rd31], {%r1882, %r1875};
	prmt.b32 	%r1885, %r1813, %r1817, 0x3340U;
	cvt.u32.u16 	%r1886, %rs1903;
	prmt.b32 	%r1888, %r1809, %r1886, 0x3340U;
	prmt.b32 	%r1889, %r1888, %r1885, 0x5410U;
	prmt.b32 	%r1892, %r1803, %r1807, 0x3340U;
	cvt.u32.u16 	%r1893, %rs1907;
	prmt.b32 	%r1895, %r1799, %r1893, 0x3340U;
	prmt.b32 	%r1896, %r1895, %r1892, 0x5410U;
	st.local.v2.b32 	[%rd31+8], {%r1896, %r1889};
	prmt.b32 	%r1899, %r1833, %r1837, 0x3340U;
	cvt.u32.u16 	%r1900, %rs1895;
	prmt.b32 	%r1902, %r1829, %r1900, 0x3340U;
	prmt.b32 	%r1903, %r1902, %r1899, 0x5410U;
	prmt.b32 	%r1906, %r1823, %r1827, 0x3340U;
	cvt.u32.u16 	%r1907, %rs1899;
	prmt.b32 	%r1909, %r1819, %r1907, 0x3340U;
	prmt.b32 	%r1910, %r1909, %r1906, 0x5410U;
	st.local.v2.b32 	[%rd31+16], {%r1910, %r1903};
	prmt.b32 	%r1913, %r1853, %r1857, 0x3340U;
	cvt.u32.u16 	%r1914, %rs1887;
	prmt.b32 	%r1916, %r1849, %r1914, 0x3340U;
	prmt.b32 	%r1917, %r1916, %r1913, 0x5410U;
	prmt.b32 	%r1920, %r1843, %r1847, 0x3340U;
	cvt.u32.u16 	%r1921, %rs1891;
	prmt.b32 	%r1923, %r1839, %r1921, 0x3340U;
	prmt.b32 	%r1924, %r1923, %r1920, 0x5410U;
	st.local.v2.b32 	[%rd31+24], {%r1924, %r1917};
	st.local.v2.u8 	[%rd31+32], {%rs1884, %rs1883};
	st.local.u8 	[%rd31+34], %rs1882;
	st.local.u32 	[%rd31+36], %r4312;
	st.local.f64 	[%rd31+40], %fd108;
	st.local.v2.b32 	[%rd32], {%r1719, %r1724};
	st.local.v2.b32 	[%rd32+8], {%r1729, %r1734};
	st.local.v2.b32 	[%rd32+16], {%r1739, %r1744};
	st.local.v2.b32 	[%rd32+24], {%r1749, %r1754};
	st.local.v2.u8 	[%rd32+32], {%rs1630, %rs1629};
	st.local.u8 	[%rd32+34], %r1867;
	st.local.u32 	[%rd32+36], %r1764;
	st.local.v2.u32 	[%rd32+40], {%r1769, %r1774};
	mov.b32 	%r4401, 0;
$L__BB6_142:
	mov.u32 	%r4404, %r4401;
	cvt.u64.u32 	%rd185, %r4404;
	add.s64 	%rd186, %rd31, %rd185;
	ld.local.u8 	%rs1631, [%rd186];
	setp.ne.s16 	%p32, %rs1631, 0;
	add.s32 	%r4401, %r4404, 1;
	@%p32 bra 	$L__BB6_142;
	and.b16  	%rs1632, %rs2390, 255;
	setp.eq.s16 	%p33, %rs1632, 0;
	@%p33 bra 	$L__BB6_146;
	mov.b32 	%r4402, 0;
$L__BB6_145:
	cvt.u64.u32 	%rd187, %r4404;
	add.s64 	%rd188, %rd31, %rd187;
	st.local.u8 	[%rd188], %rs2390;
	add.s32 	%r4404, %r4404, 1;
	add.s32 	%r376, %r4402, 1;
	cvt.u64.u32 	%rd189, %r4402;
	add.s64 	%rd190, %rd32, %rd189;
	ld.local.u8 	%rs2390, [%rd190+1];
	setp.ne.s16 	%p34, %rs2390, 0;
	mov.u32 	%r4402, %r376;
	@%p34 bra 	$L__BB6_145;
$L__BB6_146:
	cvt.u64.u32 	%rd191, %r4404;
	add.s64 	%rd192, %rd31, %rd191;
	mov.b16 	%rs1633, 0;
	st.local.u8 	[%rd192], %rs1633;
	ld.local.u32 	%r1926, [%rd31+36];
	add.s32 	%r4312, %r1926, %r1764;
	ld.local.f64 	%fd75, [%rd31+40];
	add.f64 	%fd108, %fd75, %fd54;
	ld.local.v2.b32 	{%r379, %r380}, [%rd31];
	bfe.u32 	%r1927, %r379, 0, 8;
	cvt.u16.u32 	%rs1916, %r1927;
	bfe.u32 	%r1928, %r379, 8, 8;
	cvt.u16.u32 	%rs1915, %r1928;
	bfe.u32 	%r1929, %r379, 16, 8;
	cvt.u16.u32 	%rs1914, %r1929;
	bfe.u32 	%r1930, %r379, 24, 8;
	cvt.u16.u32 	%rs1913, %r1930;
	bfe.u32 	%r1931, %r380, 0, 8;
	cvt.u16.u32 	%rs1912, %r1931;
	bfe.u32 	%r1932, %r380, 8, 8;
	cvt.u16.u32 	%rs1911, %r1932;
	bfe.u32 	%r1933, %r380, 16, 8;
	cvt.u16.u32 	%rs1910, %r1933;
	bfe.u32 	%r1934, %r380, 24, 8;
	cvt.u16.u32 	%rs1909, %r1934;
	ld.local.v2.b32 	{%r381, %r382}, [%rd31+8];
	bfe.u32 	%r1935, %r381, 0, 8;
	cvt.u16.u32 	%rs1908, %r1935;
	bfe.u32 	%r1936, %r381, 8, 8;
	cvt.u16.u32 	%rs1907, %r1936;
	bfe.u32 	%r1937, %r381, 16, 8;
	cvt.u16.u32 	%rs1906, %r1937;
	bfe.u32 	%r1938, %r381, 24, 8;
	cvt.u16.u32 	%rs1905, %r1938;
	bfe.u32 	%r1939, %r382, 0, 8;
	cvt.u16.u32 	%rs1904, %r1939;
	bfe.u32 	%r1940, %r382, 8, 8;
	cvt.u16.u32 	%rs1903, %r1940;
	bfe.u32 	%r1941, %r382, 16, 8;
	cvt.u16.u32 	%rs1902, %r1941;
	bfe.u32 	%r1942, %r382, 24, 8;
	cvt.u16.u32 	%rs1901, %r1942;
	ld.local.v2.b32 	{%r383, %r384}, [%rd31+16];
	bfe.u32 	%r1943, %r383, 0, 8;
	cvt.u16.u32 	%rs1900, %r1943;
	bfe.u32 	%r1944, %r383, 8, 8;
	cvt.u16.u32 	%rs1899, %r1944;
	bfe.u32 	%r1945, %r383, 16, 8;
	cvt.u16.u32 	%rs1898, %r1945;
	bfe.u32 	%r1946, %r383, 24, 8;
	cvt.u16.u32 	%rs1897, %r1946;
	bfe.u32 	%r1947, %r384, 0, 8;
	cvt.u16.u32 	%rs1896, %r1947;
	bfe.u32 	%r1948, %r384, 8, 8;
	cvt.u16.u32 	%rs1895, %r1948;
	bfe.u32 	%r1949, %r384, 16, 8;
	cvt.u16.u32 	%rs1894, %r1949;
	bfe.u32 	%r1950, %r384, 24, 8;
	cvt.u16.u32 	%rs1893, %r1950;
	ld.local.v2.b32 	{%r385, %r386}, [%rd31+24];
	bfe.u32 	%r1951, %r385, 0, 8;
	cvt.u16.u32 	%rs1892, %r1951;
	bfe.u32 	%r1952, %r385, 8, 8;
	cvt.u16.u32 	%rs1891, %r1952;
	bfe.u32 	%r1953, %r385, 16, 8;
	cvt.u16.u32 	%rs1890, %r1953;
	bfe.u32 	%r1954, %r385, 24, 8;
	cvt.u16.u32 	%rs1889, %r1954;
	bfe.u32 	%r1955, %r386, 0, 8;
	cvt.u16.u32 	%rs1888, %r1955;
	bfe.u32 	%r1956, %r386, 8, 8;
	cvt.u16.u32 	%rs1887, %r1956;
	bfe.u32 	%r1957, %r386, 16, 8;
	cvt.u16.u32 	%rs1886, %r1957;
	bfe.u32 	%r1958, %r386, 24, 8;
	cvt.u16.u32 	%rs1885, %r1958;
	.pragma "used_bytes_mask 7";
	ld.local.u32 	%r387, [%rd31+32];
	bfe.u32 	%r1959, %r387, 0, 8;
	cvt.u16.u32 	%rs1884, %r1959;
	bfe.u32 	%r1960, %r387, 8, 8;
	cvt.u16.u32 	%rs1883, %r1960;
	bfe.u32 	%r1961, %r387, 16, 8;
	cvt.u16.u32 	%rs1882, %r1961;
	setp.ne.s32 	%p35, %r710, 0;
	@%p35 bra 	$L__BB6_148;
	shr.u32 	%r1962, %r243, 5;
	mov.u32 	%r1963, _ZZN3cub18CUB_300001_SM_10006detail6reduce28DeviceReduceSingleTileKernelINS2_10policy_hubI4Usery13Addition_funcE10Policy1000EPS5_S9_iS6_S5_S5_N4cuda3std3__410__identityEEEvT0_T1_T2_T3_T4_T6_E12temp_storage;
	mad.lo.s32 	%r1964, %r1962, 48, %r1963;
	st.shared.v2.b32 	[%r1964+8], {%r379, %r380};
	st.shared.v2.b32 	[%r1964+16], {%r381, %r382};
	st.shared.v2.b32 	[%r1964+24], {%r383, %r384};
	st.shared.v2.b32 	[%r1964+32], {%r385, %r386};
	cvt.u16.u32 	%rs1634, %r1960;
	cvt.u16.u32 	%rs1635, %r1959;
	st.shared.v2.u8 	[%r1964+40], {%rs1635, %rs1634};
	st.shared.u8 	[%r1964+42], %rs1882;
	st.shared.u32 	[%r1964+44], %r4312;
	st.shared.f64 	[%r1964+48], %fd108;
$L__BB6_148:
	bar.sync 	0;
	setp.ne.s32 	%p36, %r243, 0;
	@%p36 bra 	$L__BB6_185;
	ld.shared.v2.b32 	{%r1968, %r1969}, [_ZZN3cub18CUB_300001_SM_10006detail6reduce28DeviceReduceSingleTileKernelINS2_10policy_hubI4Usery13Addition_funcE10Policy1000EPS5_S9_iS6_S5_S5_N4cuda3std3__410__identityEEEvT0_T1_T2_T3_T4_T6_E12temp_storage+56];
	bfe.u32 	%r1970, %r1968, 0, 8;
	cvt.u16.u32 	%rs2426, %r1970;
	ld.shared.v2.b32 	{%r1971, %r1972}, [_ZZN3cub18CUB_300001_SM_10006detail6reduce28DeviceReduceSingleTileKernelINS2_10policy_hubI4Usery13Addition_funcE10Policy1000EPS5_S9_iS6_S5_S5_N4cuda3std3__410__identityEEEvT0_T1_T2_T3_T4_T6_E12temp_storage+64];
	ld.shared.v2.b32 	{%r1973, %r1974}, [_ZZN3cub18CUB_300001_SM_10006detail6reduce28DeviceReduceSingleTileKernelINS2_10policy_hubI4Usery13Addition_funcE10Policy1000EPS5_S9_iS6_S5_S5_N4cuda3std3__410__identityEEEvT0_T1_T2_T3_T4_T6_E12temp_storage+72];
	ld.shared.v2.b32 	{%r1975, %r1976}, [_ZZN3cub18CUB_300001_SM_10006detail6reduce28DeviceReduceSingleTileKernelINS2_10policy_hubI4Usery13Addition_funcE10Policy1000EPS5_S9_iS6_S5_S5_N4cuda3std3__410__identityEEEvT0_T1_T2_T3_T4_T6_E12temp_storage+80];
	.pragma "used_bytes_mask 7";
	ld.shared.u32 	%r1977, [_ZZN3cub18CUB_300001_SM_10006detail6reduce28DeviceReduceSingleTileKernelINS2_10policy_hubI4Usery13Addition_funcE10Policy1000EPS5_S9_iS6_S5_S5_N4cuda3std3__410__identityEEEvT0_T1_T2_T3_T4_T6_E12temp_storage+88];
	bfe.u32 	%r1978, %r1977, 16, 8;
	ld.shared.u32 	%r389, [_ZZN3cub18CUB_300001_SM_10006detail6reduce28DeviceReduceSingleTileKernelINS2_10policy_hubI4Usery13Addition_funcE10Policy1000EPS5_S9_iS6_S5_S5_N4cuda3std3__410__identityEEEvT0_T1_T2_T3_T4_T6_E12temp_storage+92];
	ld.shared.f64 	%fd57, [_ZZN3cub18CUB_300001_SM_10006detail6reduce28DeviceReduceSingleTileKernelINS2_10policy_hubI4Usery13Addition_funcE10Policy1000EPS5_S9_iS6_S5_S5_N4cuda3std3__410__identityEEEvT0_T1_T2_T3_T4_T6_E12temp_storage+96];
	add.u64 	%rd193, %SP, 48;
	add.u64 	%rd33, %SPL, 48;
	add.u64 	%rd34, %SPL, 0;
	cvt.u32.u16 	%r1979, %rs1909;
	cvt.u32.u16 	%r1980, %rs1910;
	prmt.b32 	%r1981, %r1980, %r1979, 0x3340U;
	cvt.u32.u16 	%r1982, %rs1911;
	cvt.u32.u16 	%r1983, %rs1912;
	prmt.b32 	%r1984, %r1983, %r1982, 0x3340U;
	prmt.b32 	%r1985, %r1984, %r1981, 0x5410U;
	cvt.u32.u16 	%r1986, %rs1913;
	cvt.u32.u16 	%r1987, %rs1914;
	prmt.b32 	%r1988, %r1987, %r1986, 0x3340U;
	cvt.u32.u16 	%r1989, %rs1915;
	cvt.u32.u16 	%r1990, %rs1916;
	prmt.b32 	%r1991, %r1990, %r1989, 0x3340U;
	prmt.b32 	%r1992, %r1991, %r1988, 0x5410U;
	st.local.v2.b32 	[%rd33], {%r1992, %r1985};
	cvt.u32.u16 	%r1993, %rs1901;
	cvt.u32.u16 	%r1994, %rs1902;
	prmt.b32 	%r1995, %r1994, %r1993, 0x3340U;
	cvt.u32.u16 	%r1996, %rs1903;
	cvt.u32.u16 	%r1997, %rs1904;
	prmt.b32 	%r1998, %r1997, %r1996, 0x3340U;
	prmt.b32 	%r1999, %r1998, %r1995, 0x5410U;
	cvt.u32.u16 	%r2000, %rs1905;
	cvt.u32.u16 	%r2001, %rs1906;
	prmt.b32 	%r2002, %r2001, %r2000, 0x3340U;
	cvt.u32.u16 	%r2003, %rs1907;
	cvt.u32.u16 	%r2004, %rs1908;
	prmt.b32 	%r2005, %r2004, %r2003, 0x3340U;
	prmt.b32 	%r2006, %r2005, %r2002, 0x5410U;
	st.local.v2.b32 	[%rd33+8], {%r2006, %r1999};
	cvt.u32.u16 	%r2007, %rs1893;
	cvt.u32.u16 	%r2008, %rs1894;
	prmt.b32 	%r2009, %r2008, %r2007, 0x3340U;
	cvt.u32.u16 	%r2010, %rs1895;
	cvt.u32.u16 	%r2011, %rs1896;
	prmt.b32 	%r2012, %r2011, %r2010, 0x3340U;
	prmt.b32 	%r2013, %r2012, %r2009, 0x5410U;
	cvt.u32.u16 	%r2014, %rs1897;
	cvt.u32.u16 	%r2015, %rs1898;
	prmt.b32 	%r2016, %r2015, %r2014, 0x3340U;
	cvt.u32.u16 	%r2017, %rs1899;
	cvt.u32.u16 	%r2018, %rs1900;
	prmt.b32 	%r2019, %r2018, %r2017, 0x3340U;
	prmt.b32 	%r2020, %r2019, %r2016, 0x5410U;
	st.local.v2.b32 	[%rd33+16], {%r2020, %r2013};
	cvt.u32.u16 	%r2021, %rs1885;
	cvt.u32.u16 	%r2022, %rs1886;
	prmt.b32 	%r2023, %r2022, %r2021, 0x3340U;
	cvt.u32.u16 	%r2024, %rs1887;
	cvt.u32.u16 	%r2025, %rs1888;
	prmt.b32 	%r2026, %r2025, %r2024, 0x3340U;
	prmt.b32 	%r2027, %r2026, %r2023, 0x5410U;
	cvt.u32.u16 	%r2028, %rs1889;
	cvt.u32.u16 	%r2029, %rs1890;
	prmt.b32 	%r2030, %r2029, %r2028, 0x3340U;
	cvt.u32.u16 	%r2031, %rs1891;
	cvt.u32.u16 	%r2032, %rs1892;
	prmt.b32 	%r2033, %r2032, %r2031, 0x3340U;
	prmt.b32 	%r2034, %r2033, %r2030, 0x5410U;
	st.local.v2.b32 	[%rd33+24], {%r2034, %r2027};
	st.local.v2.u8 	[%rd33+32], {%rs1884, %rs1883};
	st.local.u8 	[%rd33+34], %rs1882;
	st.local.u32 	[%rd33+36], %r4312;
	st.local.f64 	[%rd33+40], %fd108;
	st.local.v2.b32 	[%rd34], {%r1968, %r1969};
	st.local.v2.b32 	[%rd34+8], {%r1971, %r1972};
	st.local.v2.b32 	[%rd34+16], {%r1973, %r1974};
	st.local.v2.b32 	[%rd34+24], {%r1975, %r1976};
	bfe.u32 	%r2035, %r1977, 8, 8;
	cvt.u16.u32 	%rs1636, %r2035;
	bfe.u32 	%r2036, %r1977, 0, 8;
	cvt.u16.u32 	%rs1637, %r2036;
	st.local.v2.u8 	[%rd34+32], {%rs1637, %rs1636};
	st.local.u8 	[%rd34+34], %r1978;
	st.local.u32 	[%rd34+36], %r389;
	st.local.f64 	[%rd34+40], %fd57;
	mov.b32 	%r4406, 0;
$L__BB6_150:
	mov.u32 	%r4409, %r4406;
	cvt.u64.u32 	%rd195, %r4409;
	add.s64 	%rd196, %rd33, %rd195;
	ld.local.u8 	%rs1638, [%rd196];
	setp.ne.s16 	%p37, %rs1638, 0;
	add.s32 	%r4406, %r4409, 1;
	@%p37 bra 	$L__BB6_150;
	and.b16  	%rs1639, %rs2426, 255;
	setp.eq.s16 	%p38, %rs1639, 0;
	@%p38 bra 	$L__BB6_154;
	mov.b32 	%r4407, 0;
$L__BB6_153:
	cvt.u64.u32 	%rd197, %r4409;
	add.s64 	%rd198, %rd33, %rd197;
	st.local.u8 	[%rd198], %rs2426;
	add.s32 	%r4409, %r4409, 1;
	add.s32 	%r395, %r4407, 1;
	cvt.u64.u32 	%rd199, %r4407;
	add.s64 	%rd200, %rd34, %rd199;
	ld.local.u8 	%rs2426, [%rd200+1];
	setp.ne.s16 	%p39, %rs2426, 0;
	mov.u32 	%r4407, %r395;
	@%p39 bra 	$L__BB6_153;
$L__BB6_154:
	cvt.u64.u32 	%rd201, %r4409;
	add.s64 	%rd202, %rd33, %rd201;
	mov.b16 	%rs1640, 0;
	st.local.u8 	[%rd202], %rs1640;
	ld.local.u32 	%r2039, [%rd33+36];
	add.s32 	%r2040, %r2039, %r389;
	ld.local.f64 	%fd76, [%rd33+40];
	add.f64 	%fd77, %fd57, %fd76;
	ld.local.v2.b32 	{%r2041, %r2042}, [%rd33];
	ld.local.v2.b32 	{%r2043, %r2044}, [%rd33+8];
	ld.local.v2.b32 	{%r2045, %r2046}, [%rd33+16];
	ld.local.v2.b32 	{%r2047, %r2048}, [%rd33+24];
	.pragma "used_bytes_mask 7";
	ld.local.u32 	%r2049, [%rd33+32];
	bfe.u32 	%r2050, %r2049, 16, 8;
	ld.shared.v2.b32 	{%r2051, %r2052}, [_ZZN3cub18CUB_300001_SM_10006detail6reduce28DeviceReduceSingleTileKernelINS2_10policy_hubI4Usery13Addition_funcE10Policy1000EPS5_S9_iS6_S5_S5_N4cuda3std3__410__identityEEEvT0_T1_T2_T3_T4_T6_E12temp_storage+104];
	bfe.u32 	%r2053, %r2051, 0, 8;
	cvt.u16.u32 	%rs2427, %r2053;
	ld.shared.v2.b32 	{%r2054, %r2055}, [_ZZN3cub18CUB_300001_SM_10006detail6reduce28DeviceReduceSingleTileKernelINS2_10policy_hubI4Usery13Addition_funcE10Policy1000EPS5_S9_iS6_S5_S5_N4cuda3std3__410__identityEEEvT0_T1_T2_T3_T4_T6_E12temp_storage+112];
	ld.shared.v2.b32 	{%r2056, %r2057}, [_ZZN3cub18CUB_300001_SM_10006detail6reduce28DeviceReduceSingleTileKernelINS2_10policy_hubI4Usery13Addition_funcE10Policy1000EPS5_S9_iS6_S5_S5_N4cuda3std3__410__identityEEEvT0_T1_T2_T3_T4_T6_E12temp_storage+120];
	ld.shared.v2.b32 	{%r2058, %r2059}, [_ZZN3cub18CUB_300001_SM_10006detail6reduce28DeviceReduceSingleTileKernelINS2_10policy_hubI4Usery13Addition_funcE10Policy1000EPS5_S9_iS6_S5_S5_N4cuda3std3__410__identityEEEvT0_T1_T2_T3_T4_T6_E12temp_storage+128];
	.pragma "used_bytes_mask 7";
	ld.shared.u32 	%r2060, [_ZZN3cub18CUB_300001_SM_10006detail6reduce28DeviceReduceSingleTileKernelINS2_10policy_hubI4Usery13Addition_funcE10Policy1000EPS5_S9_iS6_S5_S5_N4cuda3std3__410__identityEEEvT0_T1_T2_T3_T4_T6_E12temp_storage+136];
	bfe.u32 	%r2061, %r2060, 16, 8;
	ld.shared.u32 	%r397, [_ZZN3cub18CUB_300001_SM_10006detail6reduce28DeviceReduceSingleTileKernelINS2_10policy_hubI4Usery13Addition_funcE10Policy1000EPS5_S9_iS6_S5_S5_N4cuda3std3__410__identityEEEvT0_T1_T2_T3_T4_T6_E12temp_storage+140];
	ld.shared.f64 	%fd58, [_ZZN3cub18CUB_300001_SM_10006detail6reduce28DeviceReduceSingleTileKernelINS2_10policy_hubI4Usery13Addition_funcE10Policy1000EPS5_S9_iS6_S5_S5_N4cuda3std3__410__identityEEEvT0_T1_T2_T3_T4_T6_E12temp_storage+144];
	cvta.to.local.u64 	%rd35, %rd193;
	st.local.v2.b32 	[%rd35], {%r2041, %r2042};
	st.local.v2.b32 	[%rd35+8], {%r2043, %r2044};
	st.local.v2.b32 	[%rd35+16], {%r2045, %r2046};
	st.local.v2.b32 	[%rd35+24], {%r2047, %r2048};
	bfe.u32 	%r2062, %r2049, 8, 8;
	cvt.u16.u32 	%rs1641, %r2062;
	bfe.u32 	%r2063, %r2049, 0, 8;
	cvt.u16.u32 	%rs1642, %r2063;
	st.local.v2.u8 	[%rd35+32], {%rs1642, %rs1641};
	st.local.u8 	[%rd35+34], %r2050;
	st.local.u32 	[%rd35+36], %r2040;
	st.local.f64 	[%rd35+40], %fd77;
	st.local.v2.b32 	[%rd34], {%r2051, %r2052};
	st.local.v2.b32 	[%rd34+8], {%r2054, %r2055};
	st.local.v2.b32 	[%rd34+16], {%r2056, %r2057};
	st.local.v2.b32 	[%rd34+24], {%r2058, %r2059};
	bfe.u32 	%r2064, %r2060, 8, 8;
	cvt.u16.u32 	%rs1643, %r2064;
	bfe.u32 	%r2065, %r2060, 0, 8;
	cvt.u16.u32 	%rs1644, %r2065;
	st.local.v2.u8 	[%rd34+32], {%rs1644, %rs1643};
	st.local.u8 	[%rd34+34], %r2061;
	st.local.u32 	[%rd34+36], %r397;
	st.local.f64 	[%rd34+40], %fd58;
	mov.b32 	%r4410, 0;
$L__BB6_155:
	mov.u32 	%r4413, %r4410;
	cvt.u64.u32 	%rd204, %r4413;
	add.s64 	%rd205, %rd35, %rd204;
	ld.local.u8 	%rs1645, [%rd205];
	setp.ne.s16 	%p40, %rs1645, 0;
	add.s32 	%r4410, %r4413, 1;
	@%p40 bra 	$L__BB6_155;
	and.b16  	%rs1646, %rs2427, 255;
	setp.eq.s16 	%p41, %rs1646, 0;
	@%p41 bra 	$L__BB6_159;
	mov.b32 	%r4411, 0;
$L__BB6_158:
	cvt.u64.u32 	%rd206, %r4413;
	add.s64 	%rd207, %rd35, %rd206;
	st.local.u8 	[%rd207], %rs2427;
	add.s32 	%r4413, %r4413, 1;
	add.s32 	%r403, %r4411, 1;
	cvt.u64.u32 	%rd208, %r4411;
	add.s64 	%rd209, %rd34, %rd208;
	ld.local.u8 	%rs2427, [%rd209+1];
	setp.ne.s16 	%p42, %rs2427, 0;
	mov.u32 	%r4411, %r403;
	@%p42 bra 	$L__BB6_158;
$L__BB6_159:
	cvt.u64.u32 	%rd210, %r4413;
	add.s64 	%rd211, %rd35, %rd210;
	mov.b16 	%rs1647, 0;
	st.local.u8 	[%rd211], %rs1647;
	ld.local.u32 	%r2068, [%rd35+36];
	add.s32 	%r2069, %r2068, %r397;
	ld.local.f64 	%fd78, [%rd35+40];
	add.f64 	%fd79, %fd58, %fd78;
	ld.local.v2.b32 	{%r2070, %r2071}, [%rd35];
	ld.local.v2.b32 	{%r2072, %r2073}, [%rd35+8];
	ld.local.v2.b32 	{%r2074, %r2075}, [%rd35+16];
	ld.local.v2.b32 	{%r2076, %r2077}, [%rd35+24];
	.pragma "used_bytes_mask 7";
	ld.local.u32 	%r2078, [%rd35+32];
	bfe.u32 	%r2079, %r2078, 16, 8;
	ld.shared.v2.b32 	{%r2080, %r2081}, [_ZZN3cub18CUB_300001_SM_10006detail6reduce28DeviceReduceSingleTileKernelINS2_10policy_hubI4Usery13Addition_funcE10Policy1000EPS5_S9_iS6_S5_S5_N4cuda3std3__410__identityEEEvT0_T1_T2_T3_T4_T6_E12temp_storage+152];
	bfe.u32 	%r2082, %r2080, 0, 8;
	cvt.u16.u32 	%rs2428, %r2082;
	ld.shared.v2.b32 	{%r2083, %r2084}, [_ZZN3cub18CUB_300001_SM_10006detail6reduce28DeviceReduceSingleTileKernelINS2_10policy_hubI4Usery13Addition_funcE10Policy1000EPS5_S9_iS6_S5_S5_N4cuda3std3__410__identityEEEvT0_T1_T2_T3_T4_T6_E12temp_storage+160];
	ld.shared.v2.b32 	{%r2085, %r2086}, [_ZZN3cub18CUB_300001_SM_10006detail6reduce28DeviceReduceSingleTileKernelINS2_10policy_hubI4Usery13Addition_funcE10Policy1000EPS5_S9_iS6_S5_S5_N4cuda3std3__410__identityEEEvT0_T1_T2_T3_T4_T6_E12temp_storage+168];
	ld.shared.v2.b32 	{%r2087, %r2088}, [_ZZN3cub18CUB_300001_SM_10006detail6reduce28DeviceReduceSingleTileKernelINS2_10policy_hubI4Usery13Addition_funcE10Policy1000EPS5_S9_iS6_S5_S5_N4cuda3std3__410__identityEEEvT0_T1_T2_T3_T4_T6_E12temp_storage+176];
	.pragma "used_bytes_mask 7";
	ld.shared.u32 	%r2089, [_ZZN3cub18CUB_300001_SM_10006detail6reduce28DeviceReduceSingleTileKernelINS2_10policy_hubI4Usery13Addition_funcE10Policy1000EPS5_S9_iS6_S5_S5_N4cuda3std3__410__identityEEEvT0_T1_T2_T3_T4_T6_E12temp_storage+184];
	bfe.u32 	%r2090, %r2089, 16, 8;
	ld.shared.u32 	%r405, [_ZZN3cub18CUB_300001_SM_10006detail6reduce28DeviceReduceSingleTileKernelINS2_10policy_hubI4Usery13Addition_funcE10Policy1000EPS5_S9_iS6_S5_S5_N4cuda3std3__410__identityEEEvT0_T1_T2_T3_T4_T6_E12temp_storage+188];
	ld.shared.f64 	%fd59, [_ZZN3cub18CUB_300001_SM_10006detail6reduce28DeviceReduceSingleTileKernelINS2_10policy_hubI4Usery13Addition_funcE10Policy1000EPS5_S9_iS6_S5_S5_N4cuda3std3__410__identityEEEvT0_T1_T2_T3_T4_T6_E12temp_storage+192];
	st.local.v2.b32 	[%rd33], {%r2070, %r2071};
	st.local.v2.b32 	[%rd33+8], {%r2072, %r2073};
	st.local.v2.b32 	[%rd33+16], {%r2074, %r2075};
	st.local.v2.b32 	[%rd33+24], {%r2076, %r2077};
	bfe.u32 	%r2091, %r2078, 8, 8;
	cvt.u16.u32 	%rs1648, %r2091;
	bfe.u32 	%r2092, %r2078, 0, 8;
	cvt.u16.u32 	%rs1649, %r2092;
	st.local.v2.u8 	[%rd33+32], {%rs1649, %rs1648};
	st.local.u8 	[%rd33+34], %r2079;
	st.local.u32 	[%rd33+36], %r2069;
	st.local.f64 	[%rd33+40], %fd79;
	st.local.v2.b32 	[%rd34], {%r2080, %r2081};
	st.local.v2.b32 	[%rd34+8], {%r2083, %r2084};
	st.local.v2.b32 	[%rd34+16], {%r2085, %r2086};
	st.local.v2.b32 	[%rd34+24], {%r2087, %r2088};
	bfe.u32 	%r2093, %r2089, 8, 8;
	cvt.u16.u32 	%rs1650, %r2093;
	bfe.u32 	%r2094, %r2089, 0, 8;
	cvt.u16.u32 	%rs1651, %r2094;
	st.local.v2.u8 	[%rd34+32], {%rs1651, %rs1650};
	st.local.u8 	[%rd34+34], %r2090;
	st.local.u32 	[%rd34+36], %r405;
	st.local.f64 	[%rd34+40], %fd59;
	mov.b32 	%r4414, 0;
$L__BB6_160:
	mov.u32 	%r4417, %r4414;
	cvt.u64.u32 	%rd212, %r4417;
	add.s64 	%rd213, %rd33, %rd212;
	ld.local.u8 	%rs1652, [%rd213];
	setp.ne.s16 	%p43, %rs1652, 0;
	add.s32 	%r4414, %r4417, 1;
	@%p43 bra 	$L__BB6_160;
	and.b16  	%rs1653, %rs2428, 255;
	setp.eq.s16 	%p44, %rs1653, 0;
	@%p44 bra 	$L__BB6_164;
	mov.b32 	%r4415, 0;
$L__BB6_163:
	cvt.u64.u32 	%rd214, %r4417;
	add.s64 	%rd215, %rd33, %rd214;
	st.local.u8 	[%rd215], %rs2428;
	add.s32 	%r4417, %r4417, 1;
	add.s32 	%r411, %r4415, 1;
	cvt.u64.u32 	%rd216, %r4415;
	add.s64 	%rd217, %rd34, %rd216;
	ld.local.u8 	%rs2428, [%rd217+1];
	setp.ne.s16 	%p45, %rs2428, 0;
	mov.u32 	%r4415, %r411;
	@%p45 bra 	$L__BB6_163;
$L__BB6_164:
	cvt.u64.u32 	%rd218, %r4417;
	add.s64 	%rd219, %rd33, %rd218;
	mov.b16 	%rs1654, 0;
	st.local.u8 	[%rd219], %rs1654;
	ld.local.u32 	%r2097, [%rd33+36];
	add.s32 	%r2098, %r2097, %r405;
	ld.local.f64 	%fd80, [%rd33+40];
	add.f64 	%fd81, %fd59, %fd80;
	ld.local.v2.b32 	{%r2099, %r2100}, [%rd33];
	ld.local.v2.b32 	{%r2101, %r2102}, [%rd33+8];
	ld.local.v2.b32 	{%r2103, %r2104}, [%rd33+16];
	ld.local.v2.b32 	{%r2105, %r2106}, [%rd33+24];
	.pragma "used_bytes_mask 7";
	ld.local.u32 	%r2107, [%rd33+32];
	bfe.u32 	%r2108, %r2107, 16, 8;
	ld.shared.v2.b32 	{%r2109, %r2110}, [_ZZN3cub18CUB_300001_SM_10006detail6reduce28DeviceReduceSingleTileKernelINS2_10policy_hubI4Usery13Addition_funcE10Policy1000EPS5_S9_iS6_S5_S5_N4cuda3std3__410__identityEEEvT0_T1_T2_T3_T4_T6_E12temp_storage+200];
	bfe.u32 	%r2111, %r2109, 0, 8;
	cvt.u16.u32 	%rs2429, %r2111;
	ld.shared.v2.b32 	{%r2112, %r2113}, [_ZZN3cub18CUB_300001_SM_10006detail6reduce28DeviceReduceSingleTileKernelINS2_10policy_hubI4Usery13Addition_funcE10Policy1000EPS5_S9_iS6_S5_S5_N4cuda3std3__410__identityEEEvT0_T1_T2_T3_T4_T6_E12temp_storage+208];
	ld.shared.v2.b32 	{%r2114, %r2115}, [_ZZN3cub18CUB_300001_SM_10006detail6reduce28DeviceReduceSingleTileKernelINS2_10policy_hubI4Usery13Addition_funcE10Policy1000EPS5_S9_iS6_S5_S5_N4cuda3std3__410__identityEEEvT0_T1_T2_T3_T4_T6_E12temp_storage+216];
	ld.shared.v2.b32 	{%r2116, %r2117}, [_ZZN3cub18CUB_300001_SM_10006detail6reduce28DeviceReduceSingleTileKernelINS2_10policy_hubI4Usery13Addition_funcE10Policy1000EPS5_S9_iS6_S5_S5_N4cuda3std3__410__identityEEEvT0_T1_T2_T3_T4_T6_E12temp_storage+224];
	.pragma "used_bytes_mask 7";
	ld.shared.u32 	%r2118, [_ZZN3cub18CUB_300001_SM_10006detail6reduce28DeviceReduceSingleTileKernelINS2_10policy_hubI4Usery13Addition_funcE10Policy1000EPS5_S9_iS6_S5_S5_N4cuda3std3__410__identityEEEvT0_T1_T2_T3_T4_T6_E12temp_storage+232];
	bfe.u32 	%r2119, %r2118, 16, 8;
	ld.shared.u32 	%r413, [_ZZN3cub18CUB_300001_SM_10006detail6reduce28DeviceReduceSingleTileKernelINS2_10policy_hubI4Usery13Addition_funcE10Policy1000EPS5_S9_iS6_S5_S5_N4cuda3std3__410__identityEEEvT0_T1_T2_T3_T4_T6_E12temp_storage+236];
	ld.shared.f64 	%fd60, [_ZZN3cub18CUB_300001_SM_10006detail6reduce28DeviceReduceSingleTileKernelINS2_10policy_hubI4Usery13Addition_funcE10Policy1000EPS5_S9_iS6_S5_S5_N4cuda3std3__410__identityEEEvT0_T1_T2_T3_T4_T6_E12temp_storage+240];
	st.local.v2.b32 	[%rd35], {%r2099, %r2100};
	st.local.v2.b32 	[%rd35+8], {%r2101, %r2102};
	st.local.v2.b32 	[%rd35+16], {%r2103, %r2104};
	st.local.v2.b32 	[%rd35+24], {%r2105, %r2106};
	bfe.u32 	%r2120, %r2107, 8, 8;
	cvt.u16.u32 	%rs1655, %r2120;
	bfe.u32 	%r2121, %r2107, 0, 8;
	cvt.u16.u32 	%rs1656, %r2121;
	st.local.v2.u8 	[%rd35+32], {%rs1656, %rs1655};
	st.local.u8 	[%rd35+34], %r2108;
	st.local.u32 	[%rd35+36], %r2098;
	st.local.f64 	[%rd35+40], %fd81;
	st.local.v2.b32 	[%rd34], {%r2109, %r2110};
	st.local.v2.b32 	[%rd34+8], {%r2112, %r2113};
	st.local.v2.b32 	[%rd34+16], {%r2114, %r2115};
	st.local.v2.b32 	[%rd34+24], {%r2116, %r2117};
	bfe.u32 	%r2122, %r2118, 8, 8;
	cvt.u16.u32 	%rs1657, %r2122;
	bfe.u32 	%r2123, %r2118, 0, 8;
	cvt.u16.u32 	%rs1658, %r2123;
	st.local.v2.u8 	[%rd34+32], {%rs1658, %rs1657};
	st.local.u8 	[%rd34+34], %r2119;
	st.local.u32 	[%rd34+36], %r413;
	st.local.f64 	[%rd34+40], %fd60;
	mov.b32 	%r4418, 0;
$L__BB6_165:
	mov.u32 	%r4421, %r4418;
	cvt.u64.u32 	%rd220, %r4421;
	add.s64 	%rd221, %rd35, %rd220;
	ld.local.u8 	%rs1659, [%rd221];
	setp.ne.s16 	%p46, %rs1659, 0;
	add.s32 	%r4418, %r4421, 1;
	@%p46 bra 	$L__BB6_165;
	and.b16  	%rs1660, %rs2429, 255;
	setp.eq.s16 	%p47, %rs1660, 0;
	@%p47 bra 	$L__BB6_169;
	mov.b32 	%r4419, 0;
$L__BB6_168:
	cvt.u64.u32 	%rd222, %r4421;
	add.s64 	%rd223, %rd35, %rd222;
	st.local.u8 	[%rd223], %rs2429;
	add.s32 	%r4421, %r4421, 1;
	add.s32 	%r419, %r4419, 1;
	cvt.u64.u32 	%rd224, %r4419;
	add.s64 	%rd225, %rd34, %rd224;
	ld.local.u8 	%rs2429, [%rd225+1];
	setp.ne.s16 	%p48, %rs2429, 0;
	mov.u32 	%r4419, %r419;
	@%p48 bra 	$L__BB6_168;
$L__BB6_169:
	cvt.u64.u32 	%rd226, %r4421;
	add.s64 	%rd227, %rd35, %rd226;
	mov.b16 	%rs1661, 0;
	st.local.u8 	[%rd227], %rs1661;
	ld.local.u32 	%r2126, [%rd35+36];
	add.s32 	%r2127, %r2126, %r413;
	ld.local.f64 	%fd82, [%rd35+40];
	add.f64 	%fd83, %fd60, %fd82;
	ld.local.v2.b32 	{%r2128, %r2129}, [%rd35];
	ld.local.v2.b32 	{%r2130, %r2131}, [%rd35+8];
	ld.local.v2.b32 	{%r2132, %r2133}, [%rd35+16];
	ld.local.v2.b32 	{%r2134, %r2135}, [%rd35+24];
	.pragma "used_bytes_mask 7";
	ld.local.u32 	%r2136, [%rd35+32];
	bfe.u32 	%r2137, %r2136, 16, 8;
	ld.shared.v2.b32 	{%r2138, %r2139}, [_ZZN3cub18CUB_300001_SM_10006detail6reduce28DeviceReduceSingleTileKernelINS2_10policy_hubI4Usery13Addition_funcE10Policy1000EPS5_S9_iS6_S5_S5_N4cuda3std3__410__identityEEEvT0_T1_T2_T3_T4_T6_E12temp_storage+248];
	bfe.u32 	%r2140, %r2138, 0, 8;
	cvt.u16.u32 	%rs2430, %r2140;
	ld.shared.v2.b32 	{%r2141, %r2142}, [_ZZN3cub18CUB_300001_SM_10006detail6reduce28DeviceReduceSingleTileKernelINS2_10policy_hubI4Usery13Addition_funcE10Policy1000EPS5_S9_iS6_S5_S5_N4cuda3std3__410__identityEEEvT0_T1_T2_T3_T4_T6_E12temp_storage+256];
	ld.shared.v2.b32 	{%r2143, %r2144}, [_ZZN3cub18CUB_300001_SM_10006detail6reduce28DeviceReduceSingleTileKernelINS2_10policy_hubI4Usery13Addition_funcE10Policy1000EPS5_S9_iS6_S5_S5_N4cuda3std3__410__identityEEEvT0_T1_T2_T3_T4_T6_E12temp_storage+264];
	ld.shared.v2.b32 	{%r2145, %r2146}, [_ZZN3cub18CUB_300001_SM_10006detail6reduce28DeviceReduceSingleTileKernelINS2_10policy_hubI4Usery13Addition_funcE10Policy1000EPS5_S9_iS6_S5_S5_N4cuda3std3__410__identityEEEvT0_T1_T2_T3_T4_T6_E12temp_storage+272];
	.pragma "used_bytes_mask 7";
	ld.shared.u32 	%r2147, [_ZZN3cub18CUB_300001_SM_10006detail6reduce28DeviceReduceSingleTileKernelINS2_10policy_hubI4Usery13Addition_funcE10Policy1000EPS5_S9_iS6_S5_S5_N4cuda3std3__410__identityEEEvT0_T1_T2_T3_T4_T6_E12temp_storage+280];
	bfe.u32 	%r2148, %r2147, 16, 8;
	ld.shared.u32 	%r421, [_ZZN3cub18CUB_300001_SM_10006detail6reduce28DeviceReduceSingleTileKernelINS2_10policy_hubI4Usery13Addition_funcE10Policy1000EPS5_S9_iS6_S5_S5_N4cuda3std3__410__identityEEEvT0_T1_T2_T3_T4_T6_E12temp_storage+284];
	ld.shared.f64 	%fd61, [_ZZN3cub18CUB_300001_SM_10006detail6reduce28DeviceReduceSingleTileKernelINS2_10policy_hubI4Usery13Addition_funcE10Policy1000EPS5_S9_iS6_S5_S5_N4cuda3std3__410__identityEEEvT0_T1_T2_T3_T4_T6_E12temp_storage+288];
	st.local.v2.b32 	[%rd33], {%r2128, %r2129};
	st.local.v2.b32 	[%rd33+8], {%r2130, %r2131};
	st.local.v2.b32 	[%rd33+16], {%r2132, %r2133};
	st.local.v2.b32 	[%rd33+24], {%r2134, %r2135};
	bfe.u32 	%r2149, %r2136, 8, 8;
	cvt.u16.u32 	%rs1662, %r2149;
	bfe.u32 	%r2150, %r2136, 0, 8;
	cvt.u16.u32 	%rs1663, %r2150;
	st.local.v2.u8 	[%rd33+32], {%rs1663, %rs1662};
	st.local.u8 	[%rd33+34], %r2137;
	st.local.u32 	[%rd33+36], %r2127;
	st.local.f64 	[%rd33+40], %fd83;
	st.local.v2.b32 	[%rd34], {%r2138, %r2139};
	st.local.v2.b32 	[%rd34+8], {%r2141, %r2142};
	st.local.v2.b32 	[%rd34+16], {%r2143, %r2144};
	st.local.v2.b32 	[%rd34+24], {%r2145, %r2146};
	bfe.u32 	%r2151, %r2147, 8, 8;
	cvt.u16.u32 	%rs1664, %r2151;
	bfe.u32 	%r2152, %r2147, 0, 8;
	cvt.u16.u32 	%rs1665, %r2152;
	st.local.v2.u8 	[%rd34+32], {%rs1665, %rs1664};
	st.local.u8 	[%rd34+34], %r2148;
	st.local.u32 	[%rd34+36], %r421;
	st.local.f64 	[%rd34+40], %fd61;
	mov.b32 	%r4422, 0;
$L__BB6_170:
	mov.u32 	%r4425, %r4422;
	cvt.u64.u32 	%rd228, %r4425;
	add.s64 	%rd229, %rd33, %rd228;
	ld.local.u8 	%rs1666, [%rd229];
	setp.ne.s16 	%p49, %rs1666, 0;
	add.s32 	%r4422, %r4425, 1;
	@%p49 bra 	$L__BB6_170;
	and.b16  	%rs1667, %rs2430, 255;
	setp.eq.s16 	%p50, %rs1667, 0;
	@%p50 bra 	$L__BB6_174;
	mov.b32 	%r4423, 0;
$L__BB6_173:
	cvt.u64.u32 	%rd230, %r4425;
	add.s64 	%rd231, %rd33, %rd230;
	st.local.u8 	[%rd231], %rs2430;
	add.s32 	%r4425, %r4425, 1;
	add.s32 	%r427, %r4423, 1;
	cvt.u64.u32 	%rd232, %r4423;
	add.s64 	%rd233, %rd34, %rd232;
	ld.local.u8 	%rs2430, [%rd233+1];
	setp.ne.s16 	%p51, %rs2430, 0;
	mov.u32 	%r4423, %r427;
	@%p51 bra 	$L__BB6_173;
$L__BB6_174:
	cvt.u64.u32 	%rd234, %r4425;
	add.s64 	%rd235, %rd33, %rd234;
	mov.b16 	%rs1668, 0;
	st.local.u8 	[%rd235], %rs1668;
	ld.local.u32 	%r2155, [%rd33+36];
	add.s32 	%r2156, %r2155, %r421;
	ld.local.f64 	%fd84, [%rd33+40];
	add.f64 	%fd85, %fd61, %fd84;
	ld.local.v2.b32 	{%r2157, %r2158}, [%rd33];
	ld.local.v2.b32 	{%r2159, %r2160}, [%rd33+8];
	ld.local.v2.b32 	{%r2161, %r2162}, [%rd33+16];
	ld.local.v2.b32 	{%r2163, %r2164}, [%rd33+24];
	.pragma "used_bytes_mask 7";
	ld.local.u32 	%r2165, [%rd33+32];
	bfe.u32 	%r2166, %r2165, 16, 8;
	ld.shared.v2.b32 	{%r2167, %r2168}, [_ZZN3cub18CUB_300001_SM_10006detail6reduce28DeviceReduceSingleTileKernelINS2_10policy_hubI4Usery13Addition_funcE10Policy1000EPS5_S9_iS6_S5_S5_N4cuda3std3__410__identityEEEvT0_T1_T2_T3_T4_T6_E12temp_storage+296];
	bfe.u32 	%r2169, %r2167, 0, 8;
	cvt.u16.u32 	%rs2431, %r2169;
	ld.shared.v2.b32 	{%r2170, %r2171}, [_ZZN3cub18CUB_300001_SM_10006detail6reduce28DeviceReduceSingleTileKernelINS2_10policy_hubI4Usery13Addition_funcE10Policy1000EPS5_S9_iS6_S5_S5_N4cuda3std3__410__identityEEEvT0_T1_T2_T3_T4_T6_E12temp_storage+304];
	ld.shared.v2.b32 	{%r2172, %r2173}, [_ZZN3cub18CUB_300001_SM_10006detail6reduce28DeviceReduceSingleTileKernelINS2_10policy_hubI4Usery13Addition_funcE10Policy1000EPS5_S9_iS6_S5_S5_N4cuda3std3__410__identityEEEvT0_T1_T2_T3_T4_T6_E12temp_storage+312];
	ld.shared.v2.b32 	{%r2174, %r2175}, [_ZZN3cub18CUB_300001_SM_10006detail6reduce28DeviceReduceSingleTileKernelINS2_10policy_hubI4Usery13Addition_funcE10Policy1000EPS5_S9_iS6_S5_S5_N4cuda3std3__410__identityEEEvT0_T1_T2_T3_T4_T6_E12temp_storage+320];
	.pragma "used_bytes_mask 7";
	ld.shared.u32 	%r2176, [_ZZN3cub18CUB_300001_SM_10006detail6reduce28DeviceReduceSingleTileKernelINS2_10policy_hubI4Usery13Addition_funcE10Policy1000EPS5_S9_iS6_S5_S5_N4cuda3std3__410__identityEEEvT0_T1_T2_T3_T4_T6_E12temp_storage+328];
	bfe.u32 	%r2177, %r2176, 16, 8;
	ld.shared.u32 	%r429, [_ZZN3cub18CUB_300001_SM_10006detail6reduce28DeviceReduceSingleTileKernelINS2_10policy_hubI4Usery13Addition_funcE10Policy1000EPS5_S9_iS6_S5_S5_N4cuda3std3__410__identityEEEvT0_T1_T2_T3_T4_T6_E12temp_storage+332];
	ld.shared.f64 	%fd62, [_ZZN3cub18CUB_300001_SM_10006detail6reduce28DeviceReduceSingleTileKernelINS2_10policy_hubI4Usery13Addition_funcE10Policy1000EPS5_S9_iS6_S5_S5_N4cuda3std3__410__identityEEEvT0_T1_T2_T3_T4_T6_E12temp_storage+336];
	st.local.v2.b32 	[%rd35], {%r2157, %r2158};
	st.local.v2.b32 	[%rd35+8], {%r2159, %r2160};
	st.local.v2.b32 	[%rd35+16], {%r2161, %r2162};
	st.local.v2.b32 	[%rd35+24], {%r2163, %r2164};
	bfe.u32 	%r2178, %r2165, 8, 8;
	cvt.u16.u32 	%rs1669, %r2178;
	bfe.u32 	%r2179, %r2165, 0, 8;
	cvt.u16.u32 	%rs1670, %r2179;
	st.local.v2.u8 	[%rd35+32], {%rs1670, %rs1669};
	st.local.u8 	[%rd35+34], %r2166;
	st.local.u32 	[%rd35+36], %r2156;
	st.local.f64 	[%rd35+40], %fd85;
	st.local.v2.b32 	[%rd34], {%r2167, %r2168};
	st.local.v2.b32 	[%rd34+8], {%r2170, %r2171};
	st.local.v2.b32 	[%rd34+16], {%r2172, %r2173};
	st.local.v2.b32 	[%rd34+24], {%r2174, %r2175};
	bfe.u32 	%r2180, %r2176, 8, 8;
	cvt.u16.u32 	%rs1671, %r2180;
	bfe.u32 	%r2181, %r2176, 0, 8;
	cvt.u16.u32 	%rs1672, %r2181;
	st.local.v2.u8 	[%rd34+32], {%rs1672, %rs1671};
	st.local.u8 	[%rd34+34], %r2177;
	st.local.u32 	[%rd34+36], %r429;
	st.local.f64 	[%rd34+40], %fd62;
	mov.b32 	%r4426, 0;
$L__BB6_175:
	mov.u32 	%r4429, %r4426;
	cvt.u64.u32 	%rd236, %r4429;
	add.s64 	%rd237, %rd35, %rd236;
	ld.local.u8 	%rs1673, [%rd237];
	setp.ne.s16 	%p52, %rs1673, 0;
	add.s32 	%r4426, %r4429, 1;
	@%p52 bra 	$L__BB6_175;
	and.b16  	%rs1674, %rs2431, 255;
	setp.eq.s16 	%p53, %rs1674, 0;
	@%p53 bra 	$L__BB6_179;
	mov.b32 	%r4427, 0;
$L__BB6_178:
	cvt.u64.u32 	%rd238, %r4429;
	add.s64 	%rd239, %rd35, %rd238;
	st.local.u8 	[%rd239], %rs2431;
	add.s32 	%r4429, %r4429, 1;
	add.s32 	%r435, %r4427, 1;
	cvt.u64.u32 	%rd240, %r4427;
	add.s64 	%rd241, %rd34, %rd240;
	ld.local.u8 	%rs2431, [%rd241+1];
	setp.ne.s16 	%p54, %rs2431, 0;
	mov.u32 	%r4427, %r435;
	@%p54 bra 	$L__BB6_178;
$L__BB6_179:
	cvt.u64.u32 	%rd242, %r4429;
	add.s64 	%rd243, %rd35, %rd242;
	mov.b16 	%rs1675, 0;
	st.local.u8 	[%rd243], %rs1675;
	ld.local.u32 	%r2184, [%rd35+36];
	add.s32 	%r2185, %r2184, %r429;
	ld.local.f64 	%fd86, [%rd35+40];
	add.f64 	%fd87, %fd62, %fd86;
	ld.local.v2.b32 	{%r2186, %r2187}, [%rd35];
	ld.local.v2.b32 	{%r2188, %r2189}, [%rd35+8];
	ld.local.v2.b32 	{%r2190, %r2191}, [%rd35+16];
	ld.local.v2.b32 	{%r2192, %r2193}, [%rd35+24];
	.pragma "used_bytes_mask 7";
	ld.local.u32 	%r2194, [%rd35+32];
	bfe.u32 	%r2195, %r2194, 16, 8;
	ld.shared.v2.b32 	{%r2196, %r2197}, [_ZZN3cub18CUB_300001_SM_10006detail6reduce28DeviceReduceSingleTileKernelINS2_10policy_hubI4Usery13Addition_funcE10Policy1000EPS5_S9_iS6_S5_S5_N4cuda3std3__410__identityEEEvT0_T1_T2_T3_T4_T6_E12temp_storage+344];
	bfe.u32 	%r2198, %r2196, 0, 8;
	cvt.u16.u32 	%rs2432, %r2198;
	ld.shared.v2.b32 	{%r2199, %r2200}, [_ZZN3cub18CUB_300001_SM_10006detail6reduce28DeviceReduceSingleTileKernelINS2_10policy_hubI4Usery13Addition_funcE10Policy1000EPS5_S9_iS6_S5_S5_N4cuda3std3__410__identityEEEvT0_T1_T2_T3_T4_T6_E12temp_storage+352];
	ld.shared.v2.b32 	{%r2201, %r2202}, [_ZZN3cub18CUB_300001_SM_10006detail6reduce28DeviceReduceSingleTileKernelINS2_10policy_hubI4Usery13Addition_funcE10Policy1000EPS5_S9_iS6_S5_S5_N4cuda3std3__410__identityEEEvT0_T1_T2_T3_T4_T6_E12temp_storage+360];
	ld.shared.v2.b32 	{%r2203, %r2204}, [_ZZN3cub18CUB_300001_SM_10006detail6reduce28DeviceReduceSingleTileKernelINS2_10policy_hubI4Usery13Addition_funcE10Policy1000EPS5_S9_iS6_S5_S5_N4cuda3std3__410__identityEEEvT0_T1_T2_T3_T4_T6_E12temp_storage+368];
	.pragma "used_bytes_mask 7";
	ld.shared.u32 	%r2205, [_ZZN3cub18CUB_300001_SM_10006detail6reduce28DeviceReduceSingleTileKernelINS2_10policy_hubI4Usery13Addition_funcE10Policy1000EPS5_S9_iS6_S5_S5_N4cuda3std3__410__identityEEEvT0_T1_T2_T3_T4_T6_E12temp_storage+376];
	bfe.u32 	%r2206, %r2205, 16, 8;
	ld.shared.u32 	%r437, [_ZZN3cub18CUB_300001_SM_10006detail6reduce28DeviceReduceSingleTileKernelINS2_10policy_hubI4Usery13Addition_funcE10Policy1000EPS5_S9_iS6_S5_S5_N4cuda3std3__410__identityEEEvT0_T1_T2_T3_T4_T6_E12temp_storage+380];
	ld.shared.f64 	%fd63, [_ZZN3cub18CUB_300001_SM_10006detail6reduce28DeviceReduceSingleTileKernelINS2_10policy_hubI4Usery13Addition_funcE10Policy1000EPS5_S9_iS6_S5_S5_N4cuda3std3__410__identityEEEvT0_T1_T2_T3_T4_T6_E12temp_storage+384];
	st.local.v2.b32 	[%rd34], {%r2186, %r2187};
	st.local.v2.b32 	[%rd34+8], {%r2188, %r2189};
	st.local.v2.b32 	[%rd34+16], {%r2190, %r2191};
	st.local.v2.b32 	[%rd34+24], {%r2192, %r2193};
	bfe.u32 	%r2207, %r2194, 8, 8;
	cvt.u16.u32 	%rs1676, %r2207;
	bfe.u32 	%r2208, %r2194, 0, 8;
	cvt.u16.u32 	%rs1677, %r2208;
	st.local.v2.u8 	[%rd34+32], {%rs1677, %rs1676};
	st.local.u8 	[%rd34+34], %r2195;
	st.local.u32 	[%rd34+36], %r2185;
	st.local.f64 	[%rd34+40], %fd87;
	st.local.v2.b32 	[%rd33], {%r2196, %r2197};
	st.local.v2.b32 	[%rd33+8], {%r2199, %r2200};
	st.local.v2.b32 	[%rd33+16], {%r2201, %r2202};
	st.local.v2.b32 	[%rd33+24], {%r2203, %r2204};
	bfe.u32 	%r2209, %r2205, 8, 8;
	cvt.u16.u32 	%rs1678, %r2209;
	bfe.u32 	%r2210, %r2205, 0, 8;
	cvt.u16.u32 	%rs1679, %r2210;
	st.local.v2.u8 	[%rd33+32], {%rs1679, %rs1678};
	st.local.u8 	[%rd33+34], %r2206;
	st.local.u32 	[%rd33+36], %r437;
	st.local.f64 	[%rd33+40], %fd63;
	mov.b32 	%r4430, 0;
$L__BB6_180:
	mov.u32 	%r4433, %r4430;
	cvt.u64.u32 	%rd244, %r4433;
	add.s64 	%rd245, %rd34, %rd244;
	ld.local.u8 	%rs1680, [%rd245];
	setp.ne.s16 	%p55, %rs1680, 0;
	add.s32 	%r4430, %r4433, 1;
	@%p55 bra 	$L__BB6_180;
	and.b16  	%rs1681, %rs2432, 255;
	setp.eq.s16 	%p56, %rs1681, 0;
	@%p56 bra 	$L__BB6_184;
	mov.b32 	%r4431, 0;
$L__BB6_183:
	cvt.u64.u32 	%rd246, %r4433;
	add.s64 	%rd247, %rd34, %rd246;
	st.local.u8 	[%rd247], %rs2432;
	add.s32 	%r4433, %r4433, 1;
	add.s32 	%r443, %r4431, 1;
	cvt.u64.u32 	%rd248, %r4431;
	add.s64 	%rd249, %rd33, %rd248;
	ld.local.u8 	%rs2432, [%rd249+1];
	setp.ne.s16 	%p57, %rs2432, 0;
	mov.u32 	%r4431, %r443;
	@%p57 bra 	$L__BB6_183;
$L__BB6_184:
	cvt.u64.u32 	%rd250, %r4433;
	add.s64 	%rd251, %rd34, %rd250;
	mov.b16 	%rs1682, 0;
	st.local.u8 	[%rd251], %rs1682;
	ld.local.u32 	%r2212, [%rd34+36];
	add.s32 	%r4312, %r2212, %r437;
	ld.local.f64 	%fd88, [%rd34+40];
	add.f64 	%fd108, %fd63, %fd88;
	ld.local.v2.b32 	{%r2213, %r2214}, [%rd34];
	bfe.u32 	%r2215, %r2213, 0, 8;
	cvt.u16.u32 	%rs1916, %r2215;
	bfe.u32 	%r2216, %r2213, 8, 8;
	cvt.u16.u32 	%rs1915, %r2216;
	bfe.u32 	%r2217, %r2213, 16, 8;
	cvt.u16.u32 	%rs1914, %r2217;
	bfe.u32 	%r2218, %r2213, 24, 8;
	cvt.u16.u32 	%rs1913, %r2218;
	bfe.u32 	%r2219, %r2214, 0, 8;
	cvt.u16.u32 	%rs1912, %r2219;
	bfe.u32 	%r2220, %r2214, 8, 8;
	cvt.u16.u32 	%rs1911, %r2220;
	bfe.u32 	%r2221, %r2214, 16, 8;
	cvt.u16.u32 	%rs1910, %r2221;
	bfe.u32 	%r2222, %r2214, 24, 8;
	cvt.u16.u32 	%rs1909, %r2222;
	ld.local.v2.b32 	{%r2223, %r2224}, [%rd34+8];
	bfe.u32 	%r2225, %r2223, 0, 8;
	cvt.u16.u32 	%rs1908, %r2225;
	bfe.u32 	%r2226, %r2223, 8, 8;
	cvt.u16.u32 	%rs1907, %r2226;
	bfe.u32 	%r2227, %r2223, 16, 8;
	cvt.u16.u32 	%rs1906, %r2227;
	bfe.u32 	%r2228, %r2223, 24, 8;
	cvt.u16.u32 	%rs1905, %r2228;
	bfe.u32 	%r2229, %r2224, 0, 8;
	cvt.u16.u32 	%rs1904, %r2229;
	bfe.u32 	%r2230, %r2224, 8, 8;
	cvt.u16.u32 	%rs1903, %r2230;
	bfe.u32 	%r2231, %r2224, 16, 8;
	cvt.u16.u32 	%rs1902, %r2231;
	bfe.u32 	%r2232, %r2224, 24, 8;
	cvt.u16.u32 	%rs1901, %r2232;
	ld.local.v2.b32 	{%r2233, %r2234}, [%rd34+16];
	bfe.u32 	%r2235, %r2233, 0, 8;
	cvt.u16.u32 	%rs1900, %r2235;
	bfe.u32 	%r2236, %r2233, 8, 8;
	cvt.u16.u32 	%rs1899, %r2236;
	bfe.u32 	%r2237, %r2233, 16, 8;
	cvt.u16.u32 	%rs1898, %r2237;
	bfe.u32 	%r2238, %r2233, 24, 8;
	cvt.u16.u32 	%rs1897, %r2238;
	bfe.u32 	%r2239, %r2234, 0, 8;
	cvt.u16.u32 	%rs1896, %r2239;
	bfe.u32 	%r2240, %r2234, 8, 8;
	cvt.u16.u32 	%rs1895, %r2240;
	bfe.u32 	%r2241, %r2234, 16, 8;
	cvt.u16.u32 	%rs1894, %r2241;
	bfe.u32 	%r2242, %r2234, 24, 8;
	cvt.u16.u32 	%rs1893, %r2242;
	ld.local.v2.b32 	{%r2243, %r2244}, [%rd34+24];
	bfe.u32 	%r2245, %r2243, 0, 8;
	cvt.u16.u32 	%rs1892, %r2245;
	bfe.u32 	%r2246, %r2243, 8, 8;
	cvt.u16.u32 	%rs1891, %r2246;
	bfe.u32 	%r2247, %r2243, 16, 8;
	cvt.u16.u32 	%rs1890, %r2247;
	bfe.u32 	%r2248, %r2243, 24, 8;
	cvt.u16.u32 	%rs1889, %r2248;
	bfe.u32 	%r2249, %r2244, 0, 8;
	cvt.u16.u32 	%rs1888, %r2249;
	bfe.u32 	%r2250, %r2244, 8, 8;
	cvt.u16.u32 	%rs1887, %r2250;
	bfe.u32 	%r2251, %r2244, 16, 8;
	cvt.u16.u32 	%rs1886, %r2251;
	bfe.u32 	%r2252, %r2244, 24, 8;
	cvt.u16.u32 	%rs1885, %r2252;
	.pragma "used_bytes_mask 7";
	ld.local.u32 	%r2253, [%rd34+32];
	bfe.u32 	%r2254, %r2253, 0, 8;
	cvt.u16.u32 	%rs1884, %r2254;
	bfe.u32 	%r2255, %r2253, 8, 8;
	cvt.u16.u32 	%rs1883, %r2255;
	bfe.u32 	%r2256, %r2253, 16, 8;
	cvt.u16.u32 	%rs1882, %r2256;
$L__BB6_185:
	mov.u32 	%r4125, %tid.x;
	setp.ne.s32 	%p116, %r4125, 0;
	@%p116 bra 	$L__BB6_192;
	add.u64 	%rd36, %SPL, 0;
	add.u64 	%rd37, %SPL, 48;
	cvt.u32.u16 	%r4127, %rs1519;
	cvt.u32.u16 	%r4128, %rs1520;
	prmt.b32 	%r4129, %r4127, %r4128, 0x3340U;
	cvt.u32.u16 	%r4130, %rs1521;
	cvt.u32.u16 	%r4131, %rs1522;
	prmt.b32 	%r4132, %r4130, %r4131, 0x3340U;
	prmt.b32 	%r4133, %r4129, %r4132, 0x5410U;
	cvt.u32.u16 	%r4134, %rs1523;
	cvt.u32.u16 	%r4135, %rs1524;
	prmt.b32 	%r4136, %r4134, %r4135, 0x3340U;
	cvt.u32.u16 	%r4137, %rs1525;
	cvt.u32.u16 	%r4138, %rs1526;
	prmt.b32 	%r4139, %r4137, %r4138, 0x3340U;
	prmt.b32 	%r4140, %r4136, %r4139, 0x5410U;
	st.local.v2.b32 	[%rd36], {%r4133, %r4140};
	cvt.u32.u16 	%r4141, %rs1527;
	cvt.u32.u16 	%r4142, %rs1528;
	prmt.b32 	%r4143, %r4141, %r4142, 0x3340U;
	cvt.u32.u16 	%r4144, %rs1529;
	cvt.u32.u16 	%r4145, %rs1530;
	prmt.b32 	%r4146, %r4144, %r4145, 0x3340U;
	prmt.b32 	%r4147, %r4143, %r4146, 0x5410U;
	cvt.u32.u16 	%r4148, %rs1531;
	cvt.u32.u16 	%r4149, %rs1532;
	prmt.b32 	%r4150, %r4148, %r4149, 0x3340U;
	cvt.u32.u16 	%r4151, %rs1533;
	cvt.u32.u16 	%r4152, %rs1534;
	prmt.b32 	%r4153, %r4151, %r4152, 0x3340U;
	prmt.b32 	%r4154, %r4150, %r4153, 0x5410U;
	st.local.v2.b32 	[%rd36+8], {%r4147, %r4154};
	cvt.u32.u16 	%r4155, %rs1535;
	cvt.u32.u16 	%r4156, %rs1536;
	prmt.b32 	%r4157, %r4155, %r4156, 0x3340U;
	cvt.u32.u16 	%r4158, %rs1537;
	cvt.u32.u16 	%r4159, %rs1538;
	prmt.b32 	%r4160, %r4158, %r4159, 0x3340U;
	prmt.b32 	%r4161, %r4157, %r4160, 0x5410U;
	cvt.u32.u16 	%r4162, %rs1539;
	cvt.u32.u16 	%r4163, %rs1540;
	prmt.b32 	%r4164, %r4162, %r4163, 0x3340U;
	cvt.u32.u16 	%r4165, %rs1541;
	cvt.u32.u16 	%r4166, %rs1542;
	prmt.b32 	%r4167, %r4165, %r4166, 0x3340U;
	prmt.b32 	%r4168, %r4164, %r4167, 0x5410U;
	st.local.v2.b32 	[%rd36+16], {%r4161, %r4168};
	cvt.u32.u16 	%r4169, %rs1543;
	cvt.u32.u16 	%r4170, %rs1544;
	prmt.b32 	%r4171, %r4169, %r4170, 0x3340U;
	cvt.u32.u16 	%r4172, %rs1545;
	cvt.u32.u16 	%r4173, %rs1546;
	prmt.b32 	%r4174, %r4172, %r4173, 0x3340U;
	prmt.b32 	%r4175, %r4171, %r4174, 0x5410U;
	cvt.u32.u16 	%r4176, %rs1547;
	cvt.u32.u16 	%r4177, %rs1548;
	prmt.b32 	%r4178, %r4176, %r4177, 0x3340U;
	cvt.u32.u16 	%r4179, %rs1549;
	cvt.u32.u16 	%r4180, %rs1550;
	prmt.b32 	%r4181, %r4179, %r4180, 0x3340U;
	prmt.b32 	%r4182, %r4178, %r4181, 0x5410U;
	st.local.v2.b32 	[%rd36+24], {%r4175, %r4182};
	st.local.v2.u8 	[%rd36+32], {%rs1551, %rs1552};
	st.local.u8 	[%rd36+34], %rs1553;
	st.local.u32 	[%rd36+36], %r455;
	st.local.f64 	[%rd36+40], %fd66;
	st.local.u8 	[%rd37+1], %rs1915;
	st.local.v2.u8 	[%rd37+2], {%rs1914, %rs1913};
	cvt.u32.u16 	%r4183, %rs1909;
	cvt.u32.u16 	%r4184, %rs1910;
	prmt.b32 	%r4185, %r4184, %r4183, 0x3340U;
	cvt.u32.u16 	%r4186, %rs1911;
	cvt.u32.u16 	%r4187, %rs1912;
	prmt.b32 	%r4188, %r4187, %r4186, 0x3340U;
	prmt.b32 	%r4189, %r4188, %r4185, 0x5410U;
	st.local.u32 	[%rd37+4], %r4189;
	cvt.u32.u16 	%r4190, %rs1901;
	cvt.u32.u16 	%r4191, %rs1902;
	prmt.b32 	%r4192, %r4191, %r4190, 0x3340U;
	cvt.u32.u16 	%r4193, %rs1903;
	cvt.u32.u16 	%r4194, %rs1904;
	prmt.b32 	%r4195, %r4194, %r4193, 0x3340U;
	prmt.b32 	%r4196, %r4195, %r4192, 0x5410U;
	cvt.u32.u16 	%r4197, %rs1905;
	cvt.u32.u16 	%r4198, %rs1906;
	prmt.b32 	%r4199, %r4198, %r4197, 0x3340U;
	cvt.u32.u16 	%r4200, %rs1907;
	cvt.u32.u16 	%r4201, %rs1908;
	prmt.b32 	%r4202, %r4201, %r4200, 0x3340U;
	prmt.b32 	%r4203, %r4202, %r4199, 0x5410U;
	st.local.v2.b32 	[%rd37+8], {%r4203, %r4196};
	cvt.u32.u16 	%r4204, %rs1893;
	cvt.u32.u16 	%r4205, %rs1894;
	prmt.b32 	%r4206, %r4205, %r4204, 0x3340U;
	cvt.u32.u16 	%r4207, %rs1895;
	cvt.u32.u16 	%r4208, %rs1896;
	prmt.b32 	%r4209, %r4208, %r4207, 0x3340U;
	prmt.b32 	%r4210, %r4209, %r4206, 0x5410U;
	cvt.u32.u16 	%r4211, %rs1897;
	cvt.u32.u16 	%r4212, %rs1898;
	prmt.b32 	%r4213, %r4212, %r4211, 0x3340U;
	cvt.u32.u16 	%r4214, %rs1899;
	cvt.u32.u16 	%r4215, %rs1900;
	prmt.b32 	%r4216, %r4215, %r4214, 0x3340U;
	prmt.b32 	%r4217, %r4216, %r4213, 0x5410U;
	st.local.v2.b32 	[%rd37+16], {%r4217, %r4210};
	cvt.u32.u16 	%r4218, %rs1885;
	cvt.u32.u16 	%r4219, %rs1886;
	prmt.b32 	%r4220, %r4219, %r4218, 0x3340U;
	cvt.u32.u16 	%r4221, %rs1887;
	cvt.u32.u16 	%r4222, %rs1888;
	prmt.b32 	%r4223, %r4222, %r4221, 0x3340U;
	prmt.b32 	%r4224, %r4223, %r4220, 0x5410U;
	cvt.u32.u16 	%r4225, %rs1889;
	cvt.u32.u16 	%r4226, %rs1890;
	prmt.b32 	%r4227, %r4226, %r4225, 0x3340U;
	cvt.u32.u16 	%r4228, %rs1891;
	cvt.u32.u16 	%r4229, %rs1892;
	prmt.b32 	%r4230, %r4229, %r4228, 0x3340U;
	prmt.b32 	%r4231, %r4230, %r4227, 0x5410U;
	st.local.v2.b32 	[%rd37+24], {%r4231, %r4224};
	st.local.v2.u8 	[%rd37+32], {%rs1884, %rs1883};
	st.local.u8 	[%rd37+34], %rs1882;
	st.local.u32 	[%rd37+36], %r4312;
	st.local.f64 	[%rd37+40], %fd108;
	mov.b32 	%r4435, 0;
$L__BB6_187:
	mov.u32 	%r4438, %r4435;
	cvt.u64.u32 	%rd440, %r4438;
	add.s64 	%rd441, %rd36, %rd440;
	ld.local.u8 	%rs1806, [%rd441];
	setp.ne.s16 	%p117, %rs1806, 0;
	add.s32 	%r4435, %r4438, 1;
	@%p117 bra 	$L__BB6_187;
	and.b16  	%rs1807, %rs1916, 255;
	setp.eq.s16 	%p118, %rs1807, 0;
	@%p118 bra 	$L__BB6_191;
	mov.b32 	%r4436, 0;
$L__BB6_190:
	cvt.u64.u32 	%rd442, %r4438;
	add.s64 	%rd443, %rd36, %rd442;
	st.local.u8 	[%rd443], %rs1916;
	add.s32 	%r4438, %r4438, 1;
	add.s32 	%r452, %r4436, 1;
	cvt.u64.u32 	%rd444, %r4436;
	add.s64 	%rd445, %rd37, %rd444;
	ld.local.u8 	%rs1916, [%rd445+1];
	setp.ne.s16 	%p119, %rs1916, 0;
	mov.u32 	%r4436, %r452;
	@%p119 bra 	$L__BB6_190;
$L__BB6_191:
	cvt.u64.u32 	%rd446, %r4438;
	add.s64 	%rd447, %rd36, %rd446;
	mov.b16 	%rs1808, 0;
	st.local.u8 	[%rd447], %rs1808;
	ld.local.u32 	%r4233, [%rd36+36];
	add.s32 	%r4234, %r4233, %r4312;
	ld.local.f64 	%fd104, [%rd36+40];
	add.f64 	%fd105, %fd108, %fd104;
	ld.local.v2.b32 	{%r4235, %r4236}, [%rd36];
	ld.local.v2.b32 	{%r4237, %r4238}, [%rd36+8];
	ld.local.v2.b32 	{%r4239, %r4240}, [%rd36+16];
	ld.local.v2.b32 	{%r4241, %r4242}, [%rd36+24];
	.pragma "used_bytes_mask 7";
	ld.local.u32 	%r4243, [%rd36+32];
	bfe.u32 	%r4244, %r4243, 16, 8;
	st.global.v2.b32 	[%rd1], {%r4235, %r4236};
	st.global.v2.b32 	[%rd1+8], {%r4237, %r4238};
	st.global.v2.b32 	[%rd1+16], {%r4239, %r4240};
	st.global.v2.b32 	[%rd1+24], {%r4241, %r4242};
	bfe.u32 	%r4245, %r4243, 8, 8;
	cvt.u16.u32 	%rs1809, %r4245;
	bfe.u32 	%r4246, %r4243, 0, 8;
	cvt.u16.u32 	%rs1810, %r4246;
	st.global.v2.u8 	[%rd1+32], {%rs1810, %rs1809};
	st.global.u8 	[%rd1+34], %r4244;
	st.global.u32 	[%rd1+36], %r4234;
	st.global.f64 	[%rd1+40], %fd105;
$L__BB6_192:
	ret;

}


// ===== COMPILED SASS (sm_100) =====

	.target	sm_100

	.elftype	@"ET_EXEC"


//--------------------- .note.nv.tkinfo           --------------------------
	.section	.note.nv.tkinfo,"",@"SHT_NOTE"
	.sectionflags	@"SHF_NOTE_NV_TKINFO"
	.tkinfo
        /*0018*/ 	.word	0x00000002
        /*0030*/ 	.string	""
        /*0030*/ 	.string	"ptxas"
        /*0030*/ 	.string	"Cuda compilation tools, release 13.0, V13.0.88"
        /*0030*/ 	.string	"Build cuda_13.0.r13.0/compiler.36424714_0"
        /*0030*/ 	.string	"-arch sm_100 -m 64 "



//--------------------- .note.nv.cuinfo           --------------------------
	.section	.note.nv.cuinfo,"",@"SHT_NOTE"
	.sectionflags	@"SHF_NOTE_NV_CUINFO"
        /*0018*/ 	.short	0x0002
        /*001a*/ 	.short	0x0064
        /*001c*/ 	.short	0x0082
	.zero		2


//--------------------- .nv.info                  --------------------------
	.section	.nv.info,"",@"SHT_CUDA_INFO"
	.align	4


	//----- nvinfo : EIATTR_REGCOUNT
	.align		4
        /*0000*/ 	.byte	0x04, 0x2f
        /*0002*/ 	.short	(.L_44 - .L_43)
	.align		4
.L_43:
        /*0004*/ 	.word	index@(_ZN3cub18CUB_300001_SM_10006detail11EmptyKernelIvEEvv)
        /*0008*/ 	.word	0x00000004


	//----- nvinfo : EIATTR_FRAME_SIZE
	.align		4
.L_44:
        /*000c*/ 	.byte	0x04, 0x11
        /*000e*/ 	.short	(.L_46 - .L_45)
	.align		4
.L_45:
        /*0010*/ 	.word	index@(_ZN3cub18CUB_300001_SM_10006detail11EmptyKernelIvEEvv)
        /*0014*/ 	.word	0x00000000


	//----- nvinfo : EIATTR_REGCOUNT
	.align		4
.L_46:
        /*0018*/ 	.byte	0x04, 0x2f
        /*001a*/ 	.short	(.L_48 - .L_47)
	.align		4
.L_47:
        /*001c*/ 	.word	index@(_ZN3cub18CUB_300001_SM_10006detail6reduce28DeviceReduceSingleTileKernelINS2_10policy_hubI4Userj13Addition_funcE10Policy1000EN6thrust24THRUST_300001_SM_1000_NS6detail15normal_iteratorINSA_10device_ptrIS5_EEEEPS5_jS6_S5_S5_N4cuda3std3__410__identityEEEvT0_T1_T2_T3_T4_T6_)
        /*0020*/ 	.word	0x0000007d


	//----- nvinfo : EIATTR_FRAME_SIZE
	.align		4
.L_48:
        /*0024*/ 	.byte	0x04, 0x11
        /*0026*/ 	.short	(.L_50 - .L_49)
	.align		4
.L_49:
        /*0028*/ 	.word	index@(_ZN3cub18CUB_300001_SM_10006detail6reduce28DeviceReduceSingleTileKernelINS2_10policy_hubI4Userj13Addition_funcE10Policy1000EN6thrust24THRUST_300001_SM_1000_NS6detail15normal_iteratorINSA_10device_ptrIS5_EEEEPS5_jS6_S5_S5_N4cuda3std3__410__identityEEEvT0_T1_T2_T3_T4_T6_)
        /*002c*/ 	.word	0x00000060


	//----- nvinfo : EIATTR_REGCOUNT
	.align		4
.L_50:
        /*0030*/ 	.byte	0x04, 0x2f
        /*0032*/ 	.short	(.L_52 - .L_51)
	.align		4
.L_51:
        /*0034*/ 	.word	index@(_ZN3cub18CUB_300001_SM_10006detail6reduce18DeviceReduceKernelINS2_10policy_hubI4Userj13Addition_funcE10Policy1000EN6thrust24THRUST_300001_SM_1000_NS6detail15normal_iteratorINSA_10device_ptrIS5_EEEEjS6_S5_N4cuda3std3__410__identityEEEvT0_PT3_T1_NS0_13GridEvenShareISN_EET2_T4_)
        /*0038*/ 	.word	0x0000004f


	//----- nvinfo : EIATTR_FRAME_SIZE
	.align		4
.L_52:
        /*003c*/ 	.byte	0x04, 0x11
        /*003e*/ 	.short	(.L_54 - .L_53)
	.align		4
.L_53:
        /*0040*/ 	.word	index@(_ZN3cub18CUB_300001_SM_10006detail6reduce18DeviceReduceKernelINS2_10policy_hubI4Userj13Addition_funcE10Policy1000EN6thrust24THRUST_300001_SM_1000_NS6detail15normal_iteratorINSA_10device_ptrIS5_EEEEjS6_S5_N4cuda3std3__410__identityEEEvT0_PT3_T1_NS0_13GridEvenShareISN_EET2_T4_)
        /*0044*/ 	.word	0x00000060


	//----- nvinfo : EIATTR_REGCOUNT
	.align		4
.L_54:
        /*0048*/ 	.byte	0x04, 0x2f
        /*004a*/ 	.short	(.L_56 - .L_55)
	.align		4
.L_55:
        /*004c*/ 	.word	index@(_ZN3cub18CUB_300001_SM_10006detail6reduce28DeviceReduceSingleTileKernelINS2_10policy_hubI4Userj13Addition_funcE10Policy1000EPS5_S9_iS6_S5_S5_N4cuda3std3__410__identityEEEvT0_T1_T2_T3_T4_T6_)
        /*0050*/ 	.word	0x0000007d


	//----- nvinfo : EIATTR_FRAME_SIZE
	.align		4
.L_56:
        /*0054*/ 	.byte	0x04, 0x11
        /*0056*/ 	.short	(.L_58 - .L_57)
	.align		4
.L_57:
        /*0058*/ 	.word	index@(_ZN3cub18CUB_300001_SM_10006detail6reduce28DeviceReduceSingleTileKernelINS2_10policy_hubI4Userj13Addition_funcE10Policy1000EPS5_S9_iS6_S5_S5_N4cuda3std3__410__identityEEEvT0_T1_T2_T3_T4_T6_)
        /*005c*/ 	.word	0x00000060


	//----- nvinfo : EIATTR_REGCOUNT
	.align		4
.L_58:
        /*0060*/ 	.byte	0x04, 0x2f
        /*0062*/ 	.short	(.L_60 - .L_59)
	.align		4
.L_59:
        /*0064*/ 	.word	index@(_ZN3cub18CUB_300001_SM_10006detail6reduce28DeviceReduceSingleTileKernelINS2_10policy_hubI4Usery13Addition_funcE10Policy1000EN6thrust24THRUST_300001_SM_1000_NS6detail15normal_iteratorINSA_10device_ptrIS5_EEEEPS5_yS6_S5_S5_N4cuda3std3__410__identityEEEvT0_T1_T2_T3_T4_T6_)
        /*0068*/ 	.word	0x0000007f


	//----- nvinfo : EIATTR_FRAME_SIZE
	.align		4
.L_60:
        /*006c*/ 	.byte	0x04, 0x11
        /*006e*/ 	.short	(.L_62 - .L_61)
	.align		4
.L_61:
        /*0070*/ 	.word	index@(_ZN3cub18CUB_300001_SM_10006detail6reduce28DeviceReduceSingleTileKernelINS2_10policy_hubI4Usery13Addition_funcE10Policy1000EN6thrust24THRUST_300001_SM_1000_NS6detail15normal_iteratorINSA_10device_ptrIS5_EEEEPS5_yS6_S5_S5_N4cuda3std3__410__identityEEEvT0_T1_T2_T3_T4_T6_)
        /*0074*/ 	.word	0x00000060


	//----- nvinfo : EIATTR_REGCOUNT
	.align		4
.L_62:
        /*0078*/ 	.byte	0x04, 0x2f
        /*007a*/ 	.short	(.L_64 - .L_63)
	.align		4
.L_63:
        /*007c*/ 	.word	index@(_ZN3cub18CUB_300001_SM_10006detail6reduce18DeviceReduceKernelINS2_10policy_hubI4Usery13Addition_funcE10Policy1000EN6thrust24THRUST_300001_SM_1000_NS6detail15normal_iteratorINSA_10device_ptrIS5_EEEEyS6_S5_N4cuda3std3__410__identityEEEvT0_PT3_T1_NS0_13GridEvenShareISN_EET2_T4_)
        /*0080*/ 	.word	0x0000004f


	//----- nvinfo : EIATTR_FRAME_SIZE
	.align		4
.L_64:
        /*0084*/ 	.byte	0x04, 0x11
        /*0086*/ 	.short	(.L_66 - .L_65)
	.align		4
.L_65:
        /*0088*/ 	.word	index@(_ZN3cub18CUB_300001_SM_10006detail6reduce18DeviceReduceKernelINS2_10policy_hubI4Usery13Addition_funcE10Policy1000EN6thrust24THRUST_300001_SM_1000_NS6detail15normal_iteratorINSA_10device_ptrIS5_EEEEyS6_S5_N4cuda3std3__410__identityEEEvT0_PT3_T1_NS0_13GridEvenShareISN_EET2_T4_)
        /*008c*/ 	.word	0x00000060


	//----- nvinfo : EIATTR_REGCOUNT
	.align		4
.L_66:
        /*0090*/ 	.byte	0x04, 0x2f
        /*0092*/ 	.short	(.L_68 - .L_67)
	.align		4
.L_67:
        /*0094*/ 	.word	index@(_ZN3cub18CUB_300001_SM_10006detail6reduce28DeviceReduceSingleTileKernelINS2_10policy_hubI4Usery13Addition_funcE10Policy1000EPS5_S9_iS6_S5_S5_N4cuda3std3__410__identityEEEvT0_T1_T2_T3_T4_T6_)
        /*0098*/ 	.word	0x0000007d


	//----- nvinfo : EIATTR_FRAME_SIZE
	.align		4
.L_68:
        /*009c*/ 	.byte	0x04, 0x11
        /*009e*/ 	.short	(.L_70 - .L_69)
	.align		4
.L_69:
        /*00a0*/ 	.word	index@(_ZN3cub18CUB_300001_SM_10006detail6reduce28DeviceReduceSingleTileKernelINS2_10policy_hubI4Usery13Addition_funcE10Policy1000EPS5_S9_iS6_S5_S5_N4cuda3std3__410__identityEEEvT0_T1_T2_T3_T4_T6_)
        /*00a4*/ 	.word	0x00000060


	//----- nvinfo : EIATTR_MIN_STACK_SIZE
	.align		4
.L_70:
        /*00a8*/ 	.byte	0x04, 0x12
        /*00aa*/ 	.short	(.L_72 - .L_71)
	.align		4
.L_71:
        /*00ac*/ 	.word	index@(_ZN3cub18CUB_300001_SM_10006detail6reduce28DeviceReduceSingleTileKernelINS2_10policy_hubI4Usery13Addition_funcE10Policy1000EPS5_S9_iS6_S5_S5_N4cuda3std3__410__identityEEEvT0_T1_T2_T3_T4_T6_)
        /*00b0*/ 	.word	0x00000060


	//----- nvinfo : EIATTR_MIN_STACK_SIZE
	.align		4
.L_72:
        /*00b4*/ 	.byte	0x04, 0x12
        /*00b6*/ 	.short	(.L_74 - .L_73)
	.align		4
.L_73:
        /*00b8*/ 	.word	index@(_ZN3cub18CUB_300001_SM_10006detail6reduce18DeviceReduceKernelINS2_10policy_hubI4Usery13Addition_funcE10Policy1000EN6thrust24THRUST_300001_SM_1000_NS6detail15normal_iteratorINSA_10device_ptrIS5_EEEEyS6_S5_N4cuda3std3__410__identityEEEvT0_PT3_T1_NS0_13GridEvenShareISN_EET2_T4_)
        /*00bc*/ 	.word	0x00000060


	//----- nvinfo : EIATTR_MIN_STACK_SIZE
	.align		4
.L_74:
        /*00c0*/ 	.byte	0x04, 0x12
        /*00c2*/ 	.short	(.L_76 - .L_75)
	.align		4
.L_75:
        /*00c4*/ 	.word	index@(_ZN3cub18CUB_300001_SM_10006detail6reduce28DeviceReduceSingleTileKernelINS2_10policy_hubI4Usery13Addition_funcE10Policy1000EN6thrust24THRUST_300001_SM_1000_NS6detail15normal_iteratorINSA_10device_ptrIS5_EEEEPS5_yS6_S5_S5_N4cuda3std3__410__identityEEEvT0_T1_T2_T3_T4_T6_)
        /*00c8*/ 	.word	0x00000060


	//----- nvinfo : EIATTR_MIN_STACK_SIZE
	.align		4
.L_76:
        /*00cc*/ 	.byte	0x04, 0x12
        /*00ce*/ 	.short	(.L_78 - .L_77)
	.align		4
.L_77:
        /*00d0*/ 	.word	index@(_ZN3cub18CUB_300001_SM_10006detail6reduce28DeviceReduceSingleTileKernelINS2_10policy_hubI4Userj13Addition_funcE10Policy1000EPS5_S9_iS6_S5_S5_N4cuda3std3__410__identityEEEvT0_T1_T2_T3_T4_T6_)
        /*00d4*/ 	.word	0x00000060


	//----- nvinfo : EIATTR_MIN_STACK_SIZE
	.align		4
.L_78:
        /*00d8*/ 	.byte	0x04, 0x12
        /*00da*/ 	.short	(.L_80 - .L_79)
	.align		4
.L_79:
        /*00dc*/ 	.word	index@(_ZN3cub18CUB_300001_SM_10006detail6reduce18DeviceReduceKernelINS2_10policy_hubI4Userj13Addition_funcE10Policy1000EN6thrust24THRUST_300001_SM_1000_NS6detail15normal_iteratorINSA_10device_ptrIS5_EEEEjS6_S5_N4cuda3std3__410__identityEEEvT0_PT3_T1_NS0_13GridEvenShareISN_EET2_T4_)
        /*00e0*/ 	.word	0x00000060


	//----- nvinfo : EIATTR_MIN_STACK_SIZE
	.align		4
.L_80:
        /*00e4*/ 	.byte	0x04, 0x12
        /*00e6*/ 	.short	(.L_82 - .L_81)
	.align		4
.L_81:
        /*00e8*/ 	.word	index@(_ZN3cub18CUB_300001_SM_10006detail6reduce28DeviceReduceSingleTileKernelINS2_10policy_hubI4Userj13Addition_funcE10Policy1000EN6thrust24THRUST_300001_SM_1000_NS6detail15normal_iteratorINSA_10device_ptrIS5_EEEEPS5_jS6_S5_S5_N4cuda3std3__410__identityEEEvT0_T1_T2_T3_T4_T6_)
        /*00ec*/ 	.word	0x00000060


	//----- nvinfo : EIATTR_MIN_STACK_SIZE
	.align		4
.L_82:
        /*00f0*/ 	.byte	0x04, 0x12
        /*00f2*/ 	.short	(.L_84 - .L_83)
	.align		4
.L_83:
        /*00f4*/ 	.word	index@(_ZN3cub18CUB_300001_SM_10006detail11EmptyKernelIvEEvv)
        /*00f8*/ 	.word	0x00000000
.L_84:


//--------------------- .nv.compat                --------------------------
	.section	.nv.compat,"",@"SHT_CUDA_COMPAT_INFO"
	.align	4
        /*0000*/ 	.byte	0x02, 0x09, 0x00, 0x00, 0x02, 0x02, 0x01, 0x00, 0x02, 0x05, 0x05, 0x00, 0x03, 0x07, 0x01, 0x01
        /*0010*/ 	.byte	0x02, 0x03, 0x00, 0x00, 0x02, 0x06, 0x01, 0x00, 0x04, 0x0b, 0x08, 0x00, 0x01, 0x00, 0x00, 0x00
        /*0020*/ 	.byte	0x00, 0x00, 0x00, 0x00


//--------------------- .nv.info._ZN3cub18CUB_300001_SM_10006detail6reduce28DeviceReduceSingleTileKernelINS2_10policy_hubI4Usery13Addition_funcE10Policy1000EPS5_S9_iS6_S5_S5_N4cuda3std3__410__identityEEEvT0_T1_T2_T3_T4_T6_ --------------------------
	.section	.nv.info._ZN3cub18CUB_300001_SM_10006detail6reduce28DeviceReduceSingleTileKernelINS2_10policy_hubI4Usery13Addition_funcE10Policy1000EPS5_S9_iS6_S5_S5_N4cuda3std3__410__identityEEEvT0_T1_T2_T3_T4_T6_,"",@"SHT_CUDA_INFO"
	.sectionflags	@""
	.align	4


	//----- nvinfo : EIATTR_CUDA_API_VERSION
	.align		4
        /*0000*/ 	.byte	0x04, 0x37
        /*0002*/ 	.short	(.L_86 - .L_85)
.L_85:
        /*0004*/ 	.word	0x00000082


	//----- nvinfo : EIATTR_KPARAM_INFO
	.align		4
.L_86:
        /*0008*/ 	.byte	0x04, 0x17
        /*000a*/ 	.short	(.L_88 - .L_87)
.L_87:
        /*000c*/ 	.word	0x00000000
        /*0010*/ 	.short	0x0005
        /*0012*/ 	.short	0x0048
        /*0014*/ 	.byte	0x00, 0xf0, 0x05, 0x00


	//----- nvinfo : EIATTR_KPARAM_INFO
	.align		4
.L_88:
        /*0018*/ 	.byte	0x04, 0x17
        /*001a*/ 	.short	(.L_90 - .L_89)
.L_89:
        /*001c*/ 	.word	0x00000000
        /*0020*/ 	.short	0x0004
        /*0022*/ 	.short	0x0018
        /*0024*/ 	.byte	0x00, 0xf0, 0xc1, 0x00


	//----- nvinfo : EIATTR_KPARAM_INFO
	.align		4
.L_90:
        /*0028*/ 	.byte	0x04, 0x17
        /*002a*/ 	.short	(.L_92 - .L_91)
.L_91:
        /*002c*/ 	.word	0x00000000
        /*0030*/ 	.short	0x0003
        /*0032*/ 	.short	0x0014
        /*0034*/ 	.byte	0x00, 0xf0, 0x05, 0x00


	//----- nvinfo : EIATTR_KPARAM_INFO
	.align		4
.L_92:
        /*0038*/ 	.byte	0x04, 0x17
        /*003a*/ 	.short	(.L_94 - .L_93)
.L_93:
        /*003c*/ 	.word	0x00000000
        /*0040*/ 	.short	0x0002
        /*0042*/ 	.short	0x0010
        /*0044*/ 	.byte	0x00, 0xf0, 0x11, 0x00


	//----- nvinfo : EIATTR_KPARAM_INFO
	.align		4
.L_94:
        /*0048*/ 	.byte	0x04, 0x17
        /*004a*/ 	.short	(.L_96 - .L_95)
.L_95:
        /*004c*/ 	.word	0x00000000
        /*0050*/ 	.short	0x0001
        /*0052*/ 	.short	0x0008
        /*0054*/ 	.byte	0x00, 0xf5, 0x21, 0x00


	//----- nvinfo : EIATTR_KPARAM_INFO
	.align		4
.L_96:
        /*0058*/ 	.byte	0x04, 0x17
        /*005a*/ 	.short	(.L_98 - .L_97)
.L_97:
        /*005c*/ 	.word	0x00000000
        /*0060*/ 	.short	0x0000
        /*0062*/ 	.short	0x0000
        /*0064*/ 	.byte	0x00, 0xf5, 0x21, 0x00


	//----- nvinfo : EIATTR_SPARSE_MMA_MASK
	.align		4
.L_98:
        /*0068*/ 	.byte	0x03, 0x50
        /*006a*/ 	.short	0x0000


	//----- nvinfo : EIATTR_MAXREG_COUNT
	.align		4
        /*006c*/ 	.byte	0x03, 0x1b
        /*006e*/ 	.short	0x00ff


	//----- nvinfo : EIATTR_NUM_BARRIERS
	.align		4
        /*0070*/ 	.byte	0x02, 0x4c
        /*0072*/ 	.byte	0x01
	.zero		1


	//----- nvinfo : EIATTR_MERCURY_ISA_VERSION
	.align		4
        /*0074*/ 	.byte	0x03, 0x5f
        /*0076*/ 	.short	0x0101


	//----- nvinfo : EIATTR_UNUSED_LOAD_BYTE_OFFSET
	.align		4
        /*0078*/ 	.byte	0x04, 0x44
        /*007a*/ 	.short	(.L_100 - .L_99)


	//   ....[0]....
.L_99:
        /*007c*/ 	.word	0x00001230
        /*0080*/ 	.word	0x000000f7


	//   ....[1]....
        /*0084*/ 	.word	0x000020b0
        /*0088*/ 	.word	0x000000f7


	//   ....[2]....
        /*008c*/ 	.word	0x00002ea0
        /*0090*/ 	.word	0x000000f7


	//   ....[3]....
        /*0094*/ 	.word	0x00003c90
        /*0098*/ 	.word	0x000000f7


	//   ....[4]....
        /*009c*/ 	.word	0x00004a80
        /*00a0*/ 	.word	0x000000f7


	//   ....[5]....
        /*00a4*/ 	.word	0x00005870
        /*00a8*/ 	.word	0x000000f7


	//   ....[6]....
        /*00ac*/ 	.word	0x00006230
        /*00b0*/ 	.word	0x0000f0ff


	//   ....[7]....
        /*00b4*/ 	.word	0x00006750
        /*00b8*/ 	.word	0x000000f7


	//   ....[8]....
        /*00bc*/ 	.word	0x00006a60
        /*00c0*/ 	.word	0x0000f0ff


	//   ....[9]....
        /*00c4*/ 	.word	0x00006d30
        /*00c8*/ 	.word	0x000000f7


	//   ....[10]....
        /*00cc*/ 	.word	0x00007040
        /*00d0*/ 	.word	0x0000f0ff


	//   ....[11]....
        /*00d4*/ 	.word	0x00007310
        /*00d8*/ 	.word	0x000000f7


	//   ....[12]....
        /*00dc*/ 	.word	0x00007620
        /*00e0*/ 	.word	0x0000f0ff


	//   ....[13]....
        /*00e4*/ 	.word	0x000078f0
        /*00e8*/ 	.word	0x000000f7


	//   ....[14]....
        /*00ec*/ 	.word	0x00007c00
        /*00f0*/ 	.word	0x0000f0ff


	//   ....[15]....
        /*00f4*/ 	.word	0x00007ed0
        /*00f8*/ 	.word	0x000000f7


	//   ....[16]....
        /*00fc*/ 	.word	0x000081e0
        /*0100*/ 	.word	0x0000f0ff


	//   ....[17]....
        /*0104*/ 	.word	0x000084b0
        /*0108*/ 	.word	0x000000f7


	//   ....[18]....
        /*010c*/ 	.word	0x000087c0
        /*0110*/ 	.word	0x0000f0ff


	//   ....[19]....
        /*0114*/ 	.word	0x00008aa0
        /*0118*/ 	.word	0x000000f7


	//   ....[20]....
        /*011c*/ 	.word	0x000097f0
        /*0120*/ 	.word	0x000000f7


	//   ....[21]....
        /*0124*/ 	.word	0x0000a300
        /*0128*/ 	.word	0x000000f7


	//   ....[22]....
        /*012c*/ 	.word	0x0000b110
        /*0130*/ 	.word	0x000000f7


	//   ....[23]....
        /*0134*/ 	.word	0x0000bef0
        /*0138*/ 	.word	0x000000f7


	//   ....[24]....
        /*013c*/ 	.word	0x0000ccd0
        /*0140*/ 	.word	0x000000f7


	//   ....[25]....
        /*0144*/ 	.word	0x0000dab0
        /*0148*/ 	.word	0x000000f7


	//   ....[26]....
        /*014c*/ 	.word	0x0000e890
        /*0150*/ 	.word	0x000000f7


	//   ....[27]....
        /*0154*/ 	.word	0x0000ee10
        /*0158*/ 	.word	0x0000f0ff


	//   ....[28]....
        /*015c*/ 	.word	0x0000f350
        /*0160*/ 	.word	0x000000f7


	//   ....[29]....
        /*0164*/ 	.word	0x0000f3d0
        /*0168*/ 	.word	0x0000f0ff


	//   ....[30]....
        /*016c*/ 	.word	0x0000f710
        /*0170*/ 	.word	0x000000f7


	//   ....[31]....
        /*0174*/ 	.word	0x0000f790
        /*0178*/ 	.word	0x0000f0ff


	//   ....[32]....
        /*017c*/ 	.word	0x0000fab0
        /*0180*/ 	.word	0x000000f7


	//   ....[33]....
        /*0184*/ 	.word	0x0000fb30
        /*0188*/ 	.word	0x0000f0ff


	//   ....[34]....
        /*018c*/ 	.word	0x0000fe50
        /*0190*/ 	.word	0x000000f7


	//   ....[35]....
        /*0194*/ 	.word	0x0000fed0
        /*0198*/ 	.word	0x0000f0ff


	//   ....[36]....
        /*019c*/ 	.word	0x000101f0
        /*01a0*/ 	.word	0x000000f7


	//   ....[37]....
        /*01a4*/ 	.word	0x00010270
        /*01a8*/ 	.word	0x0000f0ff


	//   ....[38]....
        /*01ac*/ 	.word	0x00010590
        /*01b0*/ 	.word	0x000000f7


	//   ....[39]....
        /*01b4*/ 	.word	0x00010610
        /*01b8*/ 	.word	0x0000f0ff


	//   ....[40]....
        /*01bc*/ 	.word	0x00010920
        /*01c0*/ 	.word	0x000000f7


	//   ....[41]....
        /*01c4*/ 	.word	0x00011430
        /*01c8*/ 	.word	0x000000f7


	//----- nvinfo : EIATTR_COOP_GROUP_MASK_REGIDS
	.align		4
.L_100:
        /*01cc*/ 	.byte	0x04, 0x29
        /*01ce*/ 	.short	(.L_102 - .L_101)


	//   ....[0]....
.L_101:
        /*01d0*/ 	.word	0xffffffff


	//   ....[1]....
        /*01d4*/ 	.word	0xffffffff


	//   ....[2]....
        /*01d8*/ 	.word	0xffffffff


	//   ....[3]....
        /*01dc*/ 	.word	0xffffffff


	//   ....[4]....
        /*01e0*/ 	.word	0xffffffff


	//   ....[5]....
        /*01e4*/ 	.word	0xffffffff


	//   ....[6]....
        /*01e8*/ 	.word	0xffffffff


	//   ....[7]....
        /*01ec*/ 	.word	0xffffffff


	//   ....[8]....
        /*01f0*/ 	.word	0xffffffff


	//   ....[9]....
        /*01f4*/ 	.word	0xffffffff


	//   ....[10]....
        /*01f8*/ 	.word	0xffffffff


	//   ....[11]....
        /*01fc*/ 	.word	0xffffffff


	//   ....[12]....
        /*0200*/ 	.word	0xffffffff


	//   ....[13]....
        /*0204*/ 	.word	0xffffffff


	//   ....[14]....
        /*0208*/ 	.word	0xffffffff


	//   ....[15]....
        /*020c*/ 	.word	0xffffffff


	//   ....[16]....
        /*0210*/ 	.word	0xffffffff


	//   ....[17]....
        /*0214*/ 	.word	0xffffffff


	//   ....[18]....
        /*0218*/ 	.word	0xffffffff


	//   ....[19]....
        /*021c*/ 	.word	0xffffffff


	//   ....[20]....
        /*0220*/ 	.word	0xffffffff


	//   ....[21]....
        /*0224*/ 	.word	0xffffffff


	//   ....[22]....
        /*0228*/ 	.word	0xffffffff


	//   ....[23]....
        /*022c*/ 	.word	0xffffffff


	//   ....[24]....
        /*0230*/ 	.word	0xffffffff


	//   ....[25]....
        /*0234*/ 	.word	0xffffffff


	//   ....[26]....
        /*0238*/ 	.word	0xffffffff


	//   ....[27]....
        /*023c*/ 	.word	0xffffffff


	//   ....[28]....
        /*0240*/ 	.word	0xffffffff


	//   ....[29]....
        /*0244*/ 	.word	0xffffffff


	//   ....[30]....
        /*0248*/ 	.word	0xffffffff


	//   ....[31]....
        /*024c*/ 	.word	0xffffffff


	//   ....[32]....
        /*0250*/ 	.word	0xffffffff


	//   ....[33]....
        /*0254*/ 	.word	0xffffffff


	//   ....[34]....
        /*0258*/ 	.word	0xffffffff


	//   ....[35]....
        /*025c*/ 	.word	0xffffffff


	//   ....[36]....
        /*0260*/ 	.word	0xffffffff


	//   ....[37]....
        /*0264*/ 	.word	0xffffffff


	//   ....[38]....
        /*0268*/ 	.word	0xffffffff


	//   ....[39]....
        /*026c*/ 	.word	0xffffffff


	//   ....[40]....
        /*0270*/ 	.word	0xffffffff


	//   ....[41]....
        /*0274*/ 	.word	0xffffffff


	//   ....[42]....
        /*0278*/ 	.word	0xffffffff


	//   ....[43]....
        /*027c*/ 	.word	0xffffffff


	//   ....[44]....
        /*0280*/ 	.word	0xffffffff


	//   ....[45]....
        /*0284*/ 	.word	0xffffffff


	//   ....[46]....
        /*0288*/ 	.word	0xffffffff


	//   ....[47]....
        /*028c*/ 	.word	0xffffffff


	//   ....[48]....
        /*0290*/ 	.word	0xffffffff


	//   ....[49]....
        /*0294*/ 	.word	0xffffffff


	//   ....[50]....
        /*0298*/ 	.word	0xffffffff


	//   ....[51]....
        /*029c*/ 	.word	0xffffffff


	//   ....[52]....
        /*02a0*/ 	.word	0xffffffff


	//   ....[53]....
        /*02a4*/ 	.word	0xffffffff


	//   ....[54]....
        /*02a8*/ 	.word	0xffffffff


	//   ....[55]....
        /*02ac*/ 	.word	0xffffffff


	//   ....[56]....
        /*02b0*/ 	.word	0xffffffff


	//   ....[57]....
        /*02b4*/ 	.word	0xffffffff


	//   ....[58]....
        /*02b8*/ 	.word	0xffffffff


	//   ....[59]....
        /*02bc*/ 	.word	0xffffffff


	//   ....[60]....
        /*02c0*/ 	.word	0xffffffff


	//   ....[61]....
        /*02c4*/ 	.word	0xffffffff


	//   ....[62]....
        /*02c8*/ 	.word	0xffffffff


	//   ....[63]....
        /*02cc*/ 	.word	0xffffffff


	//   ....[64]....
        /*02d0*/ 	.word	0xffffffff


	//   ....[65]....
        /*02d4*/ 	.word	0xffffffff


	//   ....[66]....
        /*02d8*/ 	.word	0xffffffff


	//   ....[67]....
        /*02dc*/ 	.word	0xffffffff


	//   ....[68]....
        /*02e0*/ 	.word	0xffffffff


	//   ....[69]....
        /*02e4*/ 	.word	0xffffffff


	//   ....[70]....
        /*02e8*/ 	.word	0xffffffff


	//   ....[71]....
        /*02ec*/ 	.word	0xffffffff


	//   ....[72]....
        /*02f0*/ 	.word	0xffffffff


	//   ....[73]....
        /*02f4*/ 	.word	0xffffffff


	//   ....[74]....
        /*02f8*/ 	.word	0xffffffff


	//   ....[75]....
        /*02fc*/ 	.word	0xffffffff


	//   ....[76]....
        /*0300*/ 	.word	0xffffffff


	//   ....[77]....
        /*0304*/ 	.word	0xffffffff


	//   ....[78]....
        /*0308*/ 	.word	0xffffffff


	//   ....[79]....
        /*030c*/ 	.word	0xffffffff


	//   ....[80]....
        /*0310*/ 	.word	0xffffffff


	//   ....[81]....
        /*0314*/ 	.word	0xffffffff


	//   ....[82]....
        /*0318*/ 	.word	0xffffffff


	//   ....[83]....
        /*031c*/ 	.word	0xffffffff


	//   ....[84]....
        /*0320*/ 	.word	0xffffffff


	//   ....[85]....
        /*0324*/ 	.word	0xffffffff


	//   ....[86]....
        /*0328*/ 	.word	0xffffffff


	//   ....[87]....
        /*032c*/ 	.word	0xffffffff


	//   ....[88]....
        /*0330*/ 	.word	0xffffffff


	//   ....[89]....
        /*0334*/ 	.word	0xffffffff


	//   ....[90]....
        /*0338*/ 	.word	0xffffffff


	//   ....[91]....
        /*033c*/ 	.word	0xffffffff


	//   ....[92]....
        /*0340*/ 	.word	0xffffffff


	//   ....[93]....
        /*0344*/ 	.word	0xffffffff


	//   ....[94]....
        /*0348*/ 	.word	0xffffffff


	//   ....[95]....
        /*034c*/ 	.word	0xffffffff


	//   ....[96]....
        /*0350*/ 	.word	0xffffffff


	//   ....[97]....
        /*0354*/ 	.word	0xffffffff


	//   ....[98]....
        /*0358*/ 	.word	0xffffffff


	//   ....[99]....
        /*035c*/ 	.word	0xffffffff


	//   ....[100]....
        /*0360*/ 	.word	0xffffffff


	//   ....[101]....
        /*0364*/ 	.word	0xffffffff


	//   ....[102]....
        /*0368*/ 	.word	0xffffffff


	//   ....[103]....
        /*036c*/ 	.word	0xffffffff


	//   ....[104]....
        /*0370*/ 	.word	0xffffffff


	//   ....[105]....
        /*0374*/ 	.word	0xffffffff


	//   ....[106]....
        /*0378*/ 	.word	0xffffffff


	//   ....[107]....
        /*037c*/ 	.word	0xffffffff


	//   ....[108]....
        /*0380*/ 	.word	0xffffffff


	//   ....[109]....
        /*0384*/ 	.word	0xffffffff


	//   ....[110]....
        /*0388*/ 	.word	0xffffffff


	//   ....[111]....
        /*038c*/ 	.word	0xffffffff


	//   ....[112]....
        /*0390*/ 	.word	0xffffffff


	//   ....[113]....
        /*0394*/ 	.word	0xffffffff


	//   ....[114]....
        /*0398*/ 	.word	0xffffffff


	//   ....[115]....
        /*039c*/ 	.word	0xffffffff


	//   ....[116]....
        /*03a0*/ 	.word	0xffffffff


	//   ....[117]....
        /*03a4*/ 	.word	0xffffffff


	//   ....[118]....
        /*03a8*/ 	.word	0xffffffff


	//   ....[119]....
        /*03ac*/ 	.word	0xffffffff


	//----- nvinfo : EIATTR_COOP_GROUP_INSTR_OFFSETS
	.align		4
.L_102:
        /*03b0*/ 	.byte	0x04, 0x28
        /*03b2*/ 	.short	(.L_104 - .L_103)


	//   ....[0]....
.L_103:
        /*03b4*/ 	.word	0x000019f0


	//   ....[1]....
        /*03b8*/ 	.word	0x00001a70


	//   ....[2]....
        /*03bc*/ 	.word	0x00001b00


	//   ....[3]....
        /*03c0*/ 	.word	0x00001b30


	//   ....[4]....
        /*03c4*/ 	.word	0x00001b40


	//   ....[5]....
        /*03c8*/ 	.word	0x00001b50


	//   ....[6]....
        /*03cc*/ 	.word	0x00001b60


	//   ....[7]....
        /*03d0*/ 	.word	0x00001b70


	//   ....[8]....
        /*03d4*/ 	.word	0x00001b80


	//   ....[9]....
        /*03d8*/ 	.word	0x00001b90


	//   ....[10]....
        /*03dc*/ 	.word	0x00001ba0


	//   ....[11]....
        /*03e0*/ 	.word	0x00001bb0


	//   ....[12]....
        /*03e4*/ 	.word	0x00002660


	//   ....[13]....
        /*03e8*/ 	.word	0x00002770


	//   ....[14]....
        /*03ec*/ 	.word	0x00002840


	//   ....[15]....
        /*03f0*/ 	.word	0x000028c0


	//   ....[16]....
        /*03f4*/ 	.word	0x00002910


	//   ....[17]....
        /*03f8*/ 	.word	0x00002940


	//   ....[18]....
        /*03fc*/ 	.word	0x00002950


	//   ....[19]....
        /*0400*/ 	.word	0x00002960


	//   ....[20]....
        /*0404*/ 	.word	0x00002970


	//   ....[21]....
        /*0408*/ 	.word	0x00002980


	//   ....[22]....
        /*040c*/ 	.word	0x00002990


	//   ....[23]....
        /*0410*/ 	.word	0x000029a0


	//   ....[24]....
        /*0414*/ 	.word	0x00003450


	//   ....[25]....
        /*0418*/ 	.word	0x00003560


	//   ....[26]....
        /*041c*/ 	.word	0x00003630


	//   ....[27]....
        /*0420*/ 	.word	0x000036b0


	//   ....[28]....
        /*0424*/ 	.word	0x00003700


	//   ....[29]....
        /*0428*/ 	.word	0x00003730


	//   ....[30]....
        /*042c*/ 	.word	0x00003740


	//   ....[31]....
        /*0430*/ 	.word	0x00003750


	//   ....[32]....
        /*0434*/ 	.word	0x00003760


	//   ....[33]....
        /*0438*/ 	.word	0x00003770


	//   ....[34]....
        /*043c*/ 	.word	0x00003780


	//   ....[35]....
        /*0440*/ 	.word	0x00003790


	//   ....[36]....
        /*0444*/ 	.word	0x00004240


	//   ....[37]....
        /*0448*/ 	.word	0x00004350


	//   ....[38]....
        /*044c*/ 	.word	0x00004420


	//   ....[39]....
        /*0450*/ 	.word	0x000044a0


	//   ....[40]....
        /*0454*/ 	.word	0x000044f0


	//   ....[41]....
        /*0458*/ 	.word	0x00004520


	//   ....[42]....
        /*045c*/ 	.word	0x00004530


	//   ....[43]....
        /*0460*/ 	.word	0x00004540


	//   ....[44]....
        /*0464*/ 	.word	0x00004550


	//   ....[45]....
        /*0468*/ 	.word	0x00004560


	//   ....[46]....
        /*046c*/ 	.word	0x00004570


	//   ....[47]....
        /*0470*/ 	.word	0x00004580


	//   ....[48]....
        /*0474*/ 	.word	0x00004eb0


	//   ....[49]....
        /*0478*/ 	.word	0x00005140


	//   ....[50]....
        /*047c*/ 	.word	0x00005240


	//   ....[51]....
        /*0480*/ 	.word	0x00005290


	//   ....[52]....
        /*0484*/ 	.word	0x000052e0


	//   ....[53]....
        /*0488*/ 	.word	0x00005310


	//   ....[54]....
        /*048c*/ 	.word	0x00005320


	//   ....[55]....
        /*0490*/ 	.word	0x00005330


	//   ....[56]....
        /*0494*/ 	.word	0x00005340


	//   ....[57]....
        /*0498*/ 	.word	0x00005350


	//   ....[58]....
        /*049c*/ 	.word	0x00005360


	//   ....[59]....
        /*04a0*/ 	.word	0x00005370


	//   ....[60]....
        /*04a4*/ 	.word	0x0000a800


	//   ....[61]....
        /*04a8*/ 	.word	0x0000aa60


	//   ....[62]....
        /*04ac*/ 	.word	0x0000aae0


	//   ....[63]....
        /*04b0*/ 	.word	0x0000ab70


	//   ....[64]....
        /*04b4*/ 	.word	0x0000aba0


	//   ....[65]....
        /*04b8*/ 	.word	0x0000abb0


	//   ....[66]....
        /*04bc*/ 	.word	0x0000abc0


	//   ....[67]....
        /*04c0*/ 	.word	0x0000abd0


	//   ....[68]....
        /*04c4*/ 	.word	0x0000abe0


	//   ....[69]....
        /*04c8*/ 	.word	0x0000abf0


	//   ....[70]....
        /*04cc*/ 	.word	0x0000ac00


	//   ....[71]....
        /*04d0*/ 	.word	0x0000ac10


	//   ....[72]....
        /*04d4*/ 	.word	0x0000b540


	//   ....[73]....
        /*04d8*/ 	.word	0x0000b840


	//   ....[74]....
        /*04dc*/ 	.word	0x0000b8c0


	//   ....[75]....
        /*04e0*/ 	.word	0x0000b950


	//   ....[76]....
        /*04e4*/ 	.word	0x0000b980


	//   ....[77]....
        /*04e8*/ 	.word	0x0000b990


	//   ....[78]....
        /*04ec*/ 	.word	0x0000b9a0


	//   ....[79]....
        /*04f0*/ 	.word	0x0000b9b0


	//   ....[80]....
        /*04f4*/ 	.word	0x0000b9c0


	//   ....[81]....
        /*04f8*/ 	.word	0x0000b9d0


	//   ....[82]....
        /*04fc*/ 	.word	0x0000b9e0


	//   ....[83]....
        /*0500*/ 	.word	0x0000b9f0


	//   ....[84]....
        /*0504*/ 	.word	0x0000c320


	//   ....[85]....
        /*0508*/ 	.word	0x0000c620


	//   ....[86]....
        /*050c*/ 	.word	0x0000c6a0


	//   ....[87]....
        /*0510*/ 	.word	0x0000c730


	//   ....[88]....
        /*0514*/ 	.word	0x0000c760


	//   ....[89]....
        /*0518*/ 	.word	0x0000c770


	//   ....[90]....
        /*051c*/ 	.word	0x0000c780


	//   ....[91]....
        /*0520*/ 	.word	0x0000c790


	//   ....[92]....
        /*0524*/ 	.word	0x0000c7a0


	//   ....[93]....
        /*0528*/ 	.word	0x0000c7b0


	//   ....[94]....
        /*052c*/ 	.word	0x0000c7c0


	//   ....[95]....
        /*0530*/ 	.word	0x0000c7d0


	//   ....[96]....
        /*0534*/ 	.word	0x0000d100


	//   ....[97]....
        /*0538*/ 	.word	0x0000d400


	//   ....[98]....
        /*053c*/ 	.word	0x0000d480


	//   ....[99]....
        /*0540*/ 	.word	0x0000d510


	//   ....[100]....
        /*0544*/ 	.word	0x0000d540


	//   ....[101]....
        /*0548*/ 	.word	0x0000d550


	//   ....[102]....
        /*054c*/ 	.word	0x0000d560


	//   ....[103]....
        /*0550*/ 	.word	0x0000d570


	//   ....[104]....
        /*0554*/ 	.word	0x0000d580


	//   ....[105]....
        /*0558*/ 	.word	0x0000d590


	//   ....[106]....
        /*055c*/ 	.word	0x0000d5a0


	//   ....[107]....
        /*0560*/ 	.word	0x0000d5b0


	//   ....[108]....
        /*0564*/ 	.word	0x0000df10


	//   ....[109]....
        /*0568*/ 	.word	0x0000e1e0


	//   ....[110]....
        /*056c*/ 	.word	0x0000e260


	//   ....[111]....
        /*0570*/ 	.word	0x0000e2f0


	//   ....[112]....
        /*0574*/ 	.word	0x0000e320


	//   ....[113]....
        /*0578*/ 	.word	0x0000e330


	//   ....[114]....
        /*057c*/ 	.word	0x0000e340


	//   ....[115]....
        /*0580*/ 	.word	0x0000e350


	//   ....[116]....
        /*0584*/ 	.word	0x0000e360


	//   ....[117]....
        /*0588*/ 	.word	0x0000e370


	//   ....[118]....
        /*058c*/ 	.word	0x0000e380


	//   ....[119]....
        /*0590*/ 	.word	0x0000e390


	//----- nvinfo : EIATTR_VRC_CTA_INIT_COUNT
	.align		4
.L_104:
        /*0594*/ 	.byte	0x02, 0x4a
	.zero		1
	.zero		1


	//----- nvinfo : EIATTR_EXIT_INSTR_OFFSETS
	.align		4
        /*0598*/ 	.byte	0x04, 0x1c
        /*059a*/ 	.short	(.L_106 - .L_105)


	//   ....[0]....
.L_105:
        /*059c*/ 	.word	0x00000310


	//   ....[1]....
        /*05a0*/ 	.word	0x00000560


	//   ....[2]....
        /*05a4*/ 	.word	0x00010c80


	//   ....[3]....
        /*05a8*/ 	.word	0x00011550


	//----- nvinfo : EIATTR_MAX_THREADS
	.align		4
.L_106:
        /*05ac*/ 	.byte	0x04, 0x05
        /*05ae*/ 	.short	(.L_108 - .L_107)
.L_107:
        /*05b0*/ 	.word	0x00000100
        /*05b4*/ 	.word	0x00000001
        /*05b8*/ 	.word	0x00000001


	//----- nvinfo : EIATTR_CRS_STACK_SIZE
	.align		4
.L_108:
        /*05bc*/ 	.byte	0x04, 0x1e
        /*05be*/ 	.short	(.L_110 - .L_109)
.L_109:
        /*05c0*/ 	.word	0x00000000


	//----- nvinfo : EIATTR_CBANK_PARAM_SIZE
	.align		4
.L_110:
        /*05c4*/ 	.byte	0x03, 0x19
        /*05c6*/ 	.short	0x0049


	//----- nvinfo : EIATTR_PARAM_CBANK
	.align		4
        /*05c8*/ 	.byte	0x04, 0x0a
        /*05ca*/ 	.short	(.L_112 - .L_111)
	.align		4
.L_111:
        /*05cc*/ 	.word	index@(.nv.constant0._ZN3cub18CUB_300001_SM_10006detail6reduce28DeviceReduceSingleTileKernelINS2_10policy_hubI4Usery13Addition_funcE10Policy1000EPS5_S9_iS6_S5_S5_N4cuda3std3__410__identityEEEvT0_T1_T2_T3_T4_T6_)
        /*05d0*/ 	.short	0x0380
        /*05d2*/ 	.short	0x0049


	//----- nvinfo : EIATTR_SW_WAR
	.align		4
.L_112:
        /*05d4*/ 	.byte	0x04, 0x36
        /*05d6*/ 	.short	(.L_114 - .L_113)
.L_113:
        /*05d8*/ 	.word	0x00000008
.L_114:


//--------------------- .nv.info._ZN3cub18CUB_300001_SM_10006detail6reduce18DeviceReduceKernelINS2_10policy_hubI4Usery13Addition_funcE10Policy1000EN6thrust24THRUST_300001_SM_1000_NS6detail15normal_iteratorINSA_10device_ptrIS5_EEEEyS6_S5_N4cuda3std3__410__identityEEEvT0_PT3_T1_NS0_13GridEvenShareISN_EET2_T4_ --------------------------
	.section	.nv.info._ZN3cub18CUB_300001_SM_10006detail6reduce18DeviceReduceKernelINS2_10policy_hubI4Usery13Addition_funcE10Policy1000EN6thrust24THRUST_300001_SM_1000_NS6detail15normal_iteratorINSA_10device_ptrIS5_EEEEyS6_S5_N4cuda3std3__410__identityEEEvT0_PT3_T1_NS0_13GridEvenShareISN_EET2_T4_,"",@"SHT_CUDA_INFO"
	.sectionflags	@""
	.align	4


	//----- nvinfo : EIATTR_CUDA_API_VERSION
	.align		4
        /*0000*/ 	.byte	0x04, 0x37
        /*0002*/ 	.short	(.L_116 - .L_115)
.L_115:
        /*0004*/ 	.word	0x00000082


	//----- nvinfo : EIATTR_KPARAM_INFO
	.align		4
.L_116:
        /*0008*/ 	.byte	0x04, 0x17
        /*000a*/ 	.short	(.L_118 - .L_117)
.L_117:
        /*000c*/ 	.word	0x00000000
        /*0010*/ 	.short	0x0005
        /*0012*/ 	.short	0x0061
        /*0014*/ 	.byte	0x00, 0xf0, 0x05, 0x00


	//----- nvinfo : EIATTR_KPARAM_INFO
	.align		4
.L_118:
        /*0018*/ 	.byte	0x04, 0x17
        /*001a*/ 	.short	(.L_120 - .L_119)
.L_119:
        /*001c*/ 	.word	0x00000000
        /*0020*/ 	.short	0x0004
        /*0022*/ 	.short	0x0060
        /*0024*/ 	.byte	0x00, 0xf0, 0x05, 0x00


	//----- nvinfo : EIATTR_KPARAM_INFO
	.align		4
.L_120:
        /*0028*/ 	.byte	0x04, 0x17
        /*002a*/ 	.short	(.L_122 - .L_121)
.L_121:
        /*002c*/ 	.word	0x00000000
        /*0030*/ 	.short	0x0003
        /*0032*/ 	.short	0x0018
        /*0034*/ 	.byte	0x00, 0xf0, 0x21, 0x01


	//----- nvinfo : EIATTR_KPARAM_INFO
	.align		4
.L_122:
        /*0038*/ 	.byte	0x04, 0x17
        /*003a*/ 	.short	(.L_124 - .L_123)
.L_123:
        /*003c*/ 	.word	0x00000000
        /*0040*/ 	.short	0x0002
        /*0042*/ 	.short	0x0010
        /*0044*/ 	.byte	0x00, 0xf0, 0x21, 0x00


	//----- nvinfo : EIATTR_KPARAM_INFO
	.align		4
.L_124:
        /*0048*/ 	.byte	0x04, 0x17
        /*004a*/ 	.short	(.L_126 - .L_125)
.L_125:
        /*004c*/ 	.word	0x00000000
        /*0050*/ 	.short	0x0001
        /*0052*/ 	.short	0x0008
        /*0054*/ 	.byte	0x00, 0xf5, 0x21, 0x00


	//----- nvinfo : EIATTR_KPARAM_INFO
	.align		4
.L_126:
        /*0058*/ 	.byte	0x04, 0x17
        /*005a*/ 	.short	(.L_128 - .L_127)
.L_127:
        /*005c*/ 	.word	0x00000000
        /*0060*/ 	.short	0x0000
        /*0062*/ 	.short	0x0000
        /*0064*/ 	.byte	0x00, 0xf0, 0x21, 0x00


	//----- nvinfo : EIATTR_SPARSE_MMA_MASK
	.align		4
.L_128:
        /*0068*/ 	.byte	0x03, 0x50
        /*006a*/ 	.short	0x0000


	//----- nvinfo : EIATTR_MAXREG_COUNT
	.align		4
        /*006c*/ 	.byte	0x03, 0x1b
        /*006e*/ 	.short	0x00ff


	//----- nvinfo : EIATTR_NUM_BARRIERS
	.align		4
        /*0070*/ 	.byte	0x02, 0x4c
        /*0072*/ 	.byte	0x01
	.zero		1


	//----- nvinfo : EIATTR_MERCURY_ISA_VERSION
	.align		4
        /*0074*/ 	.byte	0x03, 0x5f
        /*0076*/ 	.short	0x0101


	//----- nvinfo : EIATTR_UNUSED_LOAD_BYTE_OFFSET
	.align		4
        /*0078*/ 	.byte	0x04, 0x44
        /*007a*/ 	.short	(.L_130 - .L_129)


	//   ....[0]....
.L_129:
        /*007c*/ 	.word	0x00000430
        /*0080*/ 	.word	0x000000f7


	//   ....[1]....
        /*0084*/ 	.word	0x000007c0
        /*0088*/ 	.word	0x000000f7


	//   ....[2]....
        /*008c*/ 	.word	0x00000e70
        /*0090*/ 	.word	0x000000f7


	//   ....[3]....
        /*0094*/ 	.word	0x00001ce0
        /*0098*/ 	.word	0x000000f7


	//   ....[4]....
        /*009c*/ 	.word	0x00002af0
        /*00a0*/ 	.word	0x000000f7


	//   ....[5]....
        /*00a4*/ 	.word	0x00003900
        /*00a8*/ 	.word	0x000000f7


	//   ....[6]....
        /*00ac*/ 	.word	0x00004710
        /*00b0*/ 	.word	0x000000f7


	//   ....[7]....
        /*00b4*/ 	.word	0x00005530
        /*00b8*/ 	.word	0x000000f7


	//   ....[8]....
        /*00bc*/ 	.word	0x00005ad0
        /*00c0*/ 	.word	0x0000f0ff


	//   ....[9]....
        /*00c4*/ 	.word	0x00006000
        /*00c8*/ 	.word	0x000000f7


	//   ....[10]....
        /*00cc*/ 	.word	0x00006090
        /*00d0*/ 	.word	0x0000f0ff


	//   ....[11]....
        /*00d4*/ 	.word	0x000063d0
        /*00d8*/ 	.word	0x000000f7


	//   ....[12]....
        /*00dc*/ 	.word	0x00006440
        /*00e0*/ 	.word	0x0000f0ff


	//   ....[13]....
        /*00e4*/ 	.word	0x00006770
        /*00e8*/ 	.word	0x000000f7


	//   ....[14]....
        /*00ec*/ 	.word	0x000067f0
        /*00f0*/ 	.word	0x0000f0ff


	//   ....[15]....
        /*00f4*/ 	.word	0x00006b20
        /*00f8*/ 	.word	0x000000f7


	//   ....[16]....
        /*00fc*/ 	.word	0x00006b90
        /*0100*/ 	.word	0x0000f0ff


	//   ....[17]....
        /*0104*/ 	.word	0x00006ec0
        /*0108*/ 	.word	0x000000f7


	//   ....[18]....
        /*010c*/ 	.word	0x00006f40
        /*0110*/ 	.word	0x0000f0ff


	//   ....[19]....
        /*0114*/ 	.word	0x00007290
        /*0118*/ 	.word	0x000000f7


	//   ....[20]....
        /*011c*/ 	.word	0x000072e0
        /*0120*/ 	.word	0x0000f0ff


	//   ....[21]....
        /*0124*/ 	.word	0x00007650
        /*0128*/ 	.word	0x000000f7


	//   ....[22]....
        /*012c*/ 	.word	0x000084e0
        /*0130*/ 	.word	0x000000f7


	//   ....[23]....
        /*0134*/ 	.word	0x000093c0
        /*0138*/ 	.word	0x000000f7


	//   ....[24]....
        /*013c*/ 	.word	0x0000a1f0
        /*0140*/ 	.word	0x000000f7


	//   ....[25]....
        /*0144*/ 	.word	0x0000b020
        /*0148*/ 	.word	0x000000f7


	//   ....[26]....
        /*014c*/ 	.word	0x0000be50
        /*0150*/ 	.word	0x000000f7


	//   ....[27]....
        /*0154*/ 	.word	0x0000c830
        /*0158*/ 	.word	0x0000f0ff


	//   ....[28]....
        /*015c*/ 	.word	0x0000cd50
        /*0160*/ 	.word	0x000000f7


	//   ....[29]....
        /*0164*/ 	.word	0x0000d060
        /*0168*/ 	.word	0x0000f0ff


	//   ....[30]....
        /*016c*/ 	.word	0x0000d340
        /*0170*/ 	.word	0x000000f7


	//   ....[31]....
        /*0174*/ 	.word	0x0000d650
        /*0178*/ 	.word	0x0000f0ff


	//   ....[32]....
        /*017c*/ 	.word	0x0000d930
        /*0180*/ 	.word	0x000000f7


	//   ....[33]....
        /*0184*/ 	.word	0x0000dc40
        /*0188*/ 	.word	0x0000f0ff


	//   ....[34]....
        /*018c*/ 	.word	0x0000df20
        /*0190*/ 	.word	0x000000f7


	//   ....[35]....
        /*0194*/ 	.word	0x0000e230
        /*0198*/ 	.word	0x0000f0ff


	//   ....[36]....
        /*019c*/ 	.word	0x0000e510
        /*01a0*/ 	.word	0x000000f7


	//   ....[37]....
        /*01a4*/ 	.word	0x0000e820
        /*01a8*/ 	.word	0x0000f0ff


	//   ....[38]....
        /*01ac*/ 	.word	0x0000eb00
        /*01b0*/ 	.word	0x000000f7


	//   ....[39]....
        /*01b4*/ 	.word	0x0000ee10
        /*01b8*/ 	.word	0x0000f0ff


	//   ....[40]....
        /*01bc*/ 	.word	0x0000f130
        /*01c0*/ 	.word	0x000000f7


	//   ....[41]....
        /*01c4*/ 	.word	0x0000f510
        /*01c8*/ 	.word	0x000000f7


	//   ....[42]....
        /*01cc*/ 	.word	0x0000f8f0
        /*01d0*/ 	.word	0x000000f7


	//   ....[43]....
        /*01d4*/ 	.word	0x0000ffb0
        /*01d8*/ 	.word	0x000000f7


	//   ....[44]....
        /*01dc*/ 	.word	0x00010470
        /*01e0*/ 	.word	0x000000f7


	//   ....[45]....
        /*01e4*/ 	.word	0x00010b20
        /*01e8*/ 	.word	0x000000f7


	//   ....[46]....
        /*01ec*/ 	.word	0x00011970
        /*01f0*/ 	.word	0x000000f7


	//   ....[47]....
        /*01f4*/ 	.word	0x00012780
        /*01f8*/ 	.word	0x000000f7


	//   ....[48]....
        /*01fc*/ 	.word	0x00013590
        /*0200*/ 	.word	0x000000f7


	//   ....[49]....
        /*0204*/ 	.word	0x000143a0
        /*0208*/ 	.word	0x000000f7


	//   ....[50]....
        /*020c*/ 	.word	0x000151c0
        /*0210*/ 	.word	0x000000f7


	//   ....[51]....
        /*0214*/ 	.word	0x00015760
        /*0218*/ 	.word	0x0000f0ff


	//   ....[52]....
        /*021c*/ 	.word	0x00015c90
        /*0220*/ 	.word	0x000000f7


	//   ....[53]....
        /*0224*/ 	.word	0x00015d20
        /*0228*/ 	.word	0x0000f0ff


	//   ....[54]....
        /*022c*/ 	.word	0x00016060
        /*0230*/ 	.word	0x000000f7


	//   ....[55]....
        /*0234*/ 	.word	0x000160d0
        /*0238*/ 	.word	0x0000f0ff


	//   ....[56]....
        /*023c*/ 	.word	0x00016400
        /*0240*/ 	.word	0x000000f7


	//   ....[57]....
        /*0244*/ 	.word	0x00016480
        /*0248*/ 	.word	0x0000f0ff


	//   ....[58]....
        /*024c*/ 	.word	0x000167b0
        /*0250*/ 	.word	0x000000f7


	//   ....[59]....
        /*0254*/ 	.word	0x00016820
        /*0258*/ 	.word	0x0000f0ff


	//   ....[60]....
        /*025c*/ 	.word	0x00016b50
        /*0260*/ 	.word	0x000000f7


	//   ....[61]....
        /*0264*/ 	.word	0x00016bd0
        /*0268*/ 	.word	0x0000f0ff


	//   ....[62]....
        /*026c*/ 	.word	0x00016f20
        /*0270*/ 	.word	0x000000f7


	//   ....[63]....
        /*0274*/ 	.word	0x00016f70
        /*0278*/ 	.word	0x0000f0ff


	//   ....[64]....
        /*027c*/ 	.word	0x000172e0
        /*0280*/ 	.word	0x000000f7


	//----- nvinfo : EIATTR_COOP_GROUP_MASK_REGIDS
	.align		4
.L_130:
        /*0284*/ 	.byte	0x04, 0x29
        /*0286*/ 	.short	(.L_132 - .L_131)


	//   ....[0]....
.L_131:
        /*0288*/ 	.word	0xffffffff


	//   ....[1]....
        /*028c*/ 	.word	0xffffffff


	//   ....[2]....
        /*0290*/ 	.word	0xffffffff


	//   ....[3]....
        /*0294*/ 	.word	0xffffffff


	//   ....[4]....
        /*0298*/ 	.word	0xffffffff


	//   ....[5]....
        /*029c*/ 	.word	0xffffffff


	//   ....[6]....
        /*02a0*/ 	.word	0xffffffff


	//   ....[7]....
        /*02a4*/ 	.word	0xffffffff


	//   ....[8]....
        /*02a8*/ 	.word	0xffffffff


	//   ....[9]....
        /*02ac*/ 	.word	0xffffffff


	//   ....[10]....
        /*02b0*/ 	.word	0xffffffff


	//   ....[11]....
        /*02b4*/ 	.word	0xffffffff


	//   ....[12]....
        /*02b8*/ 	.word	0xffffffff


	//   ....[13]....
        /*02bc*/ 	.word	0xffffffff


	//   ....[14]....
        /*02c0*/ 	.word	0xffffffff


	//   ....[15]....
        /*02c4*/ 	.word	0xffffffff


	//   ....[16]....
        /*02c8*/ 	.word	0xffffffff


	//   ....[17]....
        /*02cc*/ 	.word	0xffffffff


	//   ....[18]....
        /*02d0*/ 	.word	0xffffffff


	//   ....[19]....
        /*02d4*/ 	.word	0xffffffff


	//   ....[20]....
        /*02d8*/ 	.word	0xffffffff


	//   ....[21]....
        /*02dc*/ 	.word	0xffffffff


	//   ....[22]....
        /*02e0*/ 	.word	0xffffffff


	//   ....[23]....
        /*02e4*/ 	.word	0xffffffff


	//   ....[24]....
        /*02e8*/ 	.word	0xffffffff


	//   ....[25]....
        /*02ec*/ 	.word	0xffffffff


	//   ....[26]....
        /*02f0*/ 	.word	0xffffffff


	//   ....[27]....
        /*02f4*/ 	.word	0xffffffff


	//   ....[28]....
        /*02f8*/ 	.word	0xffffffff


	//   ....[29]....
        /*02fc*/ 	.word	0xffffffff


	//   ....[30]....
        /*0300*/ 	.word	0xffffffff


	//   ....[31]....
        /*0304*/ 	.word	0xffffffff


	//   ....[32]....
        /*0308*/ 	.word	0xffffffff


	//   ....[33]....
        /*030c*/ 	.word	0xffffffff


	//   ....[34]....
        /*0310*/ 	.word	0xffffffff


	//   ....[35]....
        /*0314*/ 	.word	0xffffffff


	//   ....[36]....
        /*0318*/ 	.word	0xffffffff


	//   ....[37]....
        /*031c*/ 	.word	0xffffffff


	//   ....[38]....
        /*0320*/ 	.word	0xffffffff


	//   ....[39]....
        /*0324*/ 	.word	0xffffffff


	//   ....[40]....
        /*0328*/ 	.word	0xffffffff


	//   ....[41]....
        /*032c*/ 	.word	0xffffffff


	//   ....[42]....
        /*0330*/ 	.word	0xffffffff


	//   ....[43]....
        /*0334*/ 	.word	0xffffffff


	//   ....[44]....
        /*0338*/ 	.word	0xffffffff


	//   ....[45]....
        /*033c*/ 	.word	0xffffffff


	//   ....[46]....
        /*0340*/ 	.word	0xffffffff


	//   ....[47]....
        /*0344*/ 	.word	0xffffffff


	//   ....[48]....
        /*0348*/ 	.word	0xffffffff


	//   ....[49]....
        /*034c*/ 	.word	0xffffffff


	//   ....[50]....
        /*0350*/ 	.word	0xffffffff


	//   ....[51]....
        /*0354*/ 	.word	0xffffffff


	//   ....[52]....
        /*0358*/ 	.word	0xffffffff


	//   ....[53]....
        /*035c*/ 	.word	0xffffffff


	//   ....[54]....
        /*0360*/ 	.word	0xffffffff


	//   ....[55]....
        /*0364*/ 	.word	0xffffffff


	//   ....[56]....
        /*0368*/ 	.word	0xffffffff


	//   ....[57]....
        /*036c*/ 	.word	0xffffffff


	//   ....[58]....
        /*0370*/ 	.word	0xffffffff


	//   ....[59]....
        /*0374*/ 	.word	0xffffffff


	//   ....[60]....
        /*0378*/ 	.word	0xffffffff


	//   ....[61]....
        /*037c*/ 	.word	0xffffffff


	//   ....[62]....
        /*0380*/ 	.word	0xffffffff


	//   ....[63]....
        /*0384*/ 	.word	0xffffffff


	//   ....[64]....
        /*0388*/ 	.word	0xffffffff


	//   ....[65]....
        /*038c*/ 	.word	0xffffffff


	//   ....[66]....
        /*0390*/ 	.word	0xffffffff


	//   ....[67]....
        /*0394*/ 	.word	0xffffffff


	//   ....[68]....
        /*0398*/ 	.word	0xffffffff


	//   ....[69]....
        /*039c*/ 	.word	0xffffffff


	//   ....[70]....
        /*03a0*/ 	.word	0xffffffff


	//   ....[71]....
        /*03a4*/ 	.word	0xffffffff


	//   ....[72]....
        /*03a8*/ 	.word	0xffffffff


	//   ....[73]....
        /*03ac*/ 	.word	0xffffffff


	//   ....[74]....
        /*03b0*/ 	.word	0xffffffff


	//   ....[75]....
        /*03b4*/ 	.word	0xffffffff


	//   ....[76]....
        /*03b8*/ 	.word	0xffffffff


	//   ....[77]....
        /*03bc*/ 	.word	0xffffffff


	//   ....[78]....
        /*03c0*/ 	.word	0xffffffff


	//   ....[79]....
        /*03c4*/ 	.word	0xffffffff


	//   ....[80]....
        /*03c8*/ 	.word	0xffffffff


	//   ....[81]....
        /*03cc*/ 	.word	0xffffffff


	//   ....[82]....
        /*03d0*/ 	.word	0xffffffff


	//   ....[83]....
        /*03d4*/ 	.word	0xffffffff


	//   ....[84]....
        /*03d8*/ 	.word	0xffffffff


	//   ....[85]....
        /*03dc*/ 	.word	0xffffffff


	//   ....[86]....
        /*03e0*/ 	.word	0xffffffff


	//   ....[87]....
        /*03e4*/ 	.word	0xffffffff


	//   ....[88]....
        /*03e8*/ 	.word	0xffffffff


	//   ....[89]....
        /*03ec*/ 	.word	0xffffffff


	//   ....[90]....
        /*03f0*/ 	.word	0xffffffff


	//   ....[91]....
        /*03f4*/ 	.word	0xffffffff


	//   ....[92]....
        /*03f8*/ 	.word	0xffffffff


	//   ....[93]....
        /*03fc*/ 	.word	0xffffffff


	//   ....[94]....
        /*0400*/ 	.word	0xffffffff


	//   ....[95]....
        /*0404*/ 	.word	0xffffffff


	//   ....[96]....
        /*0408*/ 	.word	0xffffffff


	//   ....[97]....
        /*040c*/ 	.word	0xffffffff


	//   ....[98]....
        /*0410*/ 	.word	0xffffffff


	//   ....[99]....
        /*0414*/ 	.word	0xffffffff


	//   ....[100]....
        /*0418*/ 	.word	0xffffffff


	//   ....[101]....
        /*041c*/ 	.word	0xffffffff


	//   ....[102]....
        /*0420*/ 	.word	0xffffffff


	//   ....[103]....
        /*0424*/ 	.word	0xffffffff


	//   ....[104]....
        /*0428*/ 	.word	0xffffffff


	//   ....[105]....
        /*042c*/ 	.word	0xffffffff


	//   ....[106]....
        /*0430*/ 	.word	0xffffffff


	//   ....[107]....
        /*0434*/ 	.word	0xffffffff


	//   ....[108]....
        /*0438*/ 	.word	0xffffffff


	//   ....[109]....
        /*043c*/ 	.word	0xffffffff


	//   ....[110]....
        /*0440*/ 	.word	0xffffffff


	//   ....[111]....
        /*0444*/ 	.word	0xffffffff


	//   ....[112]....
        /*0448*/ 	.word	0xffffffff


	//   ....[113]....
        /*044c*/ 	.word	0xffffffff


	//   ....[114]....
        /*0450*/ 	.word	0xffffffff


	//   ....[115]....
        /*0454*/ 	.word	0xffffffff


	//   ....[116]....
        /*0458*/ 	.word	0xffffffff


	//   ....[117]....
        /*045c*/ 	.word	0xffffffff


	//   ....[118]....
        /*0460*/ 	.word	0xffffffff


	//   ....[119]....
        /*0464*/ 	.word	0xffffffff


	//   ....[120]....
        /*0468*/ 	.word	0xffffffff


	//   ....[121]....
        /*046c*/ 	.word	0xffffffff


	//   ....[122]....
        /*0470*/ 	.word	0xffffffff


	//   ....[123]....
        /*0474*/ 	.word	0xffffffff


	//   ....[124]....
        /*0478*/ 	.word	0xffffffff


	//   ....[125]....
        /*047c*/ 	.word	0xffffffff


	//   ....[126]....
        /*0480*/ 	.word	0xffffffff


	//   ....[127]....
        /*0484*/ 	.word	0xffffffff


	//   ....[128]....
        /*0488*/ 	.word	0xffffffff


	//   ....[129]....
        /*048c*/ 	.word	0xffffffff


	//   ....[130]....
        /*0490*/ 	.word	0xffffffff


	//   ....[131]....
        /*0494*/ 	.word	0xffffffff


	//   ....[132]....
        /*0498*/ 	.word	0xffffffff


	//   ....[133]....
        /*049c*/ 	.word	0xffffffff


	//   ....[134]....
        /*04a0*/ 	.word	0xffffffff


	//   ....[135]....
        /*04a4*/ 	.word	0xffffffff


	//   ....[136]....
        /*04a8*/ 	.word	0xffffffff


	//   ....[137]....
        /*04ac*/ 	.word	0xffffffff


	//   ....[138]....
        /*04b0*/ 	.word	0xffffffff


	//   ....[139]....
        /*04b4*/ 	.word	0xffffffff


	//   ....[140]....
        /*04b8*/ 	.word	0xffffffff


	//   ....[141]....
        /*04bc*/ 	.word	0xffffffff


	//   ....[142]....
        /*04c0*/ 	.word	0xffffffff


	//   ....[143]....
        /*04c4*/ 	.word	0xffffffff


	//   ....[144]....
        /*04c8*/ 	.word	0xffffffff


	//   ....[145]....
        /*04cc*/ 	.word	0xffffffff


	//   ....[146]....
        /*04d0*/ 	.word	0xffffffff


	//   ....[147]....
        /*04d4*/ 	.word	0xffffffff


	//   ....[148]....
        /*04d8*/ 	.word	0xffffffff


	//   ....[149]....
        /*04dc*/ 	.word	0xffffffff


	//   ....[150]....
        /*04e0*/ 	.word	0xffffffff


	//   ....[151]....
        /*04e4*/ 	.word	0xffffffff


	//   ....[152]....
        /*04e8*/ 	.word	0xffffffff


	//   ....[153]....
        /*04ec*/ 	.word	0xffffffff


	//   ....[154]....
        /*04f0*/ 	.word	0xffffffff


	//   ....[155]....
        /*04f4*/ 	.word	0xffffffff


	//   ....[156]....
        /*04f8*/ 	.word	0xffffffff


	//   ....[157]....
        /*04fc*/ 	.word	0xffffffff


	//   ....[158]....
        /*0500*/ 	.word	0xffffffff


	//   ....[159]....
        /*0504*/ 	.word	0xffffffff


	//   ....[160]....
        /*0508*/ 	.word	0xffffffff


	//   ....[161]....
        /*050c*/ 	.word	0xffffffff


	//   ....[162]....
        /*0510*/ 	.word	0xffffffff


	//   ....[163]....
        /*0514*/ 	.word	0xffffffff


	//   ....[164]....
        /*0518*/ 	.word	0xffffffff


	//   ....[165]....
        /*051c*/ 	.word	0xffffffff


	//   ....[166]....
        /*0520*/ 	.word	0xffffffff


	//   ....[167]....
        /*0524*/ 	.word	0xffffffff


	//   ....[168]....
        /*0528*/ 	.word	0xffffffff


	//   ....[169]....
        /*052c*/ 	.word	0xffffffff


	//   ....[170]....
        /*0530*/ 	.word	0xffffffff


	//   ....[171]....
        /*0534*/ 	.word	0xffffffff


	//   ....[172]....
        /*0538*/ 	.word	0xffffffff


	//   ....[173]....
        /*053c*/ 	.word	0xffffffff


	//   ....[174]....
        /*0540*/ 	.word	0xffffffff


	//   ....[175]....
        /*0544*/ 	.word	0xffffffff


	//   ....[176]....
        /*0548*/ 	.word	0xffffffff


	//   ....[177]....
        /*054c*/ 	.word	0xffffffff


	//   ....[178]....
        /*0550*/ 	.word	0xffffffff


	//   ....[179]....
        /*0554*/ 	.word	0xffffffff


	//----- nvinfo : EIATTR_COOP_GROUP_INSTR_OFFSETS
	.align		4
.L_132:
        /*0558*/ 	.byte	0x04, 0x28
        /*055a*/ 	.short	(.L_134 - .L_133)


	//   ....[0]....
.L_133:
        /*055c*/ 	.word	0x000012c0


	//   ....[1]....
        /*0560*/ 	.word	0x00001360


	//   ....[2]....
        /*0564*/ 	.word	0x00001590


	//   ....[3]....
        /*0568*/ 	.word	0x000016e0


	//   ....[4]....
        /*056c*/ 	.word	0x00001710


	//   ....[5]....
        /*0570*/ 	.word	0x00001720


	//   ....[6]....
        /*0574*/ 	.word	0x00001730


	//   ....[7]....
        /*0578*/ 	.word	0x00001740


	//   ....[8]....
        /*057c*/ 	.word	0x00001750


	//   ....[9]....
        /*0580*/ 	.word	0x00001760


	//   ....[10]....
        /*0584*/ 	.word	0x00001770


	//   ....[11]....
        /*0588*/ 	.word	0x00001780


	//   ....[12]....
        /*058c*/ 	.word	0x00002200


	//   ....[13]....
        /*0590*/ 	.word	0x00002320


	//   ....[14]....
        /*0594*/ 	.word	0x000023b0


	//   ....[15]....
        /*0598*/ 	.word	0x000024f0


	//   ....[16]....
        /*059c*/ 	.word	0x00002520


	//   ....[17]....
        /*05a0*/ 	.word	0x00002530


	//   ....[18]....
        /*05a4*/ 	.word	0x00002540


	//   ....[19]....
        /*05a8*/ 	.word	0x00002550


	//   ....[20]....
        /*05ac*/ 	.word	0x00002560


	//   ....[21]....
        /*05b0*/ 	.word	0x00002570


	//   ....[22]....
        /*05b4*/ 	.word	0x00002580


	//   ....[23]....
        /*05b8*/ 	.word	0x00002590


	//   ....[24]....
        /*05bc*/ 	.word	0x00003010


	//   ....[25]....
        /*05c0*/ 	.word	0x00003130


	//   ....[26]....
        /*05c4*/ 	.word	0x000031c0


	//   ....[27]....
        /*05c8*/ 	.word	0x00003300


	//   ....[28]....
        /*05cc*/ 	.word	0x00003330


	//   ....[29]....
        /*05d0*/ 	.word	0x00003340


	//   ....[30]....
        /*05d4*/ 	.word	0x00003350


	//   ....[31]....
        /*05d8*/ 	.word	0x00003360


	//   ....[32]....
        /*05dc*/ 	.word	0x00003370


	//   ....[33]....
        /*05e0*/ 	.word	0x00003380


	//   ....[34]....
        /*05e4*/ 	.word	0x00003390


	//   ....[35]....
        /*05e8*/ 	.word	0x000033a0


	//   ....[36]....
        /*05ec*/ 	.word	0x00003e20


	//   ....[37]....
        /*05f0*/ 	.word	0x00003f40


	//   ....[38]....
        /*05f4*/ 	.word	0x00003fd0


	//   ....[39]....
        /*05f8*/ 	.word	0x00004110


	//   ....[40]....
        /*05fc*/ 	.word	0x00004140


	//   ....[41]....
        /*0600*/ 	.word	0x00004150


	//   ....[42]....
        /*0604*/ 	.word	0x00004160


	//   ....[43]....
        /*0608*/ 	.word	0x00004170


	//   ....[44]....
        /*060c*/ 	.word	0x00004180


	//   ....[45]....
        /*0610*/ 	.word	0x00004190


	//   ....[46]....
        /*0614*/ 	.word	0x000041a0


	//   ....[47]....
        /*0618*/ 	.word	0x000041b0


	//   ....[48]....
        /*061c*/ 	.word	0x00004c30


	//   ....[49]....
        /*0620*/ 	.word	0x00004d40


	//   ....[50]....
        /*0624*/ 	.word	0x00004e70


	//   ....[51]....
        /*0628*/ 	.word	0x00004f20


	//   ....[52]....
        /*062c*/ 	.word	0x00004f50


	//   ....[53]....
        /*0630*/ 	.word	0x00004f60


	//   ....[54]....
        /*0634*/ 	.word	0x00004f70


	//   ....[55]....
        /*0638*/ 	.word	0x00004f80


	//   ....[56]....
        /*063c*/ 	.word	0x00004f90


	//   ....[57]....
        /*0640*/ 	.word	0x00004fa0


	//   ....[58]....
        /*0644*/ 	.word	0x00004fb0


	//   ....[59]....
        /*0648*/ 	.word	0x00004fc0


	//   ....[60]....
        /*064c*/ 	.word	0x00007e90


	//   ....[61]....
        /*0650*/ 	.word	0x00007ec0


	//   ....[62]....
        /*0654*/ 	.word	0x00007ed0


	//   ....[63]....
        /*0658*/ 	.word	0x00007ee0


	//   ....[64]....
        /*065c*/ 	.word	0x00007ef0


	//   ....[65]....
        /*0660*/ 	.word	0x00007f00


	//   ....[66]....
        /*0664*/ 	.word	0x00007f10


	//   ....[67]....
        /*0668*/ 	.word	0x00007f20


	//   ....[68]....
        /*066c*/ 	.word	0x00007f30


	//   ....[69]....
        /*0670*/ 	.word	0x00007f40


	//   ....[70]....
        /*0674*/ 	.word	0x00007f50


	//   ....[71]....
        /*0678*/ 	.word	0x00007f60


	//   ....[72]....
        /*067c*/ 	.word	0x00008ce0


	//   ....[73]....
        /*0680*/ 	.word	0x00008d20


	//   ....[74]....
        /*0684*/ 	.word	0x00008d90


	//   ....[75]....
        /*0688*/ 	.word	0x00008dc0


	//   ....[76]....
        /*068c*/ 	.word	0x00008dd0


	//   ....[77]....
        /*0690*/ 	.word	0x00008de0


	//   ....[78]....
        /*0694*/ 	.word	0x00008df0


	//   ....[79]....
        /*0698*/ 	.word	0x00008e00


	//   ....[80]....
        /*069c*/ 	.word	0x00008e10


	//   ....[81]....
        /*06a0*/ 	.word	0x00008e20


	//   ....[82]....
        /*06a4*/ 	.word	0x00008e30


	//   ....[83]....
        /*06a8*/ 	.word	0x00008e40


	//   ....[84]....
        /*06ac*/ 	.word	0x000097b0


	//   ....[85]....
        /*06b0*/ 	.word	0x00009930


	//   ....[86]....
        /*06b4*/ 	.word	0x00009af0


	//   ....[87]....
        /*06b8*/ 	.word	0x00009bd0


	//   ....[88]....
        /*06bc*/ 	.word	0x00009c00


	//   ....[89]....
        /*06c0*/ 	.word	0x00009c10


	//   ....[90]....
        /*06c4*/ 	.word	0x00009c20


	//   ....[91]....
        /*06c8*/ 	.word	0x00009c30


	//   ....[92]....
        /*06cc*/ 	.word	0x00009c40


	//   ....[93]....
        /*06d0*/ 	.word	0x00009c50


	//   ....[94]....
        /*06d4*/ 	.word	0x00009c60


	//   ....[95]....
        /*06d8*/ 	.word	0x00009c70


	//   ....[96]....
        /*06dc*/ 	.word	0x0000a5e0


	//   ....[97]....
        /*06e0*/ 	.word	0x0000a760


	//   ....[98]....
        /*06e4*/ 	.word	0x0000a920


	//   ....[99]....
        /*06e8*/ 	.word	0x0000aa00


	//   ....[100]....
        /*06ec*/ 	.word	0x0000aa30


	//   ....[101]....
        /*06f0*/ 	.word	0x0000aa40


	//   ....[102]....
        /*06f4*/ 	.word	0x0000aa50


	//   ....[103]....
        /*06f8*/ 	.word	0x0000aa60


	//   ....[104]....
        /*06fc*/ 	.word	0x0000aa70


	//   ....[105]....
        /*0700*/ 	.word	0x0000aa80


	//   ....[106]....
        /*0704*/ 	.word	0x0000aa90


	//   ....[107]....
        /*0708*/ 	.word	0x0000aaa0


	//   ....[108]....
        /*070c*/ 	.word	0x0000b400


	//   ....[109]....
        /*0710*/ 	.word	0x0000b590


	//   ....[110]....
        /*0714*/ 	.word	0x0000b750


	//   ....[111]....
        /*0718*/ 	.word	0x0000b830


	//   ....[112]....
        /*071c*/ 	.word	0x0000b860


	//   ....[113]....
        /*0720*/ 	.word	0x0000b870


	//   ....[114]....
        /*0724*/ 	.word	0x0000b880


	//   ....[115]....
        /*0728*/ 	.word	0x0000b890


	//   ....[116]....
        /*072c*/ 	.word	0x0000b8a0


	//   ....[117]....
        /*0730*/ 	.word	0x0000b8b0


	//   ....[118]....
        /*0734*/ 	.word	0x0000b8c0


	//   ....[119]....
        /*0738*/ 	.word	0x0000b8d0


	//   ....[120]....
        /*073c*/ 	.word	0x00011080


	//   ....[121]....
        /*0740*/ 	.word	0x000111a0


	//   ....[122]....
        /*0744*/ 	.word	0x00011230


	//   ....[123]....
        /*0748*/ 	.word	0x00011370


	//   ....[124]....
        /*074c*/ 	.word	0x000113a0


	//   ....[125]....
        /*0750*/ 	.word	0x000113b0


	//   ....[126]....
        /*0754*/ 	.word	0x000113c0


	//   ....[127]....
        /*0758*/ 	.word	0x000113d0


	//   ....[128]....
        /*075c*/ 	.word	0x000113e0


	//   ....[129]....
        /*0760*/ 	.word	0x000113f0


	//   ....[130]....
        /*0764*/ 	.word	0x00011400


	//   ....[131]....
        /*0768*/ 	.word	0x00011410


	//   ....[132]....
        /*076c*/ 	.word	0x00011e90


	//   ....[133]....
        /*0770*/ 	.word	0x00011fb0


	//   ....[134]....
        /*0774*/ 	.word	0x00012040


	//   ....[135]....
        /*0778*/ 	.word	0x00012180


	//   ....[136]....
        /*077c*/ 	.word	0x000121b0


	//   ....[137]....
        /*0780*/ 	.word	0x000121c0


	//   ....[138]....
        /*0784*/ 	.word	0x000121d0


	//   ....[139]....
        /*0788*/ 	.word	0x000121e0


	//   ....[140]....
        /*078c*/ 	.word	0x000121f0


	//   ....[141]....
        /*0790*/ 	.word	0x00012200


	//   ....[142]....
        /*0794*/ 	.word	0x00012210


	//   ....[143]....
        /*0798*/ 	.word	0x00012220


	//   ....[144]....
        /*079c*/ 	.word	0x00012ca0


	//   ....[145]....
        /*07a0*/ 	.word	0x00012dc0


	//   ....[146]....
        /*07a4*/ 	.word	0x00012e50


	//   ....[147]....
        /*07a8*/ 	.word	0x00012f90


	//   ....[148]....
        /*07ac*/ 	.word	0x00012fc0


	//   ....[149]....
        /*07b0*/ 	.word	0x00012fd0


	//   ....[150]....
        /*07b4*/ 	.word	0x00012fe0


	//   ....[151]....
        /*07b8*/ 	.word	0x00012ff0


	//   ....[152]....
        /*07bc*/ 	.word	0x00013000


	//   ....[153]....
        /*07c0*/ 	.word	0x00013010


	//   ....[154]....
        /*07c4*/ 	.word	0x00013020


	//   ....[155]....
        /*07c8*/ 	.word	0x00013030


	//   ....[156]....
        /*07cc*/ 	.word	0x00013ab0


	//   ....[157]....
        /*07d0*/ 	.word	0x00013bd0


	//   ....[158]....
        /*07d4*/ 	.word	0x00013c60


	//   ....[159]....
        /*07d8*/ 	.word	0x00013da0


	//   ....[160]....
        /*07dc*/ 	.word	0x00013dd0


	//   ....[161]....
        /*07e0*/ 	.word	0x00013de0


	//   ....[162]....
        /*07e4*/ 	.word	0x00013df0


	//   ....[163]....
        /*07e8*/ 	.word	0x00013e00


	//   ....[164]....
        /*07ec*/ 	.word	0x00013e10


	//   ....[165]....
        /*07f0*/ 	.word	0x00013e20


	//   ....[166]....
        /*07f4*/ 	.word	0x00013e30


	//   ....[167]....
        /*07f8*/ 	.word	0x00013e40


	//   ....[168]....
        /*07fc*/ 	.word	0x000148c0


	//   ....[169]....
        /*0800*/ 	.word	0x000149d0


	//   ....[170]....
        /*0804*/ 	.word	0x00014b00


	//   ....[171]....
        /*0808*/ 	.word	0x00014bb0


	//   ....[172]....
        /*080c*/ 	.word	0x00014be0


	//   ....[173]....
        /*0810*/ 	.word	0x00014bf0


	//   ....[174]....
        /*0814*/ 	.word	0x00014c00


	//   ....[175]....
        /*0818*/ 	.word	0x00014c10


	//   ....[176]....
        /*081c*/ 	.word	0x00014c20


	//   ....[177]....
        /*0820*/ 	.word	0x00014c30


	//   ....[178]....
        /*0824*/ 	.word	0x00014c40


	//   ....[179]....
        /*0828*/ 	.word	0x00014c50


	//----- nvinfo : EIATTR_VRC_CTA_INIT_COUNT
	.align		4
.L_134:
        /*082c*/ 	.byte	0x02, 0x4a
	.zero		1
	.zero		1


	//----- nvinfo : EIATTR_EXIT_INSTR_OFFSETS
	.align		4
        /*0830*/ 	.byte	0x04, 0x1c
        /*0832*/ 	.short	(.L_136 - .L_135)


	//   ....[0]....
.L_135:
        /*0834*/ 	.word	0x00017650


	//   ....[1]....
        /*0838*/ 	.word	0x00017aa0


	//----- nvinfo : EIATTR_MAX_THREADS
	.align		4
.L_136:
        /*083c*/ 	.byte	0x04, 0x05
        /*083e*/ 	.short	(.L_138 - .L_137)
.L_137:
        /*0840*/ 	.word	0x00000100
        /*0844*/ 	.word	0x00000001
        /*0848*/ 	.word	0x00000001


	//----- nvinfo : EIATTR_CRS_STACK_SIZE
	.align		4
.L_138:
        /*084c*/ 	.byte	0x04, 0x1e
        /*084e*/ 	.short	(.L_140 - .L_139)
.L_139:
        /*0850*/ 	.word	0x00000000


	//----- nvinfo : EIATTR_CBANK_PARAM_SIZE
	.align		4
.L_140:
        /*0854*/ 	.byte	0x03, 0x19
        /*0856*/ 	.short	0x0062


	//----- nvinfo : EIATTR_PARAM_CBANK
	.align		4
        /*0858*/ 	.byte	0x04, 0x0a
        /*085a*/ 	.short	(.L_142 - .L_141)
	.align		4
.L_141:
        /*085c*/ 	.word	index@(.nv.constant0._ZN3cub18CUB_300001_SM_10006detail6reduce18DeviceReduceKernelINS2_10policy_hubI4Usery13Addition_funcE10Policy1000EN6thrust24THRUST_300001_SM_1000_NS6detail15normal_iteratorINSA_10device_ptrIS5_EEEEyS6_S5_N4cuda3std3__410__identityEEEvT0_PT3_T1_NS0_13GridEvenShareISN_EET2_T4_)
        /*0860*/ 	.short	0x0380
        /*0862*/ 	.short	0x0062


	//----- nvinfo : EIATTR_SW_WAR
	.align		4
.L_142:
        /*0864*/ 	.byte	0x04, 0x36
        /*0866*/ 	.short	(.L_144 - .L_143)
.L_143:
        /*0868*/ 	.word	0x00000008
.L_144:


//--------------------- .nv.info._ZN3cub18CUB_300001_SM_10006detail6reduce28DeviceReduceSingleTileKernelINS2_10policy_hubI4Usery13Addition_funcE10Policy1000EN6thrust24THRUST_300001_SM_1000_NS6detail15normal_iteratorINSA_10device_ptrIS5_EEEEPS5_yS6_S5_S5_N4cuda3std3__410__identityEEEvT0_T1_T2_T3_T4_T6_ --------------------------
	.section	.nv.info._ZN3cub18CUB_300001_SM_10006detail6reduce28DeviceReduceSingleTileKernelINS2_10policy_hubI4Usery13Addition_funcE10Policy1000EN6thrust24THRUST_300001_SM_1000_NS6detail15normal_iteratorINSA_10device_ptrIS5_EEEEPS5_yS6_S5_S5_N4cuda3std3__410__identityEEEvT0_T1_T2_T3_T4_T6_,"",@"SHT_CUDA_INFO"
	.sectionflags	@""
	.align	4


	//----- nvinfo : EIATTR_CUDA_API_VERSION
	.align		4
        /*0000*/ 	.byte	0x04, 0x37
        /*0002*/ 	.short	(.L_146 - .L_145)
.L_145:
        /*0004*/ 	.word	0x00000082


	//----- nvinfo : EIATTR_KPARAM_INFO
	.align		4
.L_146:
        /*0008*/ 	.byte	0x04, 0x17
        /*000a*/ 	.short	(.L_148 - .L_147)
.L_147:
        /*000c*/ 	.word	0x00000000
        /*0010*/ 	.short	0x0005
        /*0012*/ 	.short	0x0050
        /*0014*/ 	.byte	0x00, 0xf0, 0x05, 0x00


	//----- nvinfo : EIATTR_KPARAM_INFO
	.align		4
.L_148:
        /*0018*/ 	.byte	0x04, 0x17
        /*001a*/ 	.short	(.L_150 - .L_149)
.L_149:
        /*001c*/ 	.word	0x00000000
        /*0020*/ 	.short	0x0004
        /*0022*/ 	.short	0x0020
        /*0024*/ 	.byte	0x00, 0xf0, 0xc1, 0x00


	//----- nvinfo : EIATTR_KPARAM_INFO
	.align		4
.L_150:
        /*0028*/ 	.byte	0x04, 0x17
        /*002a*/ 	.short	(.L_152 - .L_151)
.L_151:
        /*002c*/ 	.word	0x00000000
        /*0030*/ 	.short	0x0003
        /*0032*/ 	.short	0x0018
        /*0034*/ 	.byte	0x00, 0xf0, 0x05, 0x00


	//----- nvinfo : EIATTR_KPARAM_INFO
	.align		4
.L_152:
        /*0038*/ 	.byte	0x04, 0x17
        /*003a*/ 	.short	(.L_154 - .L_153)
.L_153:
        /*003c*/ 	.word	0x00000000
        /*0040*/ 	.short	0x0002
        /*0042*/ 	.short	0x0010
        /*0044*/ 	.byte	0x00, 0xf0, 0x21, 0x00


	//----- nvinfo : EIATTR_KPARAM_INFO
	.align		4
.L_154:
        /*0048*/ 	.byte	0x04, 0x17
        /*004a*/ 	.short	(.L_156 - .L_155)
.L_155:
        /*004c*/ 	.word	0x00000000
        /*0050*/ 	.short	0x0001
        /*0052*/ 	.short	0x0008
        /*0054*/ 	.byte	0x00, 0xf5, 0x21, 0x00


	//----- nvinfo : EIATTR_KPARAM_INFO
	.align		4
.L_156:
        /*0058*/ 	.byte	0x04, 0x17
        /*005a*/ 	.short	(.L_158 - .L_157)
.L_157:
        /*005c*/ 	.word	0x00000000
        /*0060*/ 	.short	0x0000
        /*0062*/ 	.short	0x0000
        /*0064*/ 	.byte	0x00, 0xf0, 0x21, 0x00


	//----- nvinfo : EIATTR_SPARSE_MMA_MASK
	.align		4
.L_158:
        /*0068*/ 	.byte	0x03, 0x50
        /*006a*/ 	.short	0x0000


	//----- nvinfo : EIATTR_MAXREG_COUNT
	.align		4
        /*006c*/ 	.byte	0x03, 0x1b
        /*006e*/ 	.short	0x00ff


	//----- nvinfo : EIATTR_NUM_BARRIERS
	.align		4
        /*0070*/ 	.byte	0x02, 0x4c
        /*0072*/ 	.byte	0x01
	.zero		1


	//----- nvinfo : EIATTR_MERCURY_ISA_VERSION
	.align		4
        /*0074*/ 	.byte	0x03, 0x5f
        /*0076*/ 	.short	0x0101


	//----- nvinfo : EIATTR_UNUSED_LOAD_BYTE_OFFSET
	.align		4
        /*0078*/ 	.byte	0x04, 0x44
        /*007a*/ 	.short	(.L_160 - .L_159)


	//   ....[0]....
.L_159:
        /*007c*/ 	.word	0x000008d0
        /*0080*/ 	.word	0x000000f7


	//   ....[1]....
        /*0084*/ 	.word	0x00000c30
        /*0088*/ 	.word	0x000000f7


	//   ....[2]....
        /*008c*/ 	.word	0x00001330
        /*0090*/ 	.word	0x000000f7


	//   ....[3]....
        /*0094*/ 	.word	0x000021a0
        /*0098*/ 	.word	0x000000f7


	//   ....[4]....
        /*009c*/ 	.word	0x00002f70
        /*00a0*/ 	.word	0x000000f7


	//   ....[5]....
        /*00a4*/ 	.word	0x00003d40
        /*00a8*/ 	.word	0x000000f7


	//   ....[6]....
        /*00ac*/ 	.word	0x00004b10
        /*00b0*/ 	.word	0x000000f7


	//   ....[7]....
        /*00b4*/ 	.word	0x000058e0
        /*00b8*/ 	.word	0x000000f7


	//   ....[8]....
        /*00bc*/ 	.word	0x00006280
        /*00c0*/ 	.word	0x0000f0ff


	//   ....[9]....
        /*00c4*/ 	.word	0x000067a0
        /*00c8*/ 	.word	0x000000f7


	//   ....[10]....
        /*00cc*/ 	.word	0x00006ac0
        /*00d0*/ 	.word	0x0000f0ff


	//   ....[11]....
        /*00d4*/ 	.word	0x00006d90
        /*00d8*/ 	.word	0x000000f7


	//   ....[12]....
        /*00dc*/ 	.word	0x000070b0
        /*00e0*/ 	.word	0x0000f0ff


	//   ....[13]....
        /*00e4*/ 	.word	0x00007380
        /*00e8*/ 	.word	0x000000f7


	//   ....[14]....
        /*00ec*/ 	.word	0x000076a0
        /*00f0*/ 	.word	0x0000f0ff


	//   ....[15]....
        /*00f4*/ 	.word	0x00007970
        /*00f8*/ 	.word	0x000000f7


	//   ....[16]....
        /*00fc*/ 	.word	0x00007c90
        /*0100*/ 	.word	0x0000f0ff


	//   ....[17]....
        /*0104*/ 	.word	0x00007f60
        /*0108*/ 	.word	0x000000f7


	//   ....[18]....
        /*010c*/ 	.word	0x00008280
        /*0110*/ 	.word	0x0000f0ff


	//   ....[19]....
        /*0114*/ 	.word	0x00008550
        /*0118*/ 	.word	0x000000f7


	//   ....[20]....
        /*011c*/ 	.word	0x00008870
        /*0120*/ 	.word	0x0000f0ff


	//   ....[21]....
        /*0124*/ 	.word	0x00008b40
        /*0128*/ 	.word	0x000000f7


	//   ....[22]....
        /*012c*/ 	.word	0x00008ef0
        /*0130*/ 	.word	0x000000f7


	//   ....[23]....
        /*0134*/ 	.word	0x000092a0
        /*0138*/ 	.word	0x000000f7


	//   ....[24]....
        /*013c*/ 	.word	0x00009960
        /*0140*/ 	.word	0x000000f7


	//   ....[25]....
        /*0144*/ 	.word	0x00009e10
        /*0148*/ 	.word	0x000000f7


	//   ....[26]....
        /*014c*/ 	.word	0x0000a500
        /*0150*/ 	.word	0x000000f7


	//   ....[27]....
        /*0154*/ 	.word	0x0000b300
        /*0158*/ 	.word	0x000000f7


	//   ....[28]....
        /*015c*/ 	.word	0x0000c0c0
        /*0160*/ 	.word	0x000000f7


	//   ....[29]....
        /*0164*/ 	.word	0x0000ce80
        /*0168*/ 	.word	0x000000f7


	//   ....[30]....
        /*016c*/ 	.word	0x0000dc40
        /*0170*/ 	.word	0x000000f7


	//   ....[31]....
        /*0174*/ 	.word	0x0000e9e0
        /*0178*/ 	.word	0x000000f7


	//   ....[32]....
        /*017c*/ 	.word	0x0000ef60
        /*0180*/ 	.word	0x0000f0ff


	//   ....[33]....
        /*0184*/ 	.word	0x0000f4a0
        /*0188*/ 	.word	0x000000f7


	//   ....[34]....
        /*018c*/ 	.word	0x0000f520
        /*0190*/ 	.word	0x0000f0ff


	//   ....[35]....
        /*0194*/ 	.word	0x0000f860
        /*0198*/ 	.word	0x000000f7


	//   ....[36]....
        /*019c*/ 	.word	0x0000f8e0
        /*01a0*/ 	.word	0x0000f0ff


	//   ....[37]....
        /*01a4*/ 	.word	0x0000fc00
        /*01a8*/ 	.word	0x000000f7


	//   ....[38]....
        /*01ac*/ 	.word	0x0000fc80
        /*01b0*/ 	.word	0x0000f0ff


	//   ....[39]....
        /*01b4*/ 	.word	0x0000ffa0
        /*01b8*/ 	.word	0x000000f7


	//   ....[40]....
        /*01bc*/ 	.word	0x00010020
        /*01c0*/ 	.word	0x0000f0ff


	//   ....[41]....
        /*01c4*/ 	.word	0x00010340
        /*01c8*/ 	.word	0x000000f7


	//   ....[42]....
        /*01cc*/ 	.word	0x000103c0
        /*01d0*/ 	.word	0x0000f0ff


	//   ....[43]....
        /*01d4*/ 	.word	0x000106e0
        /*01d8*/ 	.word	0x000000f7


	//   ....[44]....
        /*01dc*/ 	.word	0x00010760
        /*01e0*/ 	.word	0x0000f0ff


	//   ....[45]....
        /*01e4*/ 	.word	0x00010a70
        /*01e8*/ 	.word	0x000000f7


	//   ....[46]....
        /*01ec*/ 	.word	0x00011570
        /*01f0*/ 	.word	0x000000f7


	//----- nvinfo : EIATTR_COOP_GROUP_MASK_REGIDS
	.align		4
.L_160:
        /*01f4*/ 	.byte	0x04, 0x29
        /*01f6*/ 	.short	(.L_162 - .L_161)


	//   ....[0]....
.L_161:
        /*01f8*/ 	.word	0xffffffff


	//   ....[1]....
        /*01fc*/ 	.word	0xffffffff


	//   ....[2]....
        /*0200*/ 	.word	0xffffffff


	//   ....[3]....
        /*0204*/ 	.word	0xffffffff


	//   ....[4]....
        /*0208*/ 	.word	0xffffffff


	//   ....[5]....
        /*020c*/ 	.word	0xffffffff


	//   ....[6]....
        /*0210*/ 	.word	0xffffffff


	//   ....[7]....
        /*0214*/ 	.word	0xffffffff


	//   ....[8]....
        /*0218*/ 	.word	0xffffffff


	//   ....[9]....
        /*021c*/ 	.word	0xffffffff


	//   ....[10]....
        /*0220*/ 	.word	0xffffffff


	//   ....[11]....
        /*0224*/ 	.word	0xffffffff


	//   ....[12]....
        /*0228*/ 	.word	0xffffffff


	//   ....[13]....
        /*022c*/ 	.word	0xffffffff


	//   ....[14]....
        /*0230*/ 	.word	0xffffffff


	//   ....[15]....
        /*0234*/ 	.word	0xffffffff


	//   ....[16]....
        /*0238*/ 	.word	0xffffffff


	//   ....[17]....
        /*023c*/ 	.word	0xffffffff


	//   ....[18]....
        /*0240*/ 	.word	0xffffffff


	//   ....[19]....
        /*0244*/ 	.word	0xffffffff


	//   ....[20]....
        /*0248*/ 	.word	0xffffffff


	//   ....[21]....
        /*024c*/ 	.word	0xffffffff


	//   ....[22]....
        /*0250*/ 	.word	0xffffffff


	//   ....[23]....
        /*0254*/ 	.word	0xffffffff


	//   ....[24]....
        /*0258*/ 	.word	0xffffffff


	//   ....[25]....
        /*025c*/ 	.word	0xffffffff


	//   ....[26]....
        /*0260*/ 	.word	0xffffffff


	//   ....[27]....
        /*0264*/ 	.word	0xffffffff


	//   ....[28]....
        /*0268*/ 	.word	0xffffffff


	//   ....[29]....
        /*026c*/ 	.word	0xffffffff


	//   ....[30]....
        /*0270*/ 	.word	0xffffffff


	//   ....[31]....
        /*0274*/ 	.word	0xffffffff


	//   ....[32]....
        /*0278*/ 	.word	0xffffffff


	//   ....[33]....
        /*027c*/ 	.word	0xffffffff


	//   ....[34]....
        /*0280*/ 	.word	0xffffffff


	//   ....[35]....
        /*0284*/ 	.word	0xffffffff


	//   ....[36]....
        /*0288*/ 	.word	0xffffffff


	//   ....[37]....
        /*028c*/ 	.word	0xffffffff


	//   ....[38]....
        /*0290*/ 	.word	0xffffffff


	//   ....[39]....
        /*0294*/ 	.word	0xffffffff


	//   ....[40]....
        /*0298*/ 	.word	0xffffffff


	//   ....[41]....
        /*029c*/ 	.word	0xffffffff


	//   ....[42]....
        /*02a0*/ 	.word	0xffffffff


	//   ....[43]....
        /*02a4*/ 	.word	0xffffffff


	//   ....[44]....
        /*02a8*/ 	.word	0xffffffff


	//   ....[45]....
        /*02ac*/ 	.word	0xffffffff


	//   ....[46]....
        /*02b0*/ 	.word	0xffffffff


	//   ....[47]....
        /*02b4*/ 	.word	0xffffffff


	//   ....[48]....
        /*02b8*/ 	.word	0xffffffff


	//   ....[49]....
        /*02bc*/ 	.word	0xffffffff


	//   ....[50]....
        /*02c0*/ 	.word	0xffffffff


	//   ....[51]....
        /*02c4*/ 	.word	0xffffffff


	//   ....[52]....
        /*02c8*/ 	.word	0xffffffff


	//   ....[53]....
        /*02cc*/ 	.word	0xffffffff


	//   ....[54]....
        /*02d0*/ 	.word	0xffffffff


	//   ....[55]....
        /*02d4*/ 	.word	0xffffffff


	//   ....[56]....
        /*02d8*/ 	.word	0xffffffff


	//   ....[57]....
        /*02dc*/ 	.word	0xffffffff


	//   ....[58]....
        /*02e0*/ 	.word	0xffffffff


	//   ....[59]....
        /*02e4*/ 	.word	0xffffffff


	//   ....[60]....
        /*02e8*/ 	.word	0xffffffff


	//   ....[61]....
        /*02ec*/ 	.word	0xffffffff


	//   ....[62]....
        /*02f0*/ 	.word	0xffffffff


	//   ....[63]....
        /*02f4*/ 	.word	0xffffffff


	//   ....[64]....
        /*02f8*/ 	.word	0xffffffff


	//   ....[65]....
        /*02fc*/ 	.word	0xffffffff


	//   ....[66]....
        /*0300*/ 	.word	0xffffffff


	//   ....[67]....
        /*0304*/ 	.word	0xffffffff


	//   ....[68]....
        /*0308*/ 	.word	0xffffffff


	//   ....[69]....
        /*030c*/ 	.word	0xffffffff


	//   ....[70]....
        /*0310*/ 	.word	0xffffffff


	//   ....[71]....
        /*0314*/ 	.word	0xffffffff


	//   ....[72]....
        /*0318*/ 	.word	0xffffffff


	//   ....[73]....
        /*031c*/ 	.word	0xffffffff


	//   ....[74]....
        /*0320*/ 	.word	0xffffffff


	//   ....[75]....
        /*0324*/ 	.word	0xffffffff


	//   ....[76]....
        /*0328*/ 	.word	0xffffffff


	//   ....[77]....
        /*032c*/ 	.word	0xffffffff


	//   ....[78]....
        /*0330*/ 	.word	0xffffffff


	//   ....[79]....
        /*0334*/ 	.word	0xffffffff


	//   ....[80]....
        /*0338*/ 	.word	0xffffffff


	//   ....[81]....
        /*033c*/ 	.word	0xffffffff


	//   ....[82]....
        /*0340*/ 	.word	0xffffffff


	//   ....[83]....
        /*0344*/ 	.word	0xffffffff


	//   ....[84]....
        /*0348*/ 	.word	0xffffffff


	//   ....[85]....
        /*034c*/ 	.word	0xffffffff


	//   ....[86]....
        /*0350*/ 	.word	0xffffffff


	//   ....[87]....
        /*0354*/ 	.word	0xffffffff


	//   ....[88]....
        /*0358*/ 	.word	0xffffffff


	//   ....[89]....
        /*035c*/ 	.word	0xffffffff


	//   ....[90]....
        /*0360*/ 	.word	0xffffffff


	//   ....[91]....
        /*0364*/ 	.word	0xffffffff


	//   ....[92]....
        /*0368*/ 	.word	0xffffffff


	//   ....[93]....
        /*036c*/ 	.word	0xffffffff


	//   ....[94]....
        /*0370*/ 	.word	0xffffffff


	//   ....[95]....
        /*0374*/ 	.word	0xffffffff


	//   ....[96]....
        /*0378*/ 	.word	0xffffffff


	//   ....[97]....
        /*037c*/ 	.word	0xffffffff


	//   ....[98]....
        /*0380*/ 	.word	0xffffffff


	//   ....[99]....
        /*0384*/ 	.word	0xffffffff


	//   ....[100]....
        /*0388*/ 	.word	0xffffffff


	//   ....[101]....
        /*038c*/ 	.word	0xffffffff


	//   ....[102]....
        /*0390*/ 	.word	0xffffffff


	//   ....[103]....
        /*0394*/ 	.word	0xffffffff


	//   ....[104]....
        /*0398*/ 	.word	0xffffffff


	//   ....[105]....
        /*039c*/ 	.word	0xffffffff


	//   ....[106]....
        /*03a0*/ 	.word	0xffffffff


	//   ....[107]....
        /*03a4*/ 	.word	0xffffffff


	//   ....[108]....
        /*03a8*/ 	.word	0xffffffff


	//   ....[109]....
        /*03ac*/ 	.word	0xffffffff


	//   ....[110]....
        /*03b0*/ 	.word	0xffffffff


	//   ....[111]....
        /*03b4*/ 	.word	0xffffffff


	//   ....[112]....
        /*03b8*/ 	.word	0xffffffff


	//   ....[113]....
        /*03bc*/ 	.word	0xffffffff


	//   ....[114]....
        /*03c0*/ 	.word	0xffffffff


	//   ....[115]....
        /*03c4*/ 	.word	0xffffffff


	//   ....[116]....
        /*03c8*/ 	.word	0xffffffff


	//   ....[117]....
        /*03cc*/ 	.word	0xffffffff


	//   ....[118]....
        /*03d0*/ 	.word	0xffffffff


	//   ....[119]....
        /*03d4*/ 	.word	0xffffffff


	//----- nvinfo : EIATTR_COOP_GROUP_INSTR_OFFSETS
	.align		4
.L_162:
        /*03d8*/ 	.byte	0x04, 0x28
        /*03da*/ 	.short	(.L_164 - .L_163)


	//   ....[0]....
.L_163:
        /*03dc*/ 	.word	0x00001a60


	//   ....[1]....
        /*03e0*/ 	.word	0x00001ad0


	//   ....[2]....
        /*03e4*/ 	.word	0x00001bd0


	//   ....[3]....
        /*03e8*/ 	.word	0x00001c00


	//   ....[4]....
        /*03ec*/ 	.word	0x00001c10


	//   ....[5]....
        /*03f0*/ 	.word	0x00001c20


	//   ....[6]....
        /*03f4*/ 	.word	0x00001c30


	//   ....[7]....
        /*03f8*/ 	.word	0x00001c40


	//   ....[8]....
        /*03fc*/ 	.word	0x00001c50


	//   ....[9]....
        /*0400*/ 	.word	0x00001c60


	//   ....[10]....
        /*0404*/ 	.word	0x00001c70


	//   ....[11]....
        /*0408*/ 	.word	0x00001c80


	//   ....[12]....
        /*040c*/ 	.word	0x00002710


	//   ....[13]....
        /*0410*/ 	.word	0x00002820


	//   ....[14]....
        /*0414*/ 	.word	0x000028f0


	//   ....[15]....
        /*0418*/ 	.word	0x00002970


	//   ....[16]....
        /*041c*/ 	.word	0x000029c0


	//   ....[17]....
        /*0420*/ 	.word	0x000029f0


	//   ....[18]....
        /*0424*/ 	.word	0x00002a00


	//   ....[19]....
        /*0428*/ 	.word	0x00002a10


	//   ....[20]....
        /*042c*/ 	.word	0x00002a20


	//   ....[21]....
        /*0430*/ 	.word	0x00002a30


	//   ....[22]....
        /*0434*/ 	.word	0x00002a40


	//   ....[23]....
        /*0438*/ 	.word	0x00002a50


	//   ....[24]....
        /*043c*/ 	.word	0x000034e0


	//   ....[25]....
        /*0440*/ 	.word	0x000035f0


	//   ....[26]....
        /*0444*/ 	.word	0x000036c0


	//   ....[27]....
        /*0448*/ 	.word	0x00003740


	//   ....[28]....
        /*044c*/ 	.word	0x00003790


	//   ....[29]....
        /*0450*/ 	.word	0x000037c0


	//   ....[30]....
        /*0454*/ 	.word	0x000037d0


	//   ....[31]....
        /*0458*/ 	.word	0x000037e0


	//   ....[32]....
        /*045c*/ 	.word	0x000037f0


	//   ....[33]....
        /*0460*/ 	.word	0x00003800


	//   ....[34]....
        /*0464*/ 	.word	0x00003810


	//   ....[35]....
        /*0468*/ 	.word	0x00003820


	//   ....[36]....
        /*046c*/ 	.word	0x000042b0


	//   ....[37]....
        /*0470*/ 	.word	0x000043c0


	//   ....[38]....
        /*0474*/ 	.word	0x00004490


	//   ....[39]....
        /*0478*/ 	.word	0x00004510


	//   ....[40]....
        /*047c*/ 	.word	0x00004560


	//   ....[41]....
        /*0480*/ 	.word	0x00004590


	//   ....[42]....
        /*0484*/ 	.word	0x000045a0


	//   ....[43]....
        /*0488*/ 	.word	0x000045b0


	//   ....[44]....
        /*048c*/ 	.word	0x000045c0


	//   ....[45]....
        /*0490*/ 	.word	0x000045d0


	//   ....[46]....
        /*0494*/ 	.word	0x000045e0


	//   ....[47]....
        /*0498*/ 	.word	0x000045f0


	//   ....[48]....
        /*049c*/ 	.word	0x00005080


	//   ....[49]....
        /*04a0*/ 	.word	0x00005190


	//   ....[50]....
        /*04a4*/ 	.word	0x00005260


	//   ....[51]....
        /*04a8*/ 	.word	0x000052e0


	//   ....[52]....
        /*04ac*/ 	.word	0x00005330


	//   ....[53]....
        /*04b0*/ 	.word	0x00005360


	//   ....[54]....
        /*04b4*/ 	.word	0x00005370


	//   ....[55]....
        /*04b8*/ 	.word	0x00005380


	//   ....[56]....
        /*04bc*/ 	.word	0x00005390


	//   ....[57]....
        /*04c0*/ 	.word	0x000053a0


	//   ....[58]....
        /*04c4*/ 	.word	0x000053b0


	//   ....[59]....
        /*04c8*/ 	.word	0x000053c0


	//   ....[60]....
        /*04cc*/ 	.word	0x0000a9a0


	//   ....[61]....
        /*04d0*/ 	.word	0x0000ac30


	//   ....[62]....
        /*04d4*/ 	.word	0x0000ac90


	//   ....[63]....
        /*04d8*/ 	.word	0x0000ad40


	//   ....[64]....
        /*04dc*/ 	.word	0x0000ad70


	//   ....[65]....
        /*04e0*/ 	.word	0x0000ad80


	//   ....[66]....
        /*04e4*/ 	.word	0x0000ad90


	//   ....[67]....
        /*04e8*/ 	.word	0x0000ada0


	//   ....[68]....
        /*04ec*/ 	.word	0x0000adb0


	//   ....[69]....
        /*04f0*/ 	.word	0x0000adc0


	//   ....[70]....
        /*04f4*/ 	.word	0x0000add0


	//   ....[71]....
        /*04f8*/ 	.word	0x0000ade0


	//   ....[72]....
        /*04fc*/ 	.word	0x0000b6f0


	//   ....[73]....
        /*0500*/ 	.word	0x0000b9f0


	//   ....[74]....
        /*0504*/ 	.word	0x0000ba50


	//   ....[75]....
        /*0508*/ 	.word	0x0000bb00


	//   ....[76]....
        /*050c*/ 	.word	0x0000bb30


	//   ....[77]....
        /*0510*/ 	.word	0x0000bb40


	//   ....[78]....
        /*0514*/ 	.word	0x0000bb50


	//   ....[79]....
        /*0518*/ 	.word	0x0000bb60


	//   ....[80]....
        /*051c*/ 	.word	0x0000bb70


	//   ....[81]....
        /*0520*/ 	.word	0x0000bb80


	//   ....[82]....
        /*0524*/ 	.word	0x0000bb90


	//   ....[83]....
        /*0528*/ 	.word	0x0000bba0


	//   ....[84]....
        /*052c*/ 	.word	0x0000c4b0


	//   ....[85]....
        /*0530*/ 	.word	0x0000c7b0


	//   ....[86]....
        /*0534*/ 	.word	0x0000c810


	//   ....[87]....
        /*0538*/ 	.word	0x0000c8c0


	//   ....[88]....
        /*053c*/ 	.word	0x0000c8f0


	//   ....[89]....
        /*0540*/ 	.word	0x0000c900


	//   ....[90]....
        /*0544*/ 	.word	0x0000c910


	//   ....[91]....
        /*0548*/ 	.word	0x0000c920


	//   ....[92]....
        /*054c*/ 	.word	0x0000c930


	//   ....[93]....
        /*0550*/ 	.word	0x0000c940


	//   ....[94]....
        /*0554*/ 	.word	0x0000c950


	//   ....[95]....
        /*0558*/ 	.word	0x0000c960


	//   ....[96]....
        /*055c*/ 	.word	0x0000d270


	//   ....[97]....
        /*0560*/ 	.word	0x0000d570


	//   ....[98]....
        /*0564*/ 	.word	0x0000d5d0


	//   ....[99]....
        /*0568*/ 	.word	0x0000d680


	//   ....[100]....
        /*056c*/ 	.word	0x0000d6b0


	//   ....[101]....
        /*0570*/ 	.word	0x0000d6c0


	//   ....[102]....
        /*0574*/ 	.word	0x0000d6d0


	//   ....[103]....
        /*0578*/ 	.word	0x0000d6e0


	//   ....[104]....
        /*057c*/ 	.word	0x0000d6f0


	//   ....[105]....
        /*0580*/ 	.word	0x0000d700


	//   ....[106]....
        /*0584*/ 	.word	0x0000d710


	//   ....[107]....
        /*0588*/ 	.word	0x0000d720


	//   ....[108]....
        /*058c*/ 	.word	0x0000e060


	//   ....[109]....
        /*0590*/ 	.word	0x0000e330


	//   ....[110]....
        /*0594*/ 	.word	0x0000e3b0


	//   ....[111]....
        /*0598*/ 	.word	0x0000e440


	//   ....[112]....
        /*059c*/ 	.word	0x0000e470


	//   ....[113]....
        /*05a0*/ 	.word	0x0000e480


	//   ....[114]....
        /*05a4*/ 	.word	0x0000e490


	//   ....[115]....
        /*05a8*/ 	.word	0x0000e4a0


	//   ....[116]....
        /*05ac*/ 	.word	0x0000e4b0


	//   ....[117]....
        /*05b0*/ 	.word	0x0000e4c0


	//   ....[118]....
        /*05b4*/ 	.word	0x0000e4d0


	//   ....[119]....
        /*05b8*/ 	.word	0x0000e4e0


	//----- nvinfo : EIATTR_VRC_CTA_INIT_COUNT
	.align		4
.L_164:
        /*05bc*/ 	.byte	0x02, 0x4a
	.zero		1
	.zero		1


	//----- nvinfo : EIATTR_EXIT_INSTR_OFFSETS
	.align		4
        /*05c0*/ 	.byte	0x04, 0x1c
        /*05c2*/ 	.short	(.L_166 - .L_165)


	//   ....[0]....
.L_165:
        /*05c4*/ 	.word	0x00000330


	//   ....[1]....
        /*05c8*/ 	.word	0x00000580


	//   ....[2]....
        /*05cc*/ 	.word	0x00010dc0


	//   ....[3]....
        /*05d0*/ 	.word	0x00011690


	//----- nvinfo : EIATTR_MAX_THREADS
	.align		4
.L_166:
        /*05d4*/ 	.byte	0x04, 0x05
        /*05d6*/ 	.short	(.L_168 - .L_167)
.L_167:
        /*05d8*/ 	.word	0x00000100
        /*05dc*/ 	.word	0x00000001
        /*05e0*/ 	.word	0x00000001


	//----- nvinfo : EIATTR_CRS_STACK_SIZE
	.align		4
.L_168:
        /*05e4*/ 	.byte	0x04, 0x1e
        /*05e6*/ 	.short	(.L_170 - .L_169)
.L_169:
        /*05e8*/ 	.word	0x00000000


	//----- nvinfo : EIATTR_CBANK_PARAM_SIZE
	.align		4
.L_170:
        /*05ec*/ 	.byte	0x03, 0x19
        /*05ee*/ 	.short	0x0051


	//----- nvinfo : EIATTR_PARAM_CBANK
	.align		4
        /*05f0*/ 	.byte	0x04, 0x0a
        /*05f2*/ 	.short	(.L_172 - .L_171)
	.align		4
.L_171:
        /*05f4*/ 	.word	index@(.nv.constant0._ZN3cub18CUB_300001_SM_10006detail6reduce28DeviceReduceSingleTileKernelINS2_10policy_hubI4Usery13Addition_funcE10Policy1000EN6thrust24THRUST_300001_SM_1000_NS6detail15normal_iteratorINSA_10device_ptrIS5_EEEEPS5_yS6_S5_S5_N4cuda3std3__410__identityEEEvT0_T1_T2_T3_T4_T6_)
        /*05f8*/ 	.short	0x0380
        /*05fa*/ 	.short	0x0051


	//----- nvinfo : EIATTR_SW_WAR
	.align		4
.L_172:
        /*05fc*/ 	.byte	0x04, 0x36
        /*05fe*/ 	.short	(.L_174 - .L_173)
.L_173:
        /*0600*/ 	.word	0x00000008
.L_174:


//--------------------- .nv.info._ZN3cub18CUB_300001_SM_10006detail6reduce28DeviceReduceSingleTileKernelINS2_10policy_hubI4Userj13Addition_funcE10Policy1000EPS5_S9_iS6_S5_S5_N4cuda3std3__410__identityEEEvT0_T1_T2_T3_T4_T6_ --------------------------
	.section	.nv.info._ZN3cub18CUB_300001_SM_10006detail6reduce28DeviceReduceSingleTileKernelINS2_10policy_hubI4Userj13Addition_funcE10Policy1000EPS5_S9_iS6_S5_S5_N4cuda3std3__410__identityEEEvT0_T1_T2_T3_T4_T6_,"",@"SHT_CUDA_INFO"
	.sectionflags	@""
	.align	4


	//----- nvinfo : EIATTR_CUDA_API_VERSION
	.align		4
        /*0000*/ 	.byte	0x04, 0x37
        /*0002*/ 	.short	(.L_176 - .L_175)
.L_175:
        /*0004*/ 	.word	0x00000082


	//----- nvinfo : EIATTR_KPARAM_INFO
	.align		4
.L_176:
        /*0008*/ 	.byte	0x04, 0x17
        /*000a*/ 	.short	(.L_178 - .L_177)
.L_177:
        /*000c*/ 	.word	0x00000000
        /*0010*/ 	.short	0x0005
        /*0012*/ 	.short	0x0048
        /*0014*/ 	.byte	0x00, 0xf0, 0x05, 0x00


	//----- nvinfo : EIATTR_KPARAM_INFO
	.align		4
.L_178:
        /*0018*/ 	.byte	0x04, 0x17
        /*001a*/ 	.short	(.L_180 - .L_179)
.L_179:
        /*001c*/ 	.word	0x00000000
        /*0020*/ 	.short	0x0004
        /*0022*/ 	.short	0x0018
        /*0024*/ 	.byte	0x00, 0xf0, 0xc1, 0x00


	//----- nvinfo : EIATTR_KPARAM_INFO
	.align		4
.L_180:
        /*0028*/ 	.byte	0x04, 0x17
        /*002a*/ 	.short	(.L_182 - .L_181)
.L_181:
        /*002c*/ 	.word	0x00000000
        /*0030*/ 	.short	0x0003
        /*0032*/ 	.short	0x0014
        /*0034*/ 	.byte	0x00, 0xf0, 0x05, 0x00


	//----- nvinfo : EIATTR_KPARAM_INFO
	.align		4
.L_182:
        /*0038*/ 	.byte	0x04, 0x17
        /*003a*/ 	.short	(.L_184 - .L_183)
.L_183:
        /*003c*/ 	.word	0x00000000
        /*0040*/ 	.short	0x0002
        /*0042*/ 	.short	0x0010
        /*0044*/ 	.byte	0x00, 0xf0, 0x11, 0x00


	//----- nvinfo : EIATTR_KPARAM_INFO
	.align		4
.L_184:
        /*0048*/ 	.byte	0x04, 0x17
        /*004a*/ 	.short	(.L_186 - .L_185)
.L_185:
        /*004c*/ 	.word	0x00000000
        /*0050*/ 	.short	0x0001
        /*0052*/ 	.short	0x0008
        /*0054*/ 	.byte	0x00, 0xf5, 0x21, 0x00


	//----- nvinfo : EIATTR_KPARAM_INFO
	.align		4
.L_186:
        /*0058*/ 	.byte	0x04, 0x17
        /*005a*/ 	.short	(.L_188 - .L_187)
.L_187:
        /*005c*/ 	.word	0x00000000
        /*0060*/ 	.short	0x0000
        /*0062*/ 	.short	0x0000
        /*0064*/ 	.byte	0x00, 0xf5, 0x21, 0x00


	//----- nvinfo : EIATTR_SPARSE_MMA_MASK
	.align		4
.L_188:
        /*0068*/ 	.byte	0x03, 0x50
        /*006a*/ 	.short	0x0000


	//----- nvinfo : EIATTR_MAXREG_COUNT
	.align		4
        /*006c*/ 	.byte	0x03, 0x1b
        /*006e*/ 	.short	0x00ff


	//----- nvinfo : EIATTR_NUM_BARRIERS
	.align		4
        /*0070*/ 	.byte	0x02, 0x4c
        /*0072*/ 	.byte	0x01
	.zero		1


	//----- nvinfo : EIATTR_MERCURY_ISA_VERSION
	.align		4
        /*0074*/ 	.byte	0x03, 0x5f
        /*0076*/ 	.short	0x0101


	//----- nvinfo : EIATTR_UNUSED_LOAD_BYTE_OFFSET
	.align		4
        /*0078*/ 	.byte	0x04, 0x44
        /*007a*/ 	.short	(.L_190 - .L_189)


	//   ....[0]....
.L_189:
        /*007c*/ 	.word	0x00001230
        /*0080*/ 	.word	0x000000f7


	//   ....[1]....
        /*0084*/ 	.word	0x000020b0
        /*0088*/ 	.word	0x000000f7


	//   ....[2]....
        /*008c*/ 	.word	0x00002ea0
        /*0090*/ 	.word	0x000000f7


	//   ....[3]....
        /*0094*/ 	.word	0x00003c90
        /*0098*/ 	.word	0x000000f7


	//   ....[4]....
        /*009c*/ 	.word	0x00004a80
        /*00a0*/ 	.word	0x000000f7


	//   ....[5]....
        /*00a4*/ 	.word	0x00005870
        /*00a8*/ 	.word	0x000000f7


	//   ....[6]....
        /*00ac*/ 	.word	0x00006230
        /*00b0*/ 	.word	0x0000f0ff


	//   ....[7]....
        /*00b4*/ 	.word	0x00006750
        /*00b8*/ 	.word	0x000000f7


	//   ....[8]....
        /*00bc*/ 	.word	0x00006a60
        /*00c0*/ 	.word	0x0000f0ff


	//   ....[9]....
        /*00c4*/ 	.word	0x00006d30
        /*00c8*/ 	.word	0x000000f7


	//   ....[10]....
        /*00cc*/ 	.word	0x00007040
        /*00d0*/ 	.word	0x0000f0ff


	//   ....[11]....
        /*00d4*/ 	.word	0x00007310
        /*00d8*/ 	.word	0x000000f7


	//   ....[12]....
        /*00dc*/ 	.word	0x00007620
        /*00e0*/ 	.word	0x0000f0ff


	//   ....[13]....
        /*00e4*/ 	.word	0x000078f0
        /*00e8*/ 	.word	0x000000f7


	//   ....[14]....
        /*00ec*/ 	.word	0x00007c00
        /*00f0*/ 	.word	0x0000f0ff


	//   ....[15]....
        /*00f4*/ 	.word	0x00007ed0
        /*00f8*/ 	.word	0x000000f7


	//   ....[16]....
        /*00fc*/ 	.word	0x000081e0
        /*0100*/ 	.word	0x0000f0ff


	//   ....[17]....
        /*0104*/ 	.word	0x000084b0
        /*0108*/ 	.word	0x000000f7


	//   ....[18]....
        /*010c*/ 	.word	0x000087c0
        /*0110*/ 	.word	0x0000f0ff


	//   ....[19]....
        /*0114*/ 	.word	0x00008aa0
        /*0118*/ 	.word	0x000000f7


	//   ....[20]....
        /*011c*/ 	.word	0x000097f0
        /*0120*/ 	.word	0x000000f7


	//   ....[21]....
        /*0124*/ 	.word	0x0000a300
        /*0128*/ 	.word	0x000000f7


	//   ....[22]....
        /*012c*/ 	.word	0x0000b110
        /*0130*/ 	.word	0x000000f7


	//   ....[23]....
        /*0134*/ 	.word	0x0000bef0
        /*0138*/ 	.word	0x000000f7


	//   ....[24]....
        /*013c*/ 	.word	0x0000ccd0
        /*0140*/ 	.word	0x000000f7


	//   ....[25]....
        /*0144*/ 	.word	0x0000dab0
        /*0148*/ 	.word	0x000000f7


	//   ....[26]....
        /*014c*/ 	.word	0x0000e890
        /*0150*/ 	.word	0x000000f7


	//   ....[27]....
        /*0154*/ 	.word	0x0000ee10
        /*0158*/ 	.word	0x0000f0ff


	//   ....[28]....
        /*015c*/ 	.word	0x0000f350
        /*0160*/ 	.word	0x000000f7


	//   ....[29]....
        /*0164*/ 	.word	0x0000f3d0
        /*0168*/ 	.word	0x0000f0ff


	//   ....[30]....
        /*016c*/ 	.word	0x0000f710
        /*0170*/ 	.word	0x000000f7


	//   ....[31]....
        /*0174*/ 	.word	0x0000f790
        /*0178*/ 	.word	0x0000f0ff


	//   ....[32]....
        /*017c*/ 	.word	0x0000fab0
        /*0180*/ 	.word	0x000000f7


	//   ....[33]....
        /*0184*/ 	.word	0x0000fb30
        /*0188*/ 	.word	0x0000f0ff


	//   ....[34]....
        /*018c*/ 	.word	0x0000fe50
        /*0190*/ 	.word	0x000000f7


	//   ....[35]....
        /*0194*/ 	.word	0x0000fed0
        /*0198*/ 	.word	0x0000f0ff


	//   ....[36]....
        /*019c*/ 	.word	0x000101f0
        /*01a0*/ 	.word	0x000000f7


	//   ....[37]....
        /*01a4*/ 	.word	0x00010270
        /*01a8*/ 	.word	0x0000f0ff


	//   ....[38]....
        /*01ac*/ 	.word	0x00010590
        /*01b0*/ 	.word	0x000000f7


	//   ....[39]....
        /*01b4*/ 	.word	0x00010610
        /*01b8*/ 	.word	0x0000f0ff


	//   ....[40]....
        /*01bc*/ 	.word	0x00010920
        /*01c0*/ 	.word	0x000000f7


	//   ....[41]....
        /*01c4*/ 	.word	0x00011430
        /*01c8*/ 	.word	0x000000f7


	//----- nvinfo : EIATTR_COOP_GROUP_MASK_REGIDS
	.align		4
.L_190:
        /*01cc*/ 	.byte	0x04, 0x29
        /*01ce*/ 	.short	(.L_192 - .L_191)


	//   ....[0]....
.L_191:
        /*01d0*/ 	.word	0xffffffff


	//   ....[1]....
        /*01d4*/ 	.word	0xffffffff


	//   ....[2]....
        /*01d8*/ 	.word	0xffffffff


	//   ....[3]....
        /*01dc*/ 	.word	0xffffffff


	//   ....[4]....
        /*01e0*/ 	.word	0xffffffff


	//   ....[5]....
        /*01e4*/ 	.word	0xffffffff


	//   ....[6]....
        /*01e8*/ 	.word	0xffffffff


	//   ....[7]....
        /*01ec*/ 	.word	0xffffffff


	//   ....[8]....
        /*01f0*/ 	.word	0xffffffff


	//   ....[9]....
        /*01f4*/ 	.word	0xffffffff


	//   ....[10]....
        /*01f8*/ 	.word	0xffffffff


	//   ....[11]....
        /*01fc*/ 	.word	0xffffffff


	//   ....[12]....
        /*0200*/ 	.word	0xffffffff


	//   ....[13]....
        /*0204*/ 	.word	0xffffffff


	//   ....[14]....
        /*0208*/ 	.word	0xffffffff


	//   ....[15]....
        /*020c*/ 	.word	0xffffffff


	//   ....[16]....
        /*0210*/ 	.word	0xffffffff


	//   ....[17]....
        /*0214*/ 	.word	0xffffffff


	//   ....[18]....
        /*0218*/ 	.word	0xffffffff


	//   ....[19]....
        /*021c*/ 	.word	0xffffffff


	//   ....[20]....
        /*0220*/ 	.word	0xffffffff


	//   ....[21]....
        /*0224*/ 	.word	0xffffffff


	//   ....[22]....
        /*0228*/ 	.word	0xffffffff


	//   ....[23]....
        /*022c*/ 	.word	0xffffffff


	//   ....[24]....
        /*0230*/ 	.word	0xffffffff


	//   ....[25]....
        /*0234*/ 	.word	0xffffffff


	//   ....[26]....
        /*0238*/ 	.word	0xffffffff


	//   ....[27]....
        /*023c*/ 	.word	0xffffffff


	//   ....[28]....
        /*0240*/ 	.word	0xffffffff


	//   ....[29]....
        /*0244*/ 	.word	0xffffffff


	//   ....[30]....
        /*0248*/ 	.word	0xffffffff


	//   ....[31]....
        /*024c*/ 	.word	0xffffffff


	//   ....[32]....
        /*0250*/ 	.word	0xffffffff


	//   ....[33]....
        /*0254*/ 	.word	0xffffffff


	//   ....[34]....
        /*0258*/ 	.word	0xffffffff


	//   ....[35]....
        /*025c*/ 	.word	0xffffffff


	//   ....[36]....
        /*0260*/ 	.word	0xffffffff


	//   ....[37]....
        /*0264*/ 	.word	0xffffffff


	//   ....[38]....
        /*0268*/ 	.word	0xffffffff


	//   ....[39]....
        /*026c*/ 	.word	0xffffffff


	//   ....[40]....
        /*0270*/ 	.word	0xffffffff


	//   ....[41]....
        /*0274*/ 	.word	0xffffffff


	//   ....[42]....
        /*0278*/ 	.word	0xffffffff


	//   ....[43]....
        /*027c*/ 	.word	0xffffffff


	//   ....[44]....
        /*0280*/ 	.word	0xffffffff


	//   ....[45]....
        /*0284*/ 	.word	0xffffffff


	//   ....[46]....
        /*0288*/ 	.word	0xffffffff


	//   ....[47]....
        /*028c*/ 	.word	0xffffffff


	//   ....[48]....
        /*0290*/ 	.word	0xffffffff


	//   ....[49]....
        /*0294*/ 	.word	0xffffffff


	//   ....[50]....
        /*0298*/ 	.word	0xffffffff


	//   ....[51]....
        /*029c*/ 	.word	0xffffffff


	//   ....[52]....
        /*02a0*/ 	.word	0xffffffff


	//   ....[53]....
        /*02a4*/ 	.word	0xffffffff


	//   ....[54]....
        /*02a8*/ 	.word	0xffffffff


	//   ....[55]....
        /*02ac*/ 	.word	0xffffffff


	//   ....[56]....
        /*02b0*/ 	.word	0xffffffff


	//   ....[57]....
        /*02b4*/ 	.word	0xffffffff


	//   ....[58]....
        /*02b8*/ 	.word	0xffffffff


	//   ....[59]....
        /*02bc*/ 	.word	0xffffffff


	//   ....[60]....
        /*02c0*/ 	.word	0xffffffff


	//   ....[61]....
        /*02c4*/ 	.word	0xffffffff


	//   ....[62]....
        /*02c8*/ 	.word	0xffffffff


	//   ....[63]....
        /*02cc*/ 	.word	0xffffffff


	//   ....[64]....
        /*02d0*/ 	.word	0xffffffff


	//   ....[65]....
        /*02d4*/ 	.word	0xffffffff


	//   ....[66]....
        /*02d8*/ 	.word	0xffffffff


	//   ....[67]....
        /*02dc*/ 	.word	0xffffffff


	//   ....[68]....
        /*02e0*/ 	.word	0xffffffff


	//   ....[69]....
        /*02e4*/ 	.word	0xffffffff


	//   ....[70]....
        /*02e8*/ 	.word	0xffffffff


	//   ....[71]....
        /*02ec*/ 	.word	0xffffffff


	//   ....[72]....
        /*02f0*/ 	.word	0xffffffff


	//   ....[73]....
        /*02f4*/ 	.word	0xffffffff


	//   ....[74]....
        /*02f8*/ 	.word	0xffffffff


	//   ....[75]....
        /*02fc*/ 	.word	0xffffffff


	//   ....[76]....
        /*0300*/ 	.word	0xffffffff


	//   ....[77]....
        /*0304*/ 	.word	0xffffffff


	//   ....[78]....
        /*0308*/ 	.word	0xffffffff


	//   ....[79]....
        /*030c*/ 	.word	0xffffffff


	//   ....[80]....
        /*0310*/ 	.word	0xffffffff


	//   ....[81]....
        /*0314*/ 	.word	0xffffffff


	//   ....[82]....
        /*0318*/ 	.word	0xffffffff


	//   ....[83]....
        /*031c*/ 	.word	0xffffffff


	//   ....[84]....
        /*0320*/ 	.word	0xffffffff


	//   ....[85]....
        /*0324*/ 	.word	0xffffffff


	//   ....[86]....
        /*0328*/ 	.word	0xffffffff


	//   ....[87]....
        /*032c*/ 	.word	0xffffffff


	//   ....[88]....
        /*0330*/ 	.word	0xffffffff


	//   ....[89]....
        /*0334*/ 	.word	0xffffffff


	//   ....[90]....
        /*0338*/ 	.word	0xffffffff


	//   ....[91]....
        /*033c*/ 	.word	0xffffffff


	//   ....[92]....
        /*0340*/ 	.word	0xffffffff


	//   ....[93]....
        /*0344*/ 	.word	0xffffffff


	//   ....[94]....
        /*0348*/ 	.word	0xffffffff


	//   ....[95]....
        /*034c*/ 	.word	0xffffffff


	//   ....[96]....
        /*0350*/ 	.word	0xffffffff


	//   ....[97]....
        /*0354*/ 	.word	0xffffffff


	//   ....[98]....
        /*0358*/ 	.word	0xffffffff


	//   ....[99]....
        /*035c*/ 	.word	0xffffffff


	//   ....[100]....
        /*0360*/ 	.word	0xffffffff


	//   ....[101]....
        /*0364*/ 	.word	0xffffffff


	//   ....[102]....
        /*0368*/ 	.word	0xffffffff


	//   ....[103]....
        /*036c*/ 	.word	0xffffffff


	//   ....[104]....
        /*0370*/ 	.word	0xffffffff


	//   ....[105]....
        /*0374*/ 	.word	0xffffffff


	//   ....[106]....
        /*0378*/ 	.word	0xffffffff


	//   ....[107]....
        /*037c*/ 	.word	0xffffffff


	//   ....[108]....
        /*0380*/ 	.word	0xffffffff


	//   ....[109]....
        /*0384*/ 	.word	0xffffffff


	//   ....[110]....
        /*0388*/ 	.word	0xffffffff


	//   ....[111]....
        /*038c*/ 	.word	0xffffffff


	//   ....[112]....
        /*0390*/ 	.word	0xffffffff


	//   ....[113]....
        /*0394*/ 	.word	0xffffffff


	//   ....[114]....
        /*0398*/ 	.word	0xffffffff


	//   ....[115]....
        /*039c*/ 	.word	0xffffffff


	//   ....[116]....
        /*03a0*/ 	.word	0xffffffff


	//   ....[117]....
        /*03a4*/ 	.word	0xffffffff


	//   ....[118]....
        /*03a8*/ 	.word	0xffffffff


	//   ....[119]....
        /*03ac*/ 	.word	0xffffffff


	//----- nvinfo : EIATTR_COOP_GROUP_INSTR_OFFSETS
	.align		4
.L_192:
        /*03b0*/ 	.byte	0x04, 0x28
        /*03b2*/ 	.short	(.L_194 - .L_193)


	//   ....[0]....
.L_193:
        /*03b4*/ 	.word	0x000019f0


	//   ....[1]....
        /*03b8*/ 	.word	0x00001a70


	//   ....[2]....
        /*03bc*/ 	.word	0x00001b00


	//   ....[3]....
        /*03c0*/ 	.word	0x00001b30


	//   ....[4]....
        /*03c4*/ 	.word	0x00001b40


	//   ....[5]....
        /*03c8*/ 	.word	0x00001b50


	//   ....[6]....
        /*03cc*/ 	.word	0x00001b60


	//   ....[7]....
        /*03d0*/ 	.word	0x00001b70


	//   ....[8]....
        /*03d4*/ 	.word	0x00001b80


	//   ....[9]....
        /*03d8*/ 	.word	0x00001b90


	//   ....[10]....
        /*03dc*/ 	.word	0x00001ba0


	//   ....[11]....
        /*03e0*/ 	.word	0x00001bb0


	//   ....[12]....
        /*03e4*/ 	.word	0x00002660


	//   ....[13]....
        /*03e8*/ 	.word	0x00002770


	//   ....[14]....
        /*03ec*/ 	.word	0x00002840


	//   ....[15]....
        /*03f0*/ 	.word	0x000028c0


	//   ....[16]....
        /*03f4*/ 	.word	0x00002910


	//   ....[17]....
        /*03f8*/ 	.word	0x00002940


	//   ....[18]....
        /*03fc*/ 	.word	0x00002950


	//   ....[19]....
        /*0400*/ 	.word	0x00002960


	//   ....[20]....
        /*0404*/ 	.word	0x00002970


	//   ....[21]....
        /*0408*/ 	.word	0x00002980


	//   ....[22]....
        /*040c*/ 	.word	0x00002990


	//   ....[23]....
        /*0410*/ 	.word	0x000029a0


	//   ....[24]....
        /*0414*/ 	.word	0x00003450


	//   ....[25]....
        /*0418*/ 	.word	0x00003560


	//   ....[26]....
        /*041c*/ 	.word	0x00003630


	//   ....[27]....
        /*0420*/ 	.word	0x000036b0


	//   ....[28]....
        /*0424*/ 	.word	0x00003700


	//   ....[29]....
        /*0428*/ 	.word	0x00003730


	//   ....[30]....
        /*042c*/ 	.word	0x00003740


	//   ....[31]....
        /*0430*/ 	.word	0x00003750


	//   ....[32]....
        /*0434*/ 	.word	0x00003760


	//   ....[33]....
        /*0438*/ 	.word	0x00003770


	//   ....[34]....
        /*043c*/ 	.word	0x00003780


	//   ....[35]....
        /*0440*/ 	.word	0x00003790


	//   ....[36]....
        /*0444*/ 	.word	0x00004240


	//   ....[37]....
        /*0448*/ 	.word	0x00004350


	//   ....[38]....
        /*044c*/ 	.word	0x00004420


	//   ....[39]....
        /*0450*/ 	.word	0x000044a0


	//   ....[40]....
        /*0454*/ 	.word	0x000044f0


	//   ....[41]....
        /*0458*/ 	.word	0x00004520


	//   ....[42]....
        /*045c*/ 	.word	0x00004530


	//   ....[43]....
        /*0460*/ 	.word	0x00004540


	//   ....[44]....
        /*0464*/ 	.word	0x00004550


	//   ....[45]....
        /*0468*/ 	.word	0x00004560


	//   ....[46]....
        /*046c*/ 	.word	0x00004570


	//   ....[47]....
        /*0470*/ 	.word	0x00004580


	//   ....[48]....
        /*0474*/ 	.word	0x00004eb0


	//   ....[49]....
        /*0478*/ 	.word	0x00005140


	//   ....[50]....
        /*047c*/ 	.word	0x00005240


	//   ....[51]....
        /*0480*/ 	.word	0x00005290


	//   ....[52]....
        /*0484*/ 	.word	0x000052e0


	//   ....[53]....
        /*0488*/ 	.word	0x00005310


	//   ....[54]....
        /*048c*/ 	.word	0x00005320


	//   ....[55]....
        /*0490*/ 	.word	0x00005330


	//   ....[56]....
        /*0494*/ 	.word	0x00005340


	//   ....[57]....
        /*0498*/ 	.word	0x00005350


	//   ....[58]....
        /*049c*/ 	.word	0x00005360


	//   ....[59]....
        /*04a0*/ 	.word	0x00005370


	//   ....[60]....
        /*04a4*/ 	.word	0x0000a800


	//   ....[61]....
        /*04a8*/ 	.word	0x0000aa60


	//   ....[62]....
        /*04ac*/ 	.word	0x0000aae0


	//   ....[63]....
        /*04b0*/ 	.word	0x0000ab70


	//   ....[64]....
        /*04b4*/ 	.word	0x0000aba0


	//   ....[65]....
        /*04b8*/ 	.word	0x0000abb0


	//   ....[66]....
        /*04bc*/ 	.word	0x0000abc0


	//   ....[67]....
        /*04c0*/ 	.word	0x0000abd0


	//   ....[68]....
        /*04c4*/ 	.word	0x0000abe0


	//   ....[69]....
        /*04c8*/ 	.word	0x0000abf0


	//   ....[70]....
        /*04cc*/ 	.word	0x0000ac00


	//   ....[71]....
        /*04d0*/ 	.word	0x0000ac10


	//   ....[72]....
        /*04d4*/ 	.word	0x0000b540


	//   ....[73]....
        /*04d8*/ 	.word	0x0000b840


	//   ....[74]....
        /*04dc*/ 	.word	0x0000b8c0


	//   ....[75]....
        /*04e0*/ 	.word	0x0000b950


	//   ....[76]....
        /*04e4*/ 	.word	0x0000b980


	//   ....[77]....
        /*04e8*/ 	.word	0x0000b990


	//   ....[78]....
        /*04ec*/ 	.word	0x0000b9a0


	//   ....[79]....
        /*04f0*/ 	.word	0x0000b9b0


	//   ....[80]....
        /*04f4*/ 	.word	0x0000b9c0


	//   ....[81]....
        /*04f8*/ 	.word	0x0000b9d0


	//   ....[82]....
        /*04fc*/ 	.word	0x0000b9e0


	//   ....[83]....
        /*0500*/ 	.word	0x0000b9f0


	//   ....[84]....
        /*0504*/ 	.word	0x0000c320


	//   ....[85]....
        /*0508*/ 	.word	0x0000c620


	//   ....[86]....
        /*050c*/ 	.word	0x0000c6a0


	//   ....[87]....
        /*0510*/ 	.word	0x0000c730


	//   ....[88]....
        /*0514*/ 	.word	0x0000c760


	//   ....[89]....
        /*0518*/ 	.word	0x0000c770


	//   ....[90]....
        /*051c*/ 	.word	0x0000c780


	//   ....[91]....
        /*0520*/ 	.word	0x0000c790


	//   ....[92]....
        /*0524*/ 	.word	0x0000c7a0


	//   ....[93]....
        /*0528*/ 	.word	0x0000c7b0


	//   ....[94]....
        /*052c*/ 	.word	0x0000c7c0


	//   ....[95]....
        /*0530*/ 	.word	0x0000c7d0


	//   ....[96]....
        /*0534*/ 	.word	0x0000d100


	//   ....[97]....
        /*0538*/ 	.word	0x0000d400


	//   ....[98]....
        /*053c*/ 	.word	0x0000d480


	//   ....[99]....
        /*0540*/ 	.word	0x0000d510


	//   ....[100]....
        /*0544*/ 	.word	0x0000d540


	//   ....[101]....
        /*0548*/ 	.word	0x0000d550


	//   ....[102]....
        /*054c*/ 	.word	0x0000d560


	//   ....[103]....
        /*0550*/ 	.word	0x0000d570


	//   ....[104]....
        /*0554*/ 	.word	0x0000d580


	//   ....[105]....
        /*0558*/ 	.word	0x0000d590


	//   ....[106]....
        /*055c*/ 	.word	0x0000d5a0


	//   ....[107]....
        /*0560*/ 	.word	0x0000d5b0


	//   ....[108]....
        /*0564*/ 	.word	0x0000df10


	//   ....[109]....
        /*0568*/ 	.word	0x0000e1e0


	//   ....[110]....
        /*056c*/ 	.word	0x0000e260


	//   ....[111]....
        /*0570*/ 	.word	0x0000e2f0


	//   ....[112]....
        /*0574*/ 	.word	0x0000e320


	//   ....[113]....
        /*0578*/ 	.word	0x0000e330


	//   ....[114]....
        /*057c*/ 	.word	0x0000e340


	//   ....[115]....
        /*0580*/ 	.word	0x0000e350


	//   ....[116]....
        /*0584*/ 	.word	0x0000e360


	//   ....[117]....
        /*0588*/ 	.word	0x0000e370


	//   ....[118]....
        /*058c*/ 	.word	0x0000e380


	//   ....[119]....
        /*0590*/ 	.word	0x0000e390


	//----- nvinfo : EIATTR_VRC_CTA_INIT_COUNT
	.align		4
.L_194:
        /*0594*/ 	.byte	0x02, 0x4a
	.zero		1
	.zero		1


	//----- nvinfo : EIATTR_EXIT_INSTR_OFFSETS
	.align		4
        /*0598*/ 	.byte	0x04, 0x1c
        /*059a*/ 	.short	(.L_196 - .L_195)


	//   ....[0]....
.L_195:
        /*059c*/ 	.word	0x00000310


	//   ....[1]....
        /*05a0*/ 	.word	0x00000560


	//   ....[2]....
        /*05a4*/ 	.word	0x00010c80


	//   ....[3]....
        /*05a8*/ 	.word	0x00011550


	//----- nvinfo : EIATTR_MAX_THREADS
	.align		4
.L_196:
        /*05ac*/ 	.byte	0x04, 0x05
        /*05ae*/ 	.short	(.L_198 - .L_197)
.L_197:
        /*05b0*/ 	.word	0x00000100
        /*05b4*/ 	.word	0x00000001
        /*05b8*/ 	.word	0x00000001


	//----- nvinfo : EIATTR_CRS_STACK_SIZE
	.align		4
.L_198:
        /*05bc*/ 	.byte	0x04, 0x1e
        /*05be*/ 	.short	(.L_200 - .L_199)
.L_199:
        /*05c0*/ 	.word	0x00000000


	//----- nvinfo : EIATTR_CBANK_PARAM_SIZE
	.align		4
.L_200:
        /*05c4*/ 	.byte	0x03, 0x19
        /*05c6*/ 	.short	0x0049


	//----- nvinfo : EIATTR_PARAM_CBANK
	.align		4
        /*05c8*/ 	.byte	0x04, 0x0a
        /*05ca*/ 	.short	(.L_202 - .L_201)
	.align		4
.L_201:
        /*05cc*/ 	.word	index@(.nv.constant0._ZN3cub18CUB_300001_SM_10006detail6reduce28DeviceReduceSingleTileKernelINS2_10policy_hubI4Userj13Addition_funcE10Policy1000EPS5_S9_iS6_S5_S5_N4cuda3std3__410__identityEEEvT0_T1_T2_T3_T4_T6_)
        /*05d0*/ 	.short	0x0380
        /*05d2*/ 	.short	0x0049


	//----- nvinfo : EIATTR_SW_WAR
	.align		4
.L_202:
        /*05d4*/ 	.byte	0x04, 0x36
        /*05d6*/ 	.short	(.L_204 - .L_203)
.L_203:
        /*05d8*/ 	.word	0x00000008
.L_204:


//--------------------- .nv.info._ZN3cub18CUB_300001_SM_10006detail6reduce18DeviceReduceKernelINS2_10policy_hubI4Userj13Addition_funcE10Policy1000EN6thrust24THRUST_300001_SM_1000_NS6detail15normal_iteratorINSA_10device_ptrIS5_EEEEjS6_S5_N4cuda3std3__410__identityEEEvT0_PT3_T1_NS0_13GridEvenShareISN_EET2_T4_ --------------------------
	.section	.nv.info._ZN3cub18CUB_300001_SM_10006detail6reduce18DeviceReduceKernelINS2_10policy_hubI4Userj13Addition_funcE10Policy1000EN6thrust24THRUST_300001_SM_1000_NS6detail15normal_iteratorINSA_10device_ptrIS5_EEEEjS6_S5_N4cuda3std3__410__identityEEEvT0_PT3_T1_NS0_13GridEvenShareISN_EET2_T4_,"",@"SHT_CUDA_INFO"
	.sectionflags	@""
	.align	4


	//----- nvinfo : EIATTR_CUDA_API_VERSION
	.align		4
        /*0000*/ 	.byte	0x04, 0x37
        /*0002*/ 	.short	(.L_206 - .L_205)
.L_205:
        /*0004*/ 	.word	0x00000082


	//----- nvinfo : EIATTR_KPARAM_INFO
	.align		4
.L_206:
        /*0008*/ 	.byte	0x04, 0x17
        /*000a*/ 	.short	(.L_208 - .L_207)
.L_207:
        /*000c*/ 	.word	0x00000000
        /*0010*/ 	.short	0x0005
        /*0012*/ 	.short	0x003d
        /*0014*/ 	.byte	0x00, 0xf0, 0x05, 0x00


	//----- nvinfo : EIATTR_KPARAM_INFO
	.align		4
.L_208:
        /*0018*/ 	.byte	0x04, 0x17
        /*001a*/ 	.short	(.L_210 - .L_209)
.L_209:
        /*001c*/ 	.word	0x00000000
        /*0020*/ 	.short	0x0004
        /*0022*/ 	.short	0x003c
        /*0024*/ 	.byte	0x00, 0xf0, 0x05, 0x00


	//----- nvinfo : EIATTR_KPARAM_INFO
	.align		4
.L_210:
        /*0028*/ 	.byte	0x04, 0x17
        /*002a*/ 	.short	(.L_212 - .L_211)
.L_211:
        /*002c*/ 	.word	0x00000000
        /*0030*/ 	.short	0x0003
        /*0032*/ 	.short	0x0014
        /*0034*/ 	.byte	0x00, 0xf0, 0xa1, 0x00


	//----- nvinfo : EIATTR_KPARAM_INFO
	.align		4
.L_212:
        /*0038*/ 	.byte	0x04, 0x17
        /*003a*/ 	.short	(.L_214 - .L_213)
.L_213:
        /*003c*/ 	.word	0x00000000
        /*0040*/ 	.short	0x0002
        /*0042*/ 	.short	0x0010
        /*0044*/ 	.byte	0x00, 0xf0, 0x11, 0x00


	//----- nvinfo : EIATTR_KPARAM_INFO
	.align		4
.L_214:
        /*0048*/ 	.byte	0x04, 0x17
        /*004a*/ 	.short	(.L_216 - .L_215)
.L_215:
        /*004c*/ 	.word	0x00000000
        /*0050*/ 	.short	0x0001
        /*0052*/ 	.short	0x0008
        /*0054*/ 	.byte	0x00, 0xf5, 0x21, 0x00


	//----- nvinfo : EIATTR_KPARAM_INFO
	.align		4
.L_216:
        /*0058*/ 	.byte	0x04, 0x17
        /*005a*/ 	.short	(.L_218 - .L_217)
.L_217:
        /*005c*/ 	.word	0x00000000
        /*0060*/ 	.short	0x0000
        /*0062*/ 	.short	0x0000
        /*0064*/ 	.byte	0x00, 0xf0, 0x21, 0x00


	//----- nvinfo : EIATTR_SPARSE_MMA_MASK
	.align		4
.L_218:
        /*0068*/ 	.byte	0x03, 0x50
        /*006a*/ 	.short	0x0000


	//----- nvinfo : EIATTR_MAXREG_COUNT
	.align		4
        /*006c*/ 	.byte	0x03, 0x1b
        /*006e*/ 	.short	0x00ff


	//----- nvinfo : EIATTR_NUM_BARRIERS
	.align		4
        /*0070*/ 	.byte	0x02, 0x4c
        /*0072*/ 	.byte	0x01
	.zero		1


	//----- nvinfo : EIATTR_MERCURY_ISA_VERSION
	.align		4
        /*0074*/ 	.byte	0x03, 0x5f
        /*0076*/ 	.short	0x0101


	//----- nvinfo : EIATTR_UNUSED_LOAD_BYTE_OFFSET
	.align		4
        /*0078*/ 	.byte	0x04, 0x44
        /*007a*/ 	.short	(.L_220 - .L_219)


	//   ....[0]....
.L_219:
        /*007c*/ 	.word	0x000003b0
        /*0080*/ 	.word	0x000000f7


	//   ....[1]....
        /*0084*/ 	.word	0x00000710
        /*0088*/ 	.word	0x000000f7


	//   ....[2]....
        /*008c*/ 	.word	0x00000dc0
        /*0090*/ 	.word	0x000000f7


	//   ....[3]....
        /*0094*/ 	.word	0x00001c70
        /*0098*/ 	.word	0x000000f7


	//   ....[4]....
        /*009c*/ 	.word	0x00002ad0
        /*00a0*/ 	.word	0x000000f7


	//   ....[5]....
        /*00a4*/ 	.word	0x000038f0
        /*00a8*/ 	.word	0x000000f7


	//   ....[6]....
        /*00ac*/ 	.word	0x00004710
        /*00b0*/ 	.word	0x000000f7


	//   ....[7]....
        /*00b4*/ 	.word	0x00005530
        /*00b8*/ 	.word	0x000000f7


	//   ....[8]....
        /*00bc*/ 	.word	0x00005f10
        /*00c0*/ 	.word	0x0000f0ff


	//   ....[9]....
        /*00c4*/ 	.word	0x00006430
        /*00c8*/ 	.word	0x000000f7


	//   ....[10]....
        /*00cc*/ 	.word	0x00006740
        /*00d0*/ 	.word	0x0000f0ff


	//   ....[11]....
        /*00d4*/ 	.word	0x00006a20
        /*00d8*/ 	.word	0x000000f7


	//   ....[12]....
        /*00dc*/ 	.word	0x00006d30
        /*00e0*/ 	.word	0x0000f0ff


	//   ....[13]....
        /*00e4*/ 	.word	0x00007010
        /*00e8*/ 	.word	0x000000f7


	//   ....[14]....
        /*00ec*/ 	.word	0x00007320
        /*00f0*/ 	.word	0x0000f0ff


	//   ....[15]....
        /*00f4*/ 	.word	0x00007600
        /*00f8*/ 	.word	0x000000f7


	//   ....[16]....
        /*00fc*/ 	.word	0x00007910
        /*0100*/ 	.word	0x0000f0ff


	//   ....[17]....
        /*0104*/ 	.word	0x00007bf0
        /*0108*/ 	.word	0x000000f7


	//   ....[18]....
        /*010c*/ 	.word	0x00007f00
        /*0110*/ 	.word	0x0000f0ff


	//   ....[19]....
        /*0114*/ 	.word	0x000081e0
        /*0118*/ 	.word	0x000000f7


	//   ....[20]....
        /*011c*/ 	.word	0x000084f0
        /*0120*/ 	.word	0x0000f0ff


	//   ....[21]....
        /*0124*/ 	.word	0x00008810
        /*0128*/ 	.word	0x000000f7


	//   ....[22]....
        /*012c*/ 	.word	0x00008bf0
        /*0130*/ 	.word	0x000000f7


	//   ....[23]....
        /*0134*/ 	.word	0x00008fb0
        /*0138*/ 	.word	0x000000f7


	//   ....[24]....
        /*013c*/ 	.word	0x00009680
        /*0140*/ 	.word	0x000000f7


	//   ....[25]....
        /*0144*/ 	.word	0x00009ad0
        /*0148*/ 	.word	0x000000f7


	//   ....[26]....
        /*014c*/ 	.word	0x0000a180
        /*0150*/ 	.word	0x000000f7


	//   ....[27]....
        /*0154*/ 	.word	0x0000afd0
        /*0158*/ 	.word	0x000000f7


	//   ....[28]....
        /*015c*/ 	.word	0x0000bde0
        /*0160*/ 	.word	0x000000f7


	//   ....[29]....
        /*0164*/ 	.word	0x0000cbf0
        /*0168*/ 	.word	0x000000f7


	//   ....[30]....
        /*016c*/ 	.word	0x0000da00
        /*0170*/ 	.word	0x000000f7


	//   ....[31]....
        /*0174*/ 	.word	0x0000e820
        /*0178*/ 	.word	0x000000f7


	//   ....[32]....
        /*017c*/ 	.word	0x0000edc0
        /*0180*/ 	.word	0x0000f0ff


	//   ....[33]....
        /*0184*/ 	.word	0x0000f310
        /*0188*/ 	.word	0x000000f7


	//   ....[34]....
        /*018c*/ 	.word	0x0000f390
        /*0190*/ 	.word	0x0000f0ff


	//   ....[35]....
        /*0194*/ 	.word	0x0000f6e0
        /*0198*/ 	.word	0x000000f7


	//   ....[36]....
        /*019c*/ 	.word	0x0000f760
        /*01a0*/ 	.word	0x0000f0ff


	//   ....[37]....
        /*01a4*/ 	.word	0x0000fa80
        /*01a8*/ 	.word	0x000000f7


	//   ....[38]....
        /*01ac*/ 	.word	0x0000fb00
        /*01b0*/ 	.word	0x0000f0ff


	//   ....[39]....
        /*01b4*/ 	.word	0x0000fe30
        /*01b8*/ 	.word	0x000000f7


	//   ....[40]....
        /*01bc*/ 	.word	0x0000feb0
        /*01c0*/ 	.word	0x0000f0ff


	//   ....[41]....
        /*01c4*/ 	.word	0x000101d0
        /*01c8*/ 	.word	0x000000f7


	//   ....[42]....
        /*01cc*/ 	.word	0x00010250
        /*01d0*/ 	.word	0x0000f0ff


	//   ....[43]....
        /*01d4*/ 	.word	0x000105a0
        /*01d8*/ 	.word	0x000000f7


	//   ....[44]....
        /*01dc*/ 	.word	0x000105f0
        /*01e0*/ 	.word	0x0000f0ff


	//   ....[45]....
        /*01e4*/ 	.word	0x00010970
        /*01e8*/ 	.word	0x000000f7


	//----- nvinfo : EIATTR_COOP_GROUP_MASK_REGIDS
	.align		4
.L_220:
        /*01ec*/ 	.byte	0x04, 0x29
        /*01ee*/ 	.short	(.L_222 - .L_221)


	//   ....[0]....
.L_221:
        /*01f0*/ 	.word	0xffffffff


	//   ....[1]....
        /*01f4*/ 	.word	0xffffffff


	//   ....[2]....
        /*01f8*/ 	.word	0xffffffff


	//   ....[3]....
        /*01fc*/ 	.word	0xffffffff


	//   ....[4]....
        /*0200*/ 	.word	0xffffffff


	//   ....[5]....
        /*0204*/ 	.word	0xffffffff


	//   ....[6]....
        /*0208*/ 	.word	0xffffffff


	//   ....[7]....
        /*020c*/ 	.word	0xffffffff


	//   ....[8]....
        /*0210*/ 	.word	0xffffffff


	//   ....[9]....
        /*0214*/ 	.word	0xffffffff


	//   ....[10]....
        /*0218*/ 	.word	0xffffffff


	//   ....[11]....
        /*021c*/ 	.word	0xffffffff


	//   ....[12]....
        /*0220*/ 	.word	0xffffffff


	//   ....[13]....
        /*0224*/ 	.word	0xffffffff


	//   ....[14]....
        /*0228*/ 	.word	0xffffffff


	//   ....[15]....
        /*022c*/ 	.word	0xffffffff


	//   ....[16]....
        /*0230*/ 	.word	0xffffffff


	//   ....[17]....
        /*0234*/ 	.word	0xffffffff


	//   ....[18]....
        /*0238*/ 	.word	0xffffffff


	//   ....[19]....
        /*023c*/ 	.word	0xffffffff


	//   ....[20]....
        /*0240*/ 	.word	0xffffffff


	//   ....[21]....
        /*0244*/ 	.word	0xffffffff


	//   ....[22]....
        /*0248*/ 	.word	0xffffffff


	//   ....[23]....
        /*024c*/ 	.word	0xffffffff


	//   ....[24]....
        /*0250*/ 	.word	0xffffffff


	//   ....[25]....
        /*0254*/ 	.word	0xffffffff


	//   ....[26]....
        /*0258*/ 	.word	0xffffffff


	//   ....[27]....
        /*025c*/ 	.word	0xffffffff


	//   ....[28]....
        /*0260*/ 	.word	0xffffffff


	//   ....[29]....
        /*0264*/ 	.word	0xffffffff


	//   ....[30]....
        /*0268*/ 	.word	0xffffffff


	//   ....[31]....
        /*026c*/ 	.word	0xffffffff


	//   ....[32]....
        /*0270*/ 	.word	0xffffffff


	//   ....[33]....
        /*0274*/ 	.word	0xffffffff


	//   ....[34]....
        /*0278*/ 	.word	0xffffffff


	//   ....[35]....
        /*027c*/ 	.word	0xffffffff


	//   ....[36]....
        /*0280*/ 	.word	0xffffffff


	//   ....[37]....
        /*0284*/ 	.word	0xffffffff


	//   ....[38]....
        /*0288*/ 	.word	0xffffffff


	//   ....[39]....
        /*028c*/ 	.word	0xffffffff


	//   ....[40]....
        /*0290*/ 	.word	0xffffffff


	//   ....[41]....
        /*0294*/ 	.word	0xffffffff


	//   ....[42]....
        /*0298*/ 	.word	0xffffffff


	//   ....[43]....
        /*029c*/ 	.word	0xffffffff


	//   ....[44]....
        /*02a0*/ 	.word	0xffffffff


	//   ....[45]....
        /*02a4*/ 	.word	0xffffffff


	//   ....[46]....
        /*02a8*/ 	.word	0xffffffff


	//   ....[47]....
        /*02ac*/ 	.word	0xffffffff


	//   ....[48]....
        /*02b0*/ 	.word	0xffffffff


	//   ....[49]....
        /*02b4*/ 	.word	0xffffffff


	//   ....[50]....
        /*02b8*/ 	.word	0xffffffff


	//   ....[51]....
        /*02bc*/ 	.word	0xffffffff


	//   ....[52]....
        /*02c0*/ 	.word	0xffffffff


	//   ....[53]....
        /*02c4*/ 	.word	0xffffffff


	//   ....[54]....
        /*02c8*/ 	.word	0xffffffff


	//   ....[55]....
        /*02cc*/ 	.word	0xffffffff


	//   ....[56]....
        /*02d0*/ 	.word	0xffffffff


	//   ....[57]....
        /*02d4*/ 	.word	0xffffffff


	//   ....[58]....
        /*02d8*/ 	.word	0xffffffff


	//   ....[59]....
        /*02dc*/ 	.word	0xffffffff


	//   ....[60]....
        /*02e0*/ 	.word	0xffffffff


	//   ....[61]....
        /*02e4*/ 	.word	0xffffffff


	//   ....[62]....
        /*02e8*/ 	.word	0xffffffff


	//   ....[63]....
        /*02ec*/ 	.word	0xffffffff


	//   ....[64]....
        /*02f0*/ 	.word	0xffffffff


	//   ....[65]....
        /*02f4*/ 	.word	0xffffffff


	//   ....[66]....
        /*02f8*/ 	.word	0xffffffff


	//   ....[67]....
        /*02fc*/ 	.word	0xffffffff


	//   ....[68]....
        /*0300*/ 	.word	0xffffffff


	//   ....[69]....
        /*0304*/ 	.word	0xffffffff


	//   ....[70]....
        /*0308*/ 	.word	0xffffffff


	//   ....[71]....
        /*030c*/ 	.word	0xffffffff


	//   ....[72]....
        /*0310*/ 	.word	0xffffffff


	//   ....[73]....
        /*0314*/ 	.word	0xffffffff


	//   ....[74]....
        /*0318*/ 	.word	0xffffffff


	//   ....[75]....
        /*031c*/ 	.word	0xffffffff


	//   ....[76]....
        /*0320*/ 	.word	0xffffffff


	//   ....[77]....
        /*0324*/ 	.word	0xffffffff


	//   ....[78]....
        /*0328*/ 	.word	0xffffffff


	//   ....[79]....
        /*032c*/ 	.word	0xffffffff


	//   ....[80]....
        /*0330*/ 	.word	0xffffffff


	//   ....[81]....
        /*0334*/ 	.word	0xffffffff


	//   ....[82]....
        /*0338*/ 	.word	0xffffffff


	//   ....[83]....
        /*033c*/ 	.word	0xffffffff


	//   ....[84]....
        /*0340*/ 	.word	0xffffffff


	//   ....[85]....
        /*0344*/ 	.word	0xffffffff


	//   ....[86]....
        /*0348*/ 	.word	0xffffffff


	//   ....[87]....
        /*034c*/ 	.word	0xffffffff


	//   ....[88]....
        /*0350*/ 	.word	0xffffffff


	//   ....[89]....
        /*0354*/ 	.word	0xffffffff


	//   ....[90]....
        /*0358*/ 	.word	0xffffffff


	//   ....[91]....
        /*035c*/ 	.word	0xffffffff


	//   ....[92]....
        /*0360*/ 	.word	0xffffffff


	//   ....[93]....
        /*0364*/ 	.word	0xffffffff


	//   ....[94]....
        /*0368*/ 	.word	0xffffffff


	//   ....[95]....
        /*036c*/ 	.word	0xffffffff


	//   ....[96]....
        /*0370*/ 	.word	0xffffffff


	//   ....[97]....
        /*0374*/ 	.word	0xffffffff


	//   ....[98]....
        /*0378*/ 	.word	0xffffffff


	//   ....[99]....
        /*037c*/ 	.word	0xffffffff


	//   ....[100]....
        /*0380*/ 	.word	0xffffffff


	//   ....[101]....
        /*0384*/ 	.word	0xffffffff


	//   ....[102]....
        /*0388*/ 	.word	0xffffffff


	//   ....[103]....
        /*038c*/ 	.word	0xffffffff


	//   ....[104]....
        /*0390*/ 	.word	0xffffffff


	//   ....[105]....
        /*0394*/ 	.word	0xffffffff


	//   ....[106]....
        /*0398*/ 	.word	0xffffffff


	//   ....[107]....
        /*039c*/ 	.word	0xffffffff


	//   ....[108]....
        /*03a0*/ 	.word	0xffffffff


	//   ....[109]....
        /*03a4*/ 	.word	0xffffffff


	//   ....[110]....
        /*03a8*/ 	.word	0xffffffff


	//   ....[111]....
        /*03ac*/ 	.word	0xffffffff


	//   ....[112]....
        /*03b0*/ 	.word	0xffffffff


	//   ....[113]....
        /*03b4*/ 	.word	0xffffffff


	//   ....[114]....
        /*03b8*/ 	.word	0xffffffff


	//   ....[115]....
        /*03bc*/ 	.word	0xffffffff


	//   ....[116]....
        /*03c0*/ 	.word	0xffffffff


	//   ....[117]....
        /*03c4*/ 	.word	0xffffffff


	//   ....[118]....
        /*03c8*/ 	.word	0xffffffff


	//   ....[119]....
        /*03cc*/ 	.word	0xffffffff


	//----- nvinfo : EIATTR_COOP_GROUP_INSTR_OFFSETS
	.align		4
.L_222:
        /*03d0*/ 	.byte	0x04, 0x28
        /*03d2*/ 	.short	(.L_224 - .L_223)


	//   ....[0]....
.L_223:
        /*03d4*/ 	.word	0x00001530


	//   ....[1]....
        /*03d8*/ 	.word	0x00001630


	//   ....[2]....
        /*03dc*/ 	.word	0x00001660


	//   ....[3]....
        /*03e0*/ 	.word	0x00001670


	//   ....[4]....
        /*03e4*/ 	.word	0x00001690


	//   ....[5]....
        /*03e8*/ 	.word	0x000016a0


	//   ....[6]....
        /*03ec*/ 	.word	0x000016b0


	//   ....[7]....
        /*03f0*/ 	.word	0x000016c0


	//   ....[8]....
        /*03f4*/ 	.word	0x000016d0


	//   ....[9]....
        /*03f8*/ 	.word	0x000016e0


	//   ....[10]....
        /*03fc*/ 	.word	0x000016f0


	//   ....[11]....
        /*0400*/ 	.word	0x00001700


	//   ....[12]....
        /*0404*/ 	.word	0x00002200


	//   ....[13]....
        /*0408*/ 	.word	0x00002340


	//   ....[14]....
        /*040c*/ 	.word	0x000023c0


	//   ....[15]....
        /*0410*/ 	.word	0x00002400


	//   ....[16]....
        /*0414*/ 	.word	0x000024c0


	//   ....[17]....
        /*0418*/ 	.word	0x000024f0


	//   ....[18]....
        /*041c*/ 	.word	0x00002510


	//   ....[19]....
        /*0420*/ 	.word	0x00002520


	//   ....[20]....
        /*0424*/ 	.word	0x00002530


	//   ....[21]....
        /*0428*/ 	.word	0x00002540


	//   ....[22]....
        /*042c*/ 	.word	0x00002550


	//   ....[23]....
        /*0430*/ 	.word	0x00002560


	//   ....[24]....
        /*0434*/ 	.word	0x00002e90


	//   ....[25]....
        /*0438*/ 	.word	0x000030b0


	//   ....[26]....
        /*043c*/ 	.word	0x000031d0


	//   ....[27]....
        /*0440*/ 	.word	0x000032a0


	//   ....[28]....
        /*0444*/ 	.word	0x000032f0


	//   ....[29]....
        /*0448*/ 	.word	0x00003320


	//   ....[30]....
        /*044c*/ 	.word	0x00003330


	//   ....[31]....
        /*0450*/ 	.word	0x00003340


	//   ....[32]....
        /*0454*/ 	.word	0x00003350


	//   ....[33]....
        /*0458*/ 	.word	0x00003360


	//   ....[34]....
        /*045c*/ 	.word	0x00003370


	//   ....[35]....
        /*0460*/ 	.word	0x00003380


	//   ....[36]....
        /*0464*/ 	.word	0x00003cb0


	//   ....[37]....
        /*0468*/ 	.word	0x00003ed0


	//   ....[38]....
        /*046c*/ 	.word	0x00003ff0


	//   ....[39]....
        /*0470*/ 	.word	0x000040c0


	//   ....[40]....
        /*0474*/ 	.word	0x00004110


	//   ....[41]....
        /*0478*/ 	.word	0x00004140


	//   ....[42]....
        /*047c*/ 	.word	0x00004150


	//   ....[43]....
        /*0480*/ 	.word	0x00004160


	//   ....[44]....
        /*0484*/ 	.word	0x00004170


	//   ....[45]....
        /*0488*/ 	.word	0x00004180


	//   ....[46]....
        /*048c*/ 	.word	0x00004190


	//   ....[47]....
        /*0490*/ 	.word	0x000041a0


	//   ....[48]....
        /*0494*/ 	.word	0x00004ad0


	//   ....[49]....
        /*0498*/ 	.word	0x00004cf0


	//   ....[50]....
        /*049c*/ 	.word	0x00004e10


	//   ....[51]....
        /*04a0*/ 	.word	0x00004ee0


	//   ....[52]....
        /*04a4*/ 	.word	0x00004f30


	//   ....[53]....
        /*04a8*/ 	.word	0x00004f60


	//   ....[54]....
        /*04ac*/ 	.word	0x00004f70


	//   ....[55]....
        /*04b0*/ 	.word	0x00004f80


	//   ....[56]....
        /*04b4*/ 	.word	0x00004f90


	//   ....[57]....
        /*04b8*/ 	.word	0x00004fa0


	//   ....[58]....
        /*04bc*/ 	.word	0x00004fb0


	//   ....[59]....
        /*04c0*/ 	.word	0x00004fc0


	//   ....[60]....
        /*04c4*/ 	.word	0x0000a660


	//   ....[61]....
        /*04c8*/ 	.word	0x0000a990


	//   ....[62]....
        /*04cc*/ 	.word	0x0000a9c0


	//   ....[63]....
        /*04d0*/ 	.word	0x0000a9f0


	//   ....[64]....
        /*04d4*/ 	.word	0x0000aa00


	//   ....[65]....
        /*04d8*/ 	.word	0x0000aa10


	//   ....[66]....
        /*04dc*/ 	.word	0x0000aa20


	//   ....[67]....
        /*04e0*/ 	.word	0x0000aa30


	//   ....[68]....
        /*04e4*/ 	.word	0x0000aa40


	//   ....[69]....
        /*04e8*/ 	.word	0x0000aa50


	//   ....[70]....
        /*04ec*/ 	.word	0x0000aa60


	//   ....[71]....
        /*04f0*/ 	.word	0x0000aa70


	//   ....[72]....
        /*04f4*/ 	.word	0x0000b4b0


	//   ....[73]....
        /*04f8*/ 	.word	0x0000b670


	//   ....[74]....
        /*04fc*/ 	.word	0x0000b790


	//   ....[75]....
        /*0500*/ 	.word	0x0000b7e0


	//   ....[76]....
        /*0504*/ 	.word	0x0000b810


	//   ....[77]....
        /*0508*/ 	.word	0x0000b820


	//   ....[78]....
        /*050c*/ 	.word	0x0000b830


	//   ....[79]....
        /*0510*/ 	.word	0x0000b840


	//   ....[80]....
        /*0514*/ 	.word	0x0000b850


	//   ....[81]....
        /*0518*/ 	.word	0x0000b860


	//   ....[82]....
        /*051c*/ 	.word	0x0000b870


	//   ....[83]....
        /*0520*/ 	.word	0x0000b880


	//   ....[84]....
        /*0524*/ 	.word	0x0000c2c0


	//   ....[85]....
        /*0528*/ 	.word	0x0000c480


	//   ....[86]....
        /*052c*/ 	.word	0x0000c5a0


	//   ....[87]....
        /*0530*/ 	.word	0x0000c5f0


	//   ....[88]....
        /*0534*/ 	.word	0x0000c620


	//   ....[89]....
        /*0538*/ 	.word	0x0000c630


	//   ....[90]....
        /*053c*/ 	.word	0x0000c640


	//   ....[91]....
        /*0540*/ 	.word	0x0000c650


	//   ....[92]....
        /*0544*/ 	.word	0x0000c660


	//   ....[93]....
        /*0548*/ 	.word	0x0000c670


	//   ....[94]....
        /*054c*/ 	.word	0x0000c680


	//   ....[95]....
        /*0550*/ 	.word	0x0000c690


	//   ....[96]....
        /*0554*/ 	.word	0x0000d0d0


	//   ....[97]....
        /*0558*/ 	.word	0x0000d290


	//   ....[98]....
        /*055c*/ 	.word	0x0000d3b0


	//   ....[99]....
        /*0560*/ 	.word	0x0000d400


	//   ....[100]....
        /*0564*/ 	.word	0x0000d430


	//   ....[101]....
        /*0568*/ 	.word	0x0000d440


	//   ....[102]....
        /*056c*/ 	.word	0x0000d450


	//   ....[103]....
        /*0570*/ 	.word	0x0000d460


	//   ....[104]....
        /*0574*/ 	.word	0x0000d470


	//   ....[105]....
        /*0578*/ 	.word	0x0000d480


	//   ....[106]....
        /*057c*/ 	.word	0x0000d490


	//   ....[107]....
        /*0580*/ 	.word	0x0000d4a0


	//   ....[108]....
        /*0584*/ 	.word	0x0000dee0


	//   ....[109]....
        /*0588*/ 	.word	0x0000e0a0


	//   ....[110]....
        /*058c*/ 	.word	0x0000e1c0


	//   ....[111]....
        /*0590*/ 	.word	0x0000e210


	//   ....[112]....
        /*0594*/ 	.word	0x0000e240


	//   ....[113]....
        /*0598*/ 	.word	0x0000e250


	//   ....[114]....
        /*059c*/ 	.word	0x0000e260


	//   ....[115]....
        /*05a0*/ 	.word	0x0000e270


	//   ....[116]....
        /*05a4*/ 	.word	0x0000e280


	//   ....[117]....
        /*05a8*/ 	.word	0x0000e290


	//   ....[118]....
        /*05ac*/ 	.word	0x0000e2a0


	//   ....[119]....
        /*05b0*/ 	.word	0x0000e2b0


	//----- nvinfo : EIATTR_VRC_CTA_INIT_COUNT
	.align		4
.L_224:
        /*05b4*/ 	.byte	0x02, 0x4a
	.zero		1
	.zero		1


	//----- nvinfo : EIATTR_EXIT_INSTR_OFFSETS
	.align		4
        /*05b8*/ 	.byte	0x04, 0x1c
        /*05ba*/ 	.short	(.L_226 - .L_225)


	//   ....[0]....
.L_225:
        /*05bc*/ 	.word	0x00010ce0


	//   ....[1]....
        /*05c0*/ 	.word	0x00011130


	//----- nvinfo : EIATTR_MAX_THREADS
	.align		4
.L_226:
        /*05c4*/ 	.byte	0x04, 0x05
        /*05c6*/ 	.short	(.L_228 - .L_227)
.L_227:
        /*05c8*/ 	.word	0x00000100
        /*05cc*/ 	.word	0x00000001
        /*05d0*/ 	.word	0x00000001


	//----- nvinfo : EIATTR_CRS_STACK_SIZE
	.align		4
.L_228:
        /*05d4*/ 	.byte	0x04, 0x1e
        /*05d6*/ 	.short	(.L_230 - .L_229)
.L_229:
        /*05d8*/ 	.word	0x00000000


	//----- nvinfo : EIATTR_CBANK_PARAM_SIZE
	.align		4
.L_230:
        /*05dc*/ 	.byte	0x03, 0x19
        /*05de*/ 	.short	0x003e


	//----- nvinfo : EIATTR_PARAM_CBANK
	.align		4
        /*05e0*/ 	.byte	0x04, 0x0a
        /*05e2*/ 	.short	(.L_232 - .L_231)
	.align		4
.L_231:
        /*05e4*/ 	.word	index@(.nv.constant0._ZN3cub18CUB_300001_SM_10006detail6reduce18DeviceReduceKernelINS2_10policy_hubI4Userj13Addition_funcE10Policy1000EN6thrust24THRUST_300001_SM_1000_NS6detail15normal_iteratorINSA_10device_ptrIS5_EEEEjS6_S5_N4cuda3std3__410__identityEEEvT0_PT3_T1_NS0_13GridEvenShareISN_EET2_T4_)
        /*05e8*/ 	.short	0x0380
        /*05ea*/ 	.short	0x003e


	//----- nvinfo : EIATTR_SW_WAR
	.align		4
.L_232:
        /*05ec*/ 	.byte	0x04, 0x36
        /*05ee*/ 	.short	(.L_234 - .L_233)
.L_233:
        /*05f0*/ 	.word	0x00000008
.L_234:


//--------------------- .nv.info._ZN3cub18CUB_300001_SM_10006detail6reduce28DeviceReduceSingleTileKernelINS2_10policy_hubI4Userj13Addition_funcE10Policy1000EN6thrust24THRUST_300001_SM_1000_NS6detail15normal_iteratorINSA_10device_ptrIS5_EEEEPS5_jS6_S5_S5_N4cuda3std3__410__identityEEEvT0_T1_T2_T3_T4_T6_ --------------------------
	.section	.nv.info._ZN3cub18CUB_300001_SM_10006detail6reduce28DeviceReduceSingleTileKernelINS2_10policy_hubI4Userj13Addition_funcE10Policy1000EN6thrust24THRUST_300001_SM_1000_NS6detail15normal_iteratorINSA_10device_ptrIS5_EEEEPS5_jS6_S5_S5_N4cuda3std3__410__identityEEEvT0_T1_T2_T3_T4_T6_,"",@"SHT_CUDA_INFO"
	.sectionflags	@""
	.align	4


	//----- nvinfo : EIATTR_CUDA_API_VERSION
	.align		4
        /*0000*/ 	.byte	0x04, 0x37
        /*0002*/ 	.short	(.L_236 - .L_235)
.L_235:
        /*0004*/ 	.word	0x00000082


	//----- nvinfo : EIATTR_KPARAM_INFO
	.align		4
.L_236:
        /*0008*/ 	.byte	0x04, 0x17
        /*000a*/ 	.short	(.L_238 - .L_237)
.L_237:
        /*000c*/ 	.word	0x00000000
        /*0010*/ 	.short	0x0005
        /*0012*/ 	.short	0x0048
        /*0014*/ 	.byte	0x00, 0xf0, 0x05, 0x00


	//----- nvinfo : EIATTR_KPARAM_INFO
	.align		4
.L_238:
        /*0018*/ 	.byte	0x04, 0x17
        /*001a*/ 	.short	(.L_240 - .L_239)
.L_239:
        /*001c*/ 	.word	0x00000000
        /*0020*/ 	.short	0x0004
        /*0022*/ 	.short	0x0018
        /*0024*/ 	.byte	0x00, 0xf0, 0xc1, 0x00


	//----- nvinfo : EIATTR_KPARAM_INFO
	.align		4
.L_240:
        /*0028*/ 	.byte	0x04, 0x17
        /*002a*/ 	.short	(.L_242 - .L_241)
.L_241:
        /*002c*/ 	.word	0x00000000
        /*0030*/ 	.short	0x0003
        /*0032*/ 	.short	0x0014
        /*0034*/ 	.byte	0x00, 0xf0, 0x05, 0x00


	//----- nvinfo : EIATTR_KPARAM_INFO
	.align		4
.L_242:
        /*0038*/ 	.byte	0x04, 0x17
        /*003a*/ 	.short	(.L_244 - .L_243)
.L_243:
        /*003c*/ 	.word	0x00000000
        /*0040*/ 	.short	0x0002
        /*0042*/ 	.short	0x0010
        /*0044*/ 	.byte	0x00, 0xf0, 0x11, 0x00


	//----- nvinfo : EIATTR_KPARAM_INFO
	.align		4
.L_244:
        /*0048*/ 	.byte	0x04, 0x17
        /*004a*/ 	.short	(.L_246 - .L_245)
.L_245:
        /*004c*/ 	.word	0x00000000
        /*0050*/ 	.short	0x0001
        /*0052*/ 	.short	0x0008
        /*0054*/ 	.byte	0x00, 0xf5, 0x21, 0x00


	//----- nvinfo : EIATTR_KPARAM_INFO
	.align		4
.L_246:
        /*0058*/ 	.byte	0x04, 0x17
        /*005a*/ 	.short	(.L_248 - .L_247)
.L_247:
        /*005c*/ 	.word	0x00000000
        /*0060*/ 	.short	0x0000
        /*0062*/ 	.short	0x0000
        /*0064*/ 	.byte	0x00, 0xf0, 0x21, 0x00


	//----- nvinfo : EIATTR_SPARSE_MMA_MASK
	.align		4
.L_248:
        /*0068*/ 	.byte	0x03, 0x50
        /*006a*/ 	.short	0x0000


	//----- nvinfo : EIATTR_MAXREG_COUNT
	.align		4
        /*006c*/ 	.byte	0x03, 0x1b
        /*006e*/ 	.short	0x00ff


	//----- nvinfo : EIATTR_NUM_BARRIERS
	.align		4
        /*0070*/ 	.byte	0x02, 0x4c
        /*0072*/ 	.byte	0x01
	.zero		1


	//----- nvinfo : EIATTR_MERCURY_ISA_VERSION
	.align		4
        /*0074*/ 	.byte	0x03, 0x5f
        /*0076*/ 	.short	0x0101


	//----- nvinfo : EIATTR_UNUSED_LOAD_BYTE_OFFSET
	.align		4
        /*0078*/ 	.byte	0x04, 0x44
        /*007a*/ 	.short	(.L_250 - .L_249)


	//   ....[0]....
.L_249:
        /*007c*/ 	.word	0x000008a0
        /*0080*/ 	.word	0x000000f7


	//   ....[1]....
        /*0084*/ 	.word	0x00000c10
        /*0088*/ 	.word	0x000000f7


	//   ....[2]....
        /*008c*/ 	.word	0x000012d0
        /*0090*/ 	.word	0x000000f7


	//   ....[3]....
        /*0094*/ 	.word	0x00002170
        /*0098*/ 	.word	0x000000f7


	//   ....[4]....
        /*009c*/ 	.word	0x00002f50
        /*00a0*/ 	.word	0x000000f7


	//   ....[5]....
        /*00a4*/ 	.word	0x00003d30
        /*00a8*/ 	.word	0x000000f7


	//   ....[6]....
        /*00ac*/ 	.word	0x00004b10
        /*00b0*/ 	.word	0x000000f7


	//   ....[7]....
        /*00b4*/ 	.word	0x000058f0
        /*00b8*/ 	.word	0x000000f7


	//   ....[8]....
        /*00bc*/ 	.word	0x00006290
        /*00c0*/ 	.word	0x0000f0ff


	//   ....[9]....
        /*00c4*/ 	.word	0x000067b0
        /*00c8*/ 	.word	0x000000f7


	//   ....[10]....
        /*00cc*/ 	.word	0x00006ac0
        /*00d0*/ 	.word	0x0000f0ff


	//   ....[11]....
        /*00d4*/ 	.word	0x00006d90
        /*00d8*/ 	.word	0x000000f7


	//   ....[12]....
        /*00dc*/ 	.word	0x000070a0
        /*00e0*/ 	.word	0x0000f0ff


	//   ....[13]....
        /*00e4*/ 	.word	0x00007370
        /*00e8*/ 	.word	0x000000f7


	//   ....[14]....
        /*00ec*/ 	.word	0x00007680
        /*00f0*/ 	.word	0x0000f0ff


	//   ....[15]....
        /*00f4*/ 	.word	0x00007950
        /*00f8*/ 	.word	0x000000f7


	//   ....[16]....
        /*00fc*/ 	.word	0x00007c60
        /*0100*/ 	.word	0x0000f0ff


	//   ....[17]....
        /*0104*/ 	.word	0x00007f30
        /*0108*/ 	.word	0x000000f7


	//   ....[18]....
        /*010c*/ 	.word	0x00008240
        /*0110*/ 	.word	0x0000f0ff


	//   ....[19]....
        /*0114*/ 	.word	0x00008510
        /*0118*/ 	.word	0x000000f7


	//   ....[20]....
        /*011c*/ 	.word	0x00008820
        /*0120*/ 	.word	0x0000f0ff


	//   ....[21]....
        /*0124*/ 	.word	0x00008b00
        /*0128*/ 	.word	0x000000f7


	//   ....[22]....
        /*012c*/ 	.word	0x00008e70
        /*0130*/ 	.word	0x000000f7


	//   ....[23]....
        /*0134*/ 	.word	0x000091c0
        /*0138*/ 	.word	0x000000f7


	//   ....[24]....
        /*013c*/ 	.word	0x00009880
        /*0140*/ 	.word	0x000000f7


	//   ....[25]....
        /*0144*/ 	.word	0x00009cc0
        /*0148*/ 	.word	0x000000f7


	//   ....[26]....
        /*014c*/ 	.word	0x0000a370
        /*0150*/ 	.word	0x000000f7


	//   ....[27]....
        /*0154*/ 	.word	0x0000b1a0
        /*0158*/ 	.word	0x000000f7


	//   ....[28]....
        /*015c*/ 	.word	0x0000bf70
        /*0160*/ 	.word	0x000000f7


	//   ....[29]....
        /*0164*/ 	.word	0x0000cd40
        /*0168*/ 	.word	0x000000f7


	//   ....[30]....
        /*016c*/ 	.word	0x0000db10
        /*0170*/ 	.word	0x000000f7


	//   ....[31]....
        /*0174*/ 	.word	0x0000e8d0
        /*0178*/ 	.word	0x000000f7


	//   ....[32]....
        /*017c*/ 	.word	0x0000ee50
        /*0180*/ 	.word	0x0000f0ff


	//   ....[33]....
        /*0184*/ 	.word	0x0000f390
        /*0188*/ 	.word	0x000000f7


	//   ....[34]....
        /*018c*/ 	.word	0x0000f410
        /*0190*/ 	.word	0x0000f0ff


	//   ....[35]....
        /*0194*/ 	.word	0x0000f750
        /*0198*/ 	.word	0x000000f7


	//   ....[36]....
        /*019c*/ 	.word	0x0000f7d0
        /*01a0*/ 	.word	0x0000f0ff


	//   ....[37]....
        /*01a4*/ 	.word	0x0000faf0
        /*01a8*/ 	.word	0x000000f7


	//   ....[38]....
        /*01ac*/ 	.word	0x0000fb70
        /*01b0*/ 	.word	0x0000f0ff


	//   ....[39]....
        /*01b4*/ 	.word	0x0000fe90
        /*01b8*/ 	.word	0x000000f7


	//   ....[40]....
        /*01bc*/ 	.word	0x0000ff10
        /*01c0*/ 	.word	0x0000f0ff


	//   ....[41]....
        /*01c4*/ 	.word	0x00010230
        /*01c8*/ 	.word	0x000000f7


	//   ....[42]....
        /*01cc*/ 	.word	0x000102b0
        /*01d0*/ 	.word	0x0000f0ff


	//   ....[43]....
        /*01d4*/ 	.word	0x000105d0
        /*01d8*/ 	.word	0x000000f7


	//   ....[44]....
        /*01dc*/ 	.word	0x00010650
        /*01e0*/ 	.word	0x0000f0ff


	//   ....[45]....
        /*01e4*/ 	.word	0x00010950
        /*01e8*/ 	.word	0x000000f7


	//   ....[46]....
        /*01ec*/ 	.word	0x00011460
        /*01f0*/ 	.word	0x000000f7


	//----- nvinfo : EIATTR_COOP_GROUP_MASK_REGIDS
	.align		4
.L_250:
        /*01f4*/ 	.byte	0x04, 0x29
        /*01f6*/ 	.short	(.L_252 - .L_251)


	//   ....[0]....
.L_251:
        /*01f8*/ 	.word	0xffffffff


	//   ....[1]....
        /*01fc*/ 	.word	0xffffffff


	//   ....[2]....
        /*0200*/ 	.word	0xffffffff


	//   ....[3]....
        /*0204*/ 	.word	0xffffffff


	//   ....[4]....
        /*0208*/ 	.word	0xffffffff


	//   ....[5]....
        /*020c*/ 	.word	0xffffffff


	//   ....[6]....
        /*0210*/ 	.word	0xffffffff


	//   ....[7]....
        /*0214*/ 	.word	0xffffffff


	//   ....[8]....
        /*0218*/ 	.word	0xffffffff


	//   ....[9]....
        /*021c*/ 	.word	0xffffffff


	//   ....[10]....
        /*0220*/ 	.word	0xffffffff


	//   ....[11]....
        /*0224*/ 	.word	0xffffffff


	//   ....[12]....
        /*0228*/ 	.word	0xffffffff


	//   ....[13]....
        /*022c*/ 	.word	0xffffffff


	//   ....[14]....
        /*0230*/ 	.word	0xffffffff


	//   ....[15]....
        /*0234*/ 	.word	0xffffffff


	//   ....[16]....
        /*0238*/ 	.word	0xffffffff


	//   ....[17]....
        /*023c*/ 	.word	0xffffffff


	//   ....[18]....
        /*0240*/ 	.word	0xffffffff


	//   ....[19]....
        /*0244*/ 	.word	0xffffffff


	//   ....[20]....
        /*0248*/ 	.word	0xffffffff


	//   ....[21]....
        /*024c*/ 	.word	0xffffffff


	//   ....[22]....
        /*0250*/ 	.word	0xffffffff


	//   ....[23]....
        /*0254*/ 	.word	0xffffffff


	//   ....[24]....
        /*0258*/ 	.word	0xffffffff


	//   ....[25]....
        /*025c*/ 	.word	0xffffffff


	//   ....[26]....
        /*0260*/ 	.word	0xffffffff


	//   ....[27]....
        /*0264*/ 	.word	0xffffffff


	//   ....[28]....
        /*0268*/ 	.word	0xffffffff


	//   ....[29]....
        /*026c*/ 	.word	0xffffffff


	//   ....[30]....
        /*0270*/ 	.word	0xffffffff


	//   ....[31]....
        /*0274*/ 	.word	0xffffffff


	//   ....[32]....
        /*0278*/ 	.word	0xffffffff


	//   ....[33]....
        /*027c*/ 	.word	0xffffffff


	//   ....[34]....
        /*0280*/ 	.word	0xffffffff


	//   ....[35]....
        /*0284*/ 	.word	0xffffffff


	//   ....[36]....
        /*0288*/ 	.word	0xffffffff


	//   ....[37]....
        /*028c*/ 	.word	0xffffffff


	//   ....[38]....
        /*0290*/ 	.word	0xffffffff


	//   ....[39]....
        /*0294*/ 	.word	0xffffffff


	//   ....[40]....
        /*0298*/ 	.word	0xffffffff


	//   ....[41]....
        /*029c*/ 	.word	0xffffffff


	//   ....[42]....
        /*02a0*/ 	.word	0xffffffff


	//   ....[43]....
        /*02a4*/ 	.word	0xffffffff


	//   ....[44]....
        /*02a8*/ 	.word	0xffffffff


	//   ....[45]....
        /*02ac*/ 	.word	0xffffffff


	//   ....[46]....
        /*02b0*/ 	.word	0xffffffff


	//   ....[47]....
        /*02b4*/ 	.word	0xffffffff


	//   ....[48]....
        /*02b8*/ 	.word	0xffffffff


	//   ....[49]....
        /*02bc*/ 	.word	0xffffffff


	//   ....[50]....
        /*02c0*/ 	.word	0xffffffff


	//   ....[51]....
        /*02c4*/ 	.word	0xffffffff


	//   ....[52]....
        /*02c8*/ 	.word	0xffffffff


	//   ....[53]....
        /*02cc*/ 	.word	0xffffffff


	//   ....[54]....
        /*02d0*/ 	.word	0xffffffff


	//   ....[55]....
        /*02d4*/ 	.word	0xffffffff


	//   ....[56]....
        /*02d8*/ 	.word	0xffffffff


	//   ....[57]....
        /*02dc*/ 	.word	0xffffffff


	//   ....[58]....
        /*02e0*/ 	.word	0xffffffff


	//   ....[59]....
        /*02e4*/ 	.word	0xffffffff


	//   ....[60]....
        /*02e8*/ 	.word	0xffffffff


	//   ....[61]....
        /*02ec*/ 	.word	0xffffffff


	//   ....[62]....
        /*02f0*/ 	.word	0xffffffff


	//   ....[63]....
        /*02f4*/ 	.word	0xffffffff


	//   ....[64]....
        /*02f8*/ 	.word	0xffffffff


	//   ....[65]....
        /*02fc*/ 	.word	0xffffffff


	//   ....[66]....
        /*0300*/ 	.word	0xffffffff


	//   ....[67]....
        /*0304*/ 	.word	0xffffffff


	//   ....[68]....
        /*0308*/ 	.word	0xffffffff


	//   ....[69]....
        /*030c*/ 	.word	0xffffffff


	//   ....[70]....
        /*0310*/ 	.word	0xffffffff


	//   ....[71]....
        /*0314*/ 	.word	0xffffffff


	//   ....[72]....
        /*0318*/ 	.word	0xffffffff


	//   ....[73]....
        /*031c*/ 	.word	0xffffffff


	//   ....[74]....
        /*0320*/ 	.word	0xffffffff


	//   ....[75]....
        /*0324*/ 	.word	0xffffffff


	//   ....[76]....
        /*0328*/ 	.word	0xffffffff


	//   ....[77]....
        /*032c*/ 	.word	0xffffffff


	//   ....[78]....
        /*0330*/ 	.word	0xffffffff


	//   ....[79]....
        /*0334*/ 	.word	0xffffffff


	//   ....[80]....
        /*0338*/ 	.word	0xffffffff


	//   ....[81]....
        /*033c*/ 	.word	0xffffffff


	//   ....[82]....
        /*0340*/ 	.word	0xffffffff


	//   ....[83]....
        /*0344*/ 	.word	0xffffffff


	//   ....[84]....
        /*0348*/ 	.word	0xffffffff


	//   ....[85]....
        /*034c*/ 	.word	0xffffffff


	//   ....[86]....
        /*0350*/ 	.word	0xffffffff


	//   ....[87]....
        /*0354*/ 	.word	0xffffffff


	//   ....[88]....
        /*0358*/ 	.word	0xffffffff


	//   ....[89]....
        /*035c*/ 	.word	0xffffffff


	//   ....[90]....
        /*0360*/ 	.word	0xffffffff


	//   ....[91]....
        /*0364*/ 	.word	0xffffffff


	//   ....[92]....
        /*0368*/ 	.word	0xffffffff


	//   ....[93]....
        /*036c*/ 	.word	0xffffffff


	//   ....[94]....
        /*0370*/ 	.word	0xffffffff


	//   ....[95]....
        /*0374*/ 	.word	0xffffffff


	//   ....[96]....
        /*0378*/ 	.word	0xffffffff


	//   ....[97]....
        /*037c*/ 	.word	0xffffffff


	//   ....[98]....
        /*0380*/ 	.word	0xffffffff


	//   ....[99]....
        /*0384*/ 	.word	0xffffffff


	//   ....[100]....
        /*0388*/ 	.word	0xffffffff


	//   ....[101]....
        /*038c*/ 	.word	0xffffffff


	//   ....[102]....
        /*0390*/ 	.word	0xffffffff


	//   ....[103]....
        /*0394*/ 	.word	0xffffffff


	//   ....[104]....
        /*0398*/ 	.word	0xffffffff


	//   ....[105]....
        /*039c*/ 	.word	0xffffffff


	//   ....[106]....
        /*03a0*/ 	.word	0xffffffff


	//   ....[107]....
        /*03a4*/ 	.word	0xffffffff


	//   ....[108]....
        /*03a8*/ 	.word	0xffffffff


	//   ....[109]....
        /*03ac*/ 	.word	0xffffffff


	//   ....[110]....
        /*03b0*/ 	.word	0xffffffff


	//   ....[111]....
        /*03b4*/ 	.word	0xffffffff


	//   ....[112]....
        /*03b8*/ 	.word	0xffffffff


	//   ....[113]....
        /*03bc*/ 	.word	0xffffffff


	//   ....[114]....
        /*03c0*/ 	.word	0xffffffff


	//   ....[115]....
        /*03c4*/ 	.word	0xffffffff


	//   ....[116]....
        /*03c8*/ 	.word	0xffffffff


	//   ....[117]....
        /*03cc*/ 	.word	0xffffffff


	//   ....[118]....
        /*03d0*/ 	.word	0xffffffff


	//   ....[119]....
        /*03d4*/ 	.word	0xffffffff


	//----- nvinfo : EIATTR_COOP_GROUP_INSTR_OFFSETS
	.align		4
.L_252:
        /*03d8*/ 	.byte	0x04, 0x28
        /*03da*/ 	.short	(.L_254 - .L_253)


	//   ....[0]....
.L_253:
        /*03dc*/ 	.word	0x00001a90


	//   ....[1]....
        /*03e0*/ 	.word	0x00001b20


	//   ....[2]....
        /*03e4*/ 	.word	0x00001bb0


	//   ....[3]....
        /*03e8*/ 	.word	0x00001be0


	//   ....[4]....
        /*03ec*/ 	.word	0x00001bf0


	//   ....[5]....
        /*03f0*/ 	.word	0x00001c00


	//   ....[6]....
        /*03f4*/ 	.word	0x00001c10


	//   ....[7]....
        /*03f8*/ 	.word	0x00001c20


	//   ....[8]....
        /*03fc*/ 	.word	0x00001c30


	//   ....[9]....
        /*0400*/ 	.word	0x00001c40


	//   ....[10]....
        /*0404*/ 	.word	0x00001c50


	//   ....[11]....
        /*0408*/ 	.word	0x00001c60


	//   ....[12]....
        /*040c*/ 	.word	0x00002700


	//   ....[13]....
        /*0410*/ 	.word	0x00002810


	//   ....[14]....
        /*0414*/ 	.word	0x000028e0


	//   ....[15]....
        /*0418*/ 	.word	0x00002960


	//   ....[16]....
        /*041c*/ 	.word	0x000029b0


	//   ....[17]....
        /*0420*/ 	.word	0x000029e0


	//   ....[18]....
        /*0424*/ 	.word	0x000029f0


	//   ....[19]....
        /*0428*/ 	.word	0x00002a00


	//   ....[20]....
        /*042c*/ 	.word	0x00002a10


	//   ....[21]....
        /*0430*/ 	.word	0x00002a20


	//   ....[22]....
        /*0434*/ 	.word	0x00002a30


	//   ....[23]....
        /*0438*/ 	.word	0x00002a40


	//   ....[24]....
        /*043c*/ 	.word	0x000034e0


	//   ....[25]....
        /*0440*/ 	.word	0x000035f0


	//   ....[26]....
        /*0444*/ 	.word	0x000036c0


	//   ....[27]....
        /*0448*/ 	.word	0x00003740


	//   ....[28]....
        /*044c*/ 	.word	0x00003790


	//   ....[29]....
        /*0450*/ 	.word	0x000037c0


	//   ....[30]....
        /*0454*/ 	.word	0x000037d0


	//   ....[31]....
        /*0458*/ 	.word	0x000037e0


	//   ....[32]....
        /*045c*/ 	.word	0x000037f0


	//   ....[33]....
        /*0460*/ 	.word	0x00003800


	//   ....[34]....
        /*0464*/ 	.word	0x00003810


	//   ....[35]....
        /*0468*/ 	.word	0x00003820


	//   ....[36]....
        /*046c*/ 	.word	0x000042c0


	//   ....[37]....
        /*0470*/ 	.word	0x000043d0


	//   ....[38]....
        /*0474*/ 	.word	0x000044a0


	//   ....[39]....
        /*0478*/ 	.word	0x00004520


	//   ....[40]....
        /*047c*/ 	.word	0x00004570


	//   ....[41]....
        /*0480*/ 	.word	0x000045a0


	//   ....[42]....
        /*0484*/ 	.word	0x000045b0


	//   ....[43]....
        /*0488*/ 	.word	0x000045c0


	//   ....[44]....
        /*048c*/ 	.word	0x000045d0


	//   ....[45]....
        /*0490*/ 	.word	0x000045e0


	//   ....[46]....
        /*0494*/ 	.word	0x000045f0


	//   ....[47]....
        /*0498*/ 	.word	0x00004600


	//   ....[48]....
        /*049c*/ 	.word	0x00004f20


	//   ....[49]....
        /*04a0*/ 	.word	0x000051d0


	//   ....[50]....
        /*04a4*/ 	.word	0x000052c0


	//   ....[51]....
        /*04a8*/ 	.word	0x00005320


	//   ....[52]....
        /*04ac*/ 	.word	0x00005360


	//   ....[53]....
        /*04b0*/ 	.word	0x00005380


	//   ....[54]....
        /*04b4*/ 	.word	0x00005390


	//   ....[55]....
        /*04b8*/ 	.word	0x000053a0


	//   ....[56]....
        /*04bc*/ 	.word	0x000053b0


	//   ....[57]....
        /*04c0*/ 	.word	0x000053c0


	//   ....[58]....
        /*04c4*/ 	.word	0x000053d0


	//   ....[59]....
        /*04c8*/ 	.word	0x000053e0


	//   ....[60]....
        /*04cc*/ 	.word	0x0000a810


	//   ....[61]....
        /*04d0*/ 	.word	0x0000aae0


	//   ....[62]....
        /*04d4*/ 	.word	0x0000ab60


	//   ....[63]....
        /*04d8*/ 	.word	0x0000abf0


	//   ....[64]....
        /*04dc*/ 	.word	0x0000ac20


	//   ....[65]....
        /*04e0*/ 	.word	0x0000ac30


	//   ....[66]....
        /*04e4*/ 	.word	0x0000ac40


	//   ....[67]....
        /*04e8*/ 	.word	0x0000ac50


	//   ....[68]....
        /*04ec*/ 	.word	0x0000ac60


	//   ....[69]....
        /*04f0*/ 	.word	0x0000ac70


	//   ....[70]....
        /*04f4*/ 	.word	0x0000ac80


	//   ....[71]....
        /*04f8*/ 	.word	0x0000ac90


	//   ....[72]....
        /*04fc*/ 	.word	0x0000b5b0


	//   ....[73]....
        /*0500*/ 	.word	0x0000b8b0


	//   ....[74]....
        /*0504*/ 	.word	0x0000b930


	//   ....[75]....
        /*0508*/ 	.word	0x0000b9c0


	//   ....[76]....
        /*050c*/ 	.word	0x0000b9f0


	//   ....[77]....
        /*0510*/ 	.word	0x0000ba00


	//   ....[78]....
        /*0514*/ 	.word	0x0000ba10


	//   ....[79]....
        /*0518*/ 	.word	0x0000ba20


	//   ....[80]....
        /*051c*/ 	.word	0x0000ba30


	//   ....[81]....
        /*0520*/ 	.word	0x0000ba40


	//   ....[82]....
        /*0524*/ 	.word	0x0000ba50


	//   ....[83]....
        /*0528*/ 	.word	0x0000ba60


	//   ....[84]....
        /*052c*/ 	.word	0x0000c380


	//   ....[85]....
        /*0530*/ 	.word	0x0000c680


	//   ....[86]....
        /*0534*/ 	.word	0x0000c700


	//   ....[87]....
        /*0538*/ 	.word	0x0000c790


	//   ....[88]....
        /*053c*/ 	.word	0x0000c7c0


	//   ....[89]....
        /*0540*/ 	.word	0x0000c7d0


	//   ....[90]....
        /*0544*/ 	.word	0x0000c7e0


	//   ....[91]....
        /*0548*/ 	.word	0x0000c7f0


	//   ....[92]....
        /*054c*/ 	.word	0x0000c800


	//   ....[93]....
        /*0550*/ 	.word	0x0000c810


	//   ....[94]....
        /*0554*/ 	.word	0x0000c820


	//   ....[95]....
        /*0558*/ 	.word	0x0000c830


	//   ....[96]....
        /*055c*/ 	.word	0x0000d150


	//   ....[97]....
        /*0560*/ 	.word	0x0000d450


	//   ....[98]....
        /*0564*/ 	.word	0x0000d4d0


	//   ....[99]....
        /*0568*/ 	.word	0x0000d560


	//   ....[100]....
        /*056c*/ 	.word	0x0000d590


	//   ....[101]....
        /*0570*/ 	.word	0x0000d5a0


	//   ....[102]....
        /*0574*/ 	.word	0x0000d5b0


	//   ....[103]....
        /*0578*/ 	.word	0x0000d5c0


	//   ....[104]....
        /*057c*/ 	.word	0x0000d5d0


	//   ....[105]....
        /*0580*/ 	.word	0x0000d5e0


	//   ....[106]....
        /*0584*/ 	.word	0x0000d5f0


	//   ....[107]....
        /*0588*/ 	.word	0x0000d600


	//   ....[108]....
        /*058c*/ 	.word	0x0000df50


	//   ....[109]....
        /*0590*/ 	.word	0x0000e220


	//   ....[110]....
        /*0594*/ 	.word	0x0000e2a0


	//   ....[111]....
        /*0598*/ 	.word	0x0000e330


	//   ....[112]....
        /*059c*/ 	.word	0x0000e360


	//   ....[113]....
        /*05a0*/ 	.word	0x0000e370


	//   ....[114]....
        /*05a4*/ 	.word	0x0000e380


	//   ....[115]....
        /*05a8*/ 	.word	0x0000e390


	//   ....[116]....
        /*05ac*/ 	.word	0x0000e3a0


	//   ....[117]....
        /*05b0*/ 	.word	0x0000e3b0


	//   ....[118]....
        /*05b4*/ 	.word	0x0000e3c0


	//   ....[119]....
        /*05b8*/ 	.word	0x0000e3d0


	//----- nvinfo : EIATTR_VRC_CTA_INIT_COUNT
	.align		4
.L_254:
        /*05bc*/ 	.byte	0x02, 0x4a
	.zero		1
	.zero		1


	//----- nvinfo : EIATTR_EXIT_INSTR_OFFSETS
	.align		4
        /*05c0*/ 	.byte	0x04, 0x1c
        /*05c2*/ 	.short	(.L_256 - .L_255)


	//   ....[0]....
.L_255:
        /*05c4*/ 	.word	0x00000310


	//   ....[1]....
        /*05c8*/ 	.word	0x00000560


	//   ....[2]....
        /*05cc*/ 	.word	0x00010cb0


	//   ....[3]....
        /*05d0*/ 	.word	0x00011580


	//----- nvinfo : EIATTR_MAX_THREADS
	.align		4
.L_256:
        /*05d4*/ 	.byte	0x04, 0x05
        /*05d6*/ 	.short	(.L_258 - .L_257)
.L_257:
        /*05d8*/ 	.word	0x00000100
        /*05dc*/ 	.word	0x00000001
        /*05e0*/ 	.word	0x00000001


	//----- nvinfo : EIATTR_CRS_STACK_SIZE
	.align		4
.L_258:
        /*05e4*/ 	.byte	0x04, 0x1e
        /*05e6*/ 	.short	(.L_260 - .L_259)
.L_259:
        /*05e8*/ 	.word	0x00000000


	//----- nvinfo : EIATTR_CBANK_PARAM_SIZE
	.align		4
.L_260:
        /*05ec*/ 	.byte	0x03, 0x19
        /*05ee*/ 	.short	0x0049


	//----- nvinfo : EIATTR_PARAM_CBANK
	.align		4
        /*05f0*/ 	.byte	0x04, 0x0a
        /*05f2*/ 	.short	(.L_262 - .L_261)
	.align		4
.L_261:
        /*05f4*/ 	.word	index@(.nv.constant0._ZN3cub18CUB_300001_SM_10006detail6reduce28DeviceReduceSingleTileKernelINS2_10policy_hubI4Userj13Addition_funcE10Policy1000EN6thrust24THRUST_300001_SM_1000_NS6detail15normal_iteratorINSA_10device_ptrIS5_EEEEPS5_jS6_S5_S5_N4cuda3std3__410__identityEEEvT0_T1_T2_T3_T4_T6_)
        /*05f8*/ 	.short	0x0380
        /*05fa*/ 	.short	0x0049


	//----- nvinfo : EIATTR_SW_WAR
	.align		4
.L_262:
        /*05fc*/ 	.byte	0x04, 0x36
        /*05fe*/ 	.short	(.L_264 - .L_263)
.L_263:
        /*0600*/ 	.word	0x00000008
.L_264:


//--------------------- .nv.info._ZN3cub18CUB_300001_SM_10006detail11EmptyKernelIvEEvv --------------------------
	.section	.nv.info._ZN3cub18CUB_300001_SM_10006detail11EmptyKernelIvEEvv,"",@"SHT_CUDA_INFO"
	.sectionflags	@""
	.align	4


	//----- nvinfo : EIATTR_CUDA_API_VERSION
	.align		4
        /*0000*/ 	.byte	0x04, 0x37
        /*0002*/ 	.short	(.L_266 - .L_265)
.L_265:
        /*0004*/ 	.word	0x00000082


	//----- nvinfo : EIATTR_SPARSE_MMA_MASK
	.align		4
.L_266:
        /*0008*/ 	.byte	0x03, 0x50
        /*000a*/ 	.short	0x0000


	//----- nvinfo : EIATTR_MAXREG_COUNT
	.align		4
        /*000c*/ 	.byte	0x03, 0x1b
        /*000e*/ 	.short	0x00ff


	//----- nvinfo : EIATTR_MERCURY_ISA_VERSION
	.align		4
        /*0010*/ 	.byte	0x03, 0x5f
        /*0012*/ 	.short	0x0101


	//----- nvinfo : EIATTR_VRC_CTA_INIT_COUNT
	.align		4
        /*0014*/ 	.byte	0x02, 0x4a
	.zero		1
	.zero		1


	//----- nvinfo : EIATTR_EXIT_INSTR_OFFSETS
	.align		4
        /*0018*/ 	.byte	0x04, 0x1c
        /*001a*/ 	.short	(.L_268 - .L_267)


	//   ....[0]....
.L_267:
        /*001c*/ 	.word	0x00000010


	//----- nvinfo : EIATTR_SW_WAR
	.align		4
.L_268:
        /*0020*/ 	.byte	0x04, 0x36
        /*0022*/ 	.short	(.L_270 - .L_269)
.L_269:
        /*0024*/ 	.word	0x00000008
.L_270:


//--------------------- .nv.callgraph             --------------------------
	.section	.nv.callgraph,"",@"SHT_CUDA_CALLGRAPH"
	.align	4
	.sectionentsize	8
	.align		4
        /*0000*/ 	.word	0x00000000
	.align		4
        /*0004*/ 	.word	0xffffffff
	.align		4
        /*0008*/ 	.word	0x00000000
	.align		4
        /*000c*/ 	.word	0xfffffffe
	.align		4
        /*0010*/ 	.word	0x00000000
	.align		4
        /*0014*/ 	.word	0xfffffffd
	.align		4
        /*0018*/ 	.word	0x00000000
	.align		4
        /*001c*/ 	.word	0xfffffffc


//--------------------- .nv.constant4             --------------------------
	.section	.nv.constant4,"a",@progbits
	.align	8
	.align		8
.nv.constant4:
        /*0000*/ 	.dword	_ZN34_INTERNAL_4ff4c3a0_4_k_cu_b43ba1ed4cuda3std3__45__cpo5beginE
	.align		8
        /*0008*/ 	.dword	_ZN34_INTERNAL_4ff4c3a0_4_k_cu_b43ba1ed4cuda3std3__45__cpo3endE
	.align		8
        /*0010*/ 	.dword	_ZN34_INTERNAL_4ff4c3a0_4_k_cu_b43ba1ed4cuda3std3__45__cpo6cbeginE
	.align		8
        /*0018*/ 	.dword	_ZN34_INTERNAL_4ff4c3a0_4_k_cu_b43ba1ed4cuda3std3__45__cpo4cendE
	.align		8
        /*0020*/ 	.dword	_ZN34_INTERNAL_4ff4c3a0_4_k_cu_b43ba1ed4cuda3std3__45__cpo6rbeginE
	.align		8
        /*0028*/ 	.dword	_ZN34_INTERNAL_4ff4c3a0_4_k_cu_b43ba1ed4cuda3std3__45__cpo4rendE
	.align		8
        /*0030*/ 	.dword	_ZN34_INTERNAL_4ff4c3a0_4_k_cu_b43ba1ed4cuda3std3__45__cpo7crbeginE
	.align		8
        /*0038*/ 	.dword	_ZN34_INTERNAL_4ff4c3a0_4_k_cu_b43ba1ed4cuda3std3__45__cpo5crendE
	.align		8
        /*0040*/ 	.dword	_ZN34_INTERNAL_4ff4c3a0_4_k_cu_b43ba1ed4cuda3std3__436_GLOBAL__N__4ff4c3a0_4_k_cu_b43ba1ed6ignoreE
	.align		8
        /*0048*/ 	.dword	_ZN34_INTERNAL_4ff4c3a0_4_k_cu_b43ba1ed4cuda3std3__419piecewise_constructE
	.align		8
        /*0050*/ 	.dword	_ZN34_INTERNAL_4ff4c3a0_4_k_cu_b43ba1ed4cuda3std3__48in_placeE
	.align		8
        /*0058*/ 	.dword	_ZN34_INTERNAL_4ff4c3a0_4_k_cu_b43ba1ed4cuda3std3__420unreachable_sentinelE
	.align		8
        /*0060*/ 	.dword	_ZN34_INTERNAL_4ff4c3a0_4_k_cu_b43ba1ed4cuda3std3__47nulloptE
	.align		8
        /*0068*/ 	.dword	_ZN34_INTERNAL_4ff4c3a0_4_k_cu_b43ba1ed4cuda3std3__48unexpectE
	.align		8
        /*0070*/ 	.dword	_ZN34_INTERNAL_4ff4c3a0_4_k_cu_b43ba1ed4cuda3std6ranges3__45__cpo4swapE
	.align		8
        /*0078*/ 	.dword	_ZN34_INTERNAL_4ff4c3a0_4_k_cu_b43ba1ed4cuda3std6ranges3__45__cpo9iter_moveE
	.align		8
        /*0080*/ 	.dword	_ZN34_INTERNAL_4ff4c3a0_4_k_cu_b43ba1ed4cuda3std6ranges3__45__cpo5beginE
	.align		8
        /*0088*/ 	.dword	_ZN34_INTERNAL_4ff4c3a0_4_k_cu_b43ba1ed4cuda3std6ranges3__45__cpo3endE
	.align		8
        /*0090*/ 	.dword	_ZN34_INTERNAL_4ff4c3a0_4_k_cu_b43ba1ed4cuda3std6ranges3__45__cpo6cbeginE
	.align		8
        /*0098*/ 	.dword	_ZN34_INTERNAL_4ff4c3a0_4_k_cu_b43ba1ed4cuda3std6ranges3__45__cpo4cendE
	.align		8
        /*00a0*/ 	.dword	_ZN34_INTERNAL_4ff4c3a0_4_k_cu_b43ba1ed4cuda3std6ranges3__45__cpo7advanceE
	.align		8
        /*00a8*/ 	.dword	_ZN34_INTERNAL_4ff4c3a0_4_k_cu_b43ba1ed4cuda3std6ranges3__45__cpo9iter_swapE
	.align		8
        /*00b0*/ 	.dword	_ZN34_INTERNAL_4ff4c3a0_4_k_cu_b43ba1ed4cuda3std6ranges3__45__cpo4nextE
	.align		8
        /*00b8*/ 	.dword	_ZN34_INTERNAL_4ff4c3a0_4_k_cu_b43ba1ed4cuda3std6ranges3__45__cpo4prevE
	.align		8
        /*00c0*/ 	.dword	_ZN34_INTERNAL_4ff4c3a0_4_k_cu_b43ba1ed4cuda3std6ranges3__45__cpo4dataE
	.align		8
        /*00c8*/ 	.dword	_ZN34_INTERNAL_4ff4c3a0_4_k_cu_b43ba1ed4cuda3std6ranges3__45__cpo5cdataE
	.align		8
        /*00d0*/ 	.dword	_ZN34_INTERNAL_4ff4c3a0_4_k_cu_b43ba1ed4cuda3std6ranges3__45__cpo4sizeE
	.align		8
        /*00d8*/ 	.dword	_ZN34_INTERNAL_4ff4c3a0_4_k_cu_b43ba1ed4cuda3std6ranges3__45__cpo5ssizeE
	.align		8
        /*00e0*/ 	.dword	_ZN34_INTERNAL_4ff4c3a0_4_k_cu_b43ba1ed4cuda3std6ranges3__45__cpo8distanceE
	.align		8
        /*00e8*/ 	.dword	_ZN34_INTERNAL_4ff4c3a0_4_k_cu_b43ba1ed6thrust24THRUST_300001_SM_1000_NS8cuda_cub3parE
	.align		8
        /*00f0*/ 	.dword	_ZN34_INTERNAL_4ff4c3a0_4_k_cu_b43ba1ed6thrust24THRUST_300001_SM_1000_NS8cuda_cub10par_nosyncE
	.align		8
        /*00f8*/ 	.dword	_ZN34_INTERNAL_4ff4c3a0_4_k_cu_b43ba1ed6thrust24THRUST_300001_SM_1000_NS6system6detail10sequential3seqE
	.align		8
        /*0100*/ 	.dword	_ZN34_INTERNAL_4ff4c3a0_4_k_cu_b43ba1ed6thrust24THRUST_300001_SM_1000_NS12placeholders2_1E
	.align		8
        /*0108*/ 	.dword	_ZN34_INTERNAL_4ff4c3a0_4_k_cu_b43ba1ed6thrust24THRUST_300001_SM_1000_NS12placeholders2_2E
	.align		8
        /*0110*/ 	.dword	_ZN34_INTERNAL_4ff4c3a0_4_k_cu_b43ba1ed6thrust24THRUST_300001_SM_1000_NS12placeholders2_3E
	.align		8
        /*0118*/ 	.dword	_ZN34_INTERNAL_4ff4c3a0_4_k_cu_b43ba1ed6thrust24THRUST_300001_SM_1000_NS12placeholders2_4E
	.align		8
        /*0120*/ 	.dword	_ZN34_INTERNAL_4ff4c3a0_4_k_cu_b43ba1ed6thrust24THRUST_300001_SM_1000_NS12placeholders2_5E
	.align		8
        /*0128*/ 	.dword	_ZN34_INTERNAL_4ff4c3a0_4_k_cu_b43ba1ed6thrust24THRUST_300001_SM_1000_NS12placeholders2_6E
	.align		8
        /*0130*/ 	.dword	_ZN34_INTERNAL_4ff4c3a0_4_k_cu_b43ba1ed6thrust24THRUST_300001_SM_1000_NS12placeholders2_7E
	.align		8
        /*0138*/ 	.dword	_ZN34_INTERNAL_4ff4c3a0_4_k_cu_b43ba1ed6thrust24THRUST_300001_SM_1000_NS12placeholders2_8E
	.align		8
        /*0140*/ 	.dword	_ZN34_INTERNAL_4ff4c3a0_4_k_cu_b43ba1ed6thrust24THRUST_300001_SM_1000_NS12placeholders2_9E
	.align		8
        /*0148*/ 	.dword	_ZN34_INTERNAL_4ff4c3a0_4_k_cu_b43ba1ed6thrust24THRUST_300001_SM_1000_NS12placeholders3_10E
	.align		8
        /*0150*/ 	.dword	_ZN34_INTERNAL_4ff4c3a0_4_k_cu_b43ba1ed6thrust24THRUST_300001_SM_1000_NS3seqE


//--------------------- .text._ZN3cub18CUB_300001_SM_10006detail6reduce28DeviceReduceSingleTileKernelINS2_10policy_hubI4Usery13Addition_funcE10Policy1000EPS5_S9_iS6_S5_S5_N4cuda3std3__410__identityEEEvT0_T1_T2_T3_T4_T6_ --------------------------
	.section	.text._ZN3cub18CUB_300001_SM_10006detail6reduce28DeviceReduceSingleTileKernelINS2_10policy_hubI4Usery13Addition_funcE10Policy1000EPS5_S9_iS6_S5_S5_N4cuda3std3__410__identityEEEvT0_T1_T2_T3_T4_T6_,"ax",@progbits
	.align	128
        .global         _ZN3cub18CUB_300001_SM_10006detail6reduce28DeviceReduceSingleTileKernelINS2_10policy_hubI4Usery13Addition_funcE10Policy1000EPS5_S9_iS6_S5_S5_N4cuda3std3__410__identityEEEvT0_T1_T2_T3_T4_T6_
        .type           _ZN3cub18CUB_300001_SM_10006detail6reduce28DeviceReduceSingleTileKernelINS2_10policy_hubI4Usery13Addition_funcE10Policy1000EPS5_S9_iS6_S5_S5_N4cuda3std3__410__identityEEEvT0_T1_T2_T3_T4_T6_,@function
        .size           _ZN3cub18CUB_300001_SM_10006detail6reduce28DeviceReduceSingleTileKernelINS2_10policy_hubI4Usery13Addition_funcE10Policy1000EPS5_S9_iS6_S5_S5_N4cuda3std3__410__identityEEEvT0_T1_T2_T3_T4_T6_,(.L_x_1031 - _ZN3cub18CUB_300001_SM_10006detail6reduce28DeviceReduceSingleTileKernelINS2_10policy_hubI4Usery13Addition_funcE10Policy1000EPS5_S9_iS6_S5_S5_N4cuda3std3__410__identityEEEvT0_T1_T2_T3_T4_T6_)
        .other          _ZN3cub18CUB_300001_SM_10006detail6reduce28DeviceReduceSingleTileKernelINS2_10policy_hubI4Usery13Addition_funcE10Policy1000EPS5_S9_iS6_S5_S5_N4cuda3std3__410__identityEEEvT0_T1_T2_T3_T4_T6_,@"STO_CUDA_ENTRY STV_DEFAULT"
_ZN3cub18CUB_300001_SM_10006detail6reduce28DeviceReduceSingleTileKernelINS2_10policy_hubI4Usery13Addition_funcE10Policy1000EPS5_S9_iS6_S5_S5_N4cuda3std3__410__identityEEEvT0_T1_T2_T3_T4_T6_:
.text._ZN3cub18CUB_300001_SM_10006detail6reduce28DeviceReduceSingleTileKernelINS2_10policy_hubI4Usery13Addition_funcE10Policy1000EPS5_S9_iS6_S5_S5_N4cuda3std3__410__identityEEEvT0_T1_T2_T3_T4_T6_:
[----:B------:R-:W0:Y:S08]  /*0000*/  LDC R1, c[0x0][0x37c] ;  /* 0x0000df00ff017b82 */ /* 0x000e300000000800 */
[----:B------:R-:W1:Y:S01]  /*0010*/  LDC.64 R2, c[0x0][0x3b0] ;  /* 0x0000ec00ff027b82 */ /* 0x000e620000000a00 */
[----:B------:R-:W2:Y:S01]  /*0020*/  LDCU UR4, c[0x0][0x390] ;  /* 0x00007200ff0477ac */ /* 0x000ea20008000800 */
[----:B0-----:R-:W-:Y:S01]  /*0030*/  VIADD R1, R1, 0xffffffa0 ;  /* 0xffffffa001017836 */ /* 0x001fe20000000000 */
[----:B------:R-:W0:Y:S05]  /*0040*/  LDCU.64 UR6, c[0x0][0x358] ;  /* 0x00006b00ff0677ac */ /* 0x000e2a0008000a00 */
[----:B------:R-:W3:Y:S08]  /*0050*/  LDC.64 R22, c[0x0][0x3a8] ;  /* 0x0000ea00ff167b82 */ /* 0x000ef00000000a00 */
[----:B------:R-:W4:Y:S01]  /*0060*/  LDC.64 R30, c[0x0][0x3a0] ;  /* 0x0000e800ff1e7b82 */ /* 0x000f220000000a00 */
[----:B--2---:R-:W-:-:S07]  /*0070*/  IMAD.U32 R87, RZ, RZ, UR4 ;  /* 0x00000004ff577e24 */ /* 0x004fce000f8e00ff */
[----:B------:R-:W2:Y:S01]  /*0080*/  LDC.64 R4, c[0x0][0x398] ;  /* 0x0000e600ff047b82 */ /* 0x000ea20000000a00 */
[C---:B-1----:R-:W-:Y:S02]  /*0090*/  PRMT R47, R3.reuse, 0x7773, RZ ;  /* 0x00007773032f7816 */ /* 0x042fe400000000ff */
[C---:B------:R-:W-:Y:S02]  /*00a0*/  PRMT R46, R3.reuse, 0x7772, RZ ;  /* 0x00007772032e7816 */ /* 0x040fe400000000ff */
[C---:B------:R-:W-:Y:S02]  /*00b0*/  PRMT R45, R3.reuse, 0x7771, RZ ;  /* 0x00007771032d7816 */ /* 0x040fe400000000ff */
[----:B------:R-:W-:Y:S01]  /*00c0*/  PRMT R44, R3, 0x7770, RZ ;  /* 0x00007770032c7816 */ /* 0x000fe200000000ff */
[----:B------:R-:W1:Y:S01]  /*00d0*/  LDC R52, c[0x0][0x2f8] ;  /* 0x0000be00ff347b82 */ /* 0x000e620000000800 */
[C---:B---3--:R-:W-:Y:S02]  /*00e0*/  PRMT R3, R23.reuse, 0x7773, RZ ;  /* 0x0000777317037816 */ /* 0x048fe400000000ff */
[----:B------:R-:W-:-:S02]  /*00f0*/  PRMT R16, R23, 0x7772, RZ ;  /* 0x0000777217107816 */ /* 0x000fc400000000ff */
[C---:B------:R-:W-:Y:S02]  /*0100*/  PRMT R17, R23.reuse, 0x7771, RZ ;  /* 0x0000777117117816 */ /* 0x040fe400000000ff */
[----:B------:R-:W-:Y:S01]  /*0110*/  PRMT R18, R23, 0x7770, RZ ;  /* 0x0000777017127816 */ /* 0x000fe200000000ff */
[----:B------:R-:W3:Y:S01]  /*0120*/  LDC.U8 R0, c[0x0][0x3ba] ;  /* 0x0000ee80ff007b82 */ /* 0x000ee20000000000 */
[C---:B----4-:R-:W-:Y:S02]  /*0130*/  PRMT R23, R31.reuse, 0x7773, RZ ;  /* 0x000077731f177816 */ /* 0x050fe400000000ff */
[C---:B------:R-:W-:Y:S02]  /*0140*/  PRMT R24, R31.reuse, 0x7772, RZ ;  /* 0x000077721f187816 */ /* 0x040fe400000000ff */
[C---:B------:R-:W-:Y:S02]  /*0150*/  PRMT R25, R31.reuse, 0x7771, RZ ;  /* 0x000077711f197816 */ /* 0x040fe400000000ff */
[----:B------:R-:W-:Y:S01]  /*0160*/  PRMT R26, R31, 0x7770, RZ ;  /* 0x000077701f1a7816 */ /* 0x000fe200000000ff */
[----:B------:R-:W4:Y:S01]  /*0170*/  LDC.U8 R32, c[0x0][0x3b9] ;  /* 0x0000ee40ff207b82 */ /* 0x000f220000000000 */
[----:B------:R-:W-:-:S02]  /*0180*/  ISETP.NE.AND P0, PT, R87, RZ, PT ;  /* 0x000000ff5700720c */ /* 0x000fc40003f05270 */
[C---:B------:R-:W-:Y:S02]  /*0190*/  PRMT R43, R2.reuse, 0x7773, RZ ;  /* 0x00007773022b7816 */ /* 0x040fe400000000ff */
[C---:B------:R-:W-:Y:S02]  /*01a0*/  PRMT R42, R2.reuse, 0x7772, RZ ;  /* 0x00007772022a7816 */ /* 0x040fe400000000ff */
[----:B------:R-:W-:Y:S01]  /*01b0*/  PRMT R41, R2, 0x7771, RZ ;  /* 0x0000777102297816 */ /* 0x000fe200000000ff */
[----:B------:R-:W0:Y:S01]  /*01c0*/  LDC.U8 R31, c[0x0][0x3b8] ;  /* 0x0000ee00ff1f7b82 */ /* 0x000e220000000000 */
[C---:B------:R-:W-:Y:S02]  /*01d0*/  PRMT R19, R22.reuse, 0x7773, RZ ;  /* 0x0000777316137816 */ /* 0x040fe400000000ff */
[C---:B------:R-:W-:Y:S02]  /*01e0*/  PRMT R20, R22.reuse, 0x7772, RZ ;  /* 0x0000777216147816 */ /* 0x040fe400000000ff */
[----:B------:R-:W-:-:S02]  /*01f0*/  PRMT R21, R22, 0x7771, RZ ;  /* 0x0000777116157816 */ /* 0x000fc400000000ff */
[C---:B------:R-:W-:Y:S02]  /*0200*/  PRMT R27, R30.reuse, 0x7773, RZ ;  /* 0x000077731e1b7816 */ /* 0x040fe400000000ff */
[C---:B------:R-:W-:Y:S02]  /*0210*/  PRMT R28, R30.reuse, 0x7772, RZ ;  /* 0x000077721e1c7816 */ /* 0x040fe400000000ff */
[----:B------:R-:W-:Y:S02]  /*0220*/  PRMT R29, R30, 0x7771, RZ ;  /* 0x000077711e1d7816 */ /* 0x000fe400000000ff */
[----:B------:R-:W-:Y:S02]  /*0230*/  PRMT R2, R2, 0x7770, RZ ;  /* 0x0000777002027816 */ /* 0x000fe400000000ff */
[----:B------:R-:W-:Y:S02]  /*0240*/  PRMT R22, R22, 0x7770, RZ ;  /* 0x0000777016167816 */ /* 0x000fe400000000ff */
[----:B------:R-:W-:-:S02]  /*0250*/  PRMT R30, R30, 0x7770, RZ ;  /* 0x000077701e1e7816 */ /* 0x000fc400000000ff */
[C---:B--2---:R-:W-:Y:S02]  /*0260*/  PRMT R33, R5.reuse, 0x7773, RZ ;  /* 0x0000777305217816 */ /* 0x044fe400000000ff */
[C---:B------:R-:W-:Y:S02]  /*0270*/  PRMT R34, R5.reuse, 0x7772, RZ ;  /* 0x0000777205227816 */ /* 0x040fe400000000ff */
[C---:B------:R-:W-:Y:S02]  /*0280*/  PRMT R35, R5.reuse, 0x7771, RZ ;  /* 0x0000777105237816 */ /* 0x040fe400000000ff */
[----:B------:R-:W-:Y:S02]  /*0290*/  PRMT R36, R5, 0x7770, RZ ;  /* 0x0000777005247816 */ /* 0x000fe400000000ff */
[C---:B------:R-:W-:Y:S02]  /*02a0*/  PRMT R37, R4.reuse, 0x7773, RZ ;  /* 0x0000777304257816 */ /* 0x040fe400000000ff */
[----:B------:R-:W-:-:S02]  /*02b0*/  PRMT R38, R4, 0x7772, RZ ;  /* 0x0000777204267816 */ /* 0x000fc400000000ff */
[C---:B------:R-:W-:Y:S02]  /*02c0*/  PRMT R39, R4.reuse, 0x7771, RZ ;  /* 0x0000777104277816 */ /* 0x040fe400000000ff */
[----:B------:R-:W-:Y:S01]  /*02d0*/  PRMT R40, R4, 0x7770, RZ ;  /* 0x0000777004287816 */ /* 0x000fe200000000ff */
[----:B-1-3--:R-:W-:Y:S06]  /*02e0*/  @P0 BRA `(.L_x_0) ;  /* 0x0000000000a00947 */ /* 0x00afec0003800000 */
[----:B------:R-:W1:Y:S02]  /*02f0*/  S2R R4, SR_TID.X ;  /* 0x0000000000047919 */ /* 0x000e640000002100 */
[----:B-1----:R-:W-:-:S13]  /*0300*/  ISETP.NE.AND P0, PT, R4, RZ, PT ;  /* 0x000000ff0400720c */ /* 0x002fda0003f05270 */
[----:B0-----:R-:W-:Y:S05]  /*0310*/  @P0 EXIT ;  /* 0x000000000000094d */ /* 0x001fea0003800000 */
[----:B------:R-:W0:Y:S01]  /*0320*/  LDC.64 R4, c[0x0][0x388] ;  /* 0x0000e200ff047b82 */ /* 0x000e220000000a00 */
[----:B------:R-:W-:Y:S02]  /*0330*/  PRMT R39, R40, 0x3340, R39 ;  /* 0x0000334028277816 */ /* 0x000fe40000000027 */
[----:B------:R-:W-:Y:S02]  /*0340*/  PRMT R38, R38, 0x3340, R37 ;  /* 0x0000334026267816 */ /* 0x000fe40000000025 */
[----:B------:R-:W-:Y:S02]  /*0350*/  PRMT R29, R30, 0x3340, R29 ;  /* 0x000033401e1d7816 */ /* 0x000fe4000000001d */
[----:B------:R-:W-:Y:S01]  /*0360*/  PRMT R28, R28, 0x3340, R27 ;  /* 0x000033401c1c7816 */ /* 0x000fe2000000001b */
[----:B------:R-:W1:Y:S01]  /*0370*/  LDC R9, c[0x0][0x3bc] ;  /* 0x0000ef00ff097b82 */ /* 0x000e620000000800 */
[----:B------:R-:W-:Y:S02]  /*0380*/  PRMT R21, R22, 0x3340, R21 ;  /* 0x0000334016157816 */ /* 0x000fe40000000015 */
[----:B------:R-:W-:-:S02]  /*0390*/  PRMT R20, R20, 0x3340, R19 ;  /* 0x0000334014147816 */ /* 0x000fc40000000013 */
[----:B------:R-:W-:Y:S02]  /*03a0*/  PRMT R16, R16, 0x3340, R3 ;  /* 0x0000334010107816 */ /* 0x000fe40000000003 */
[----:B------:R-:W-:Y:S01]  /*03b0*/  PRMT R35, R36, 0x3340, R35 ;  /* 0x0000334024237816 */ /* 0x000fe20000000023 */
[----:B------:R-:W2:Y:S01]  /*03c0*/  LDC.64 R6, c[0x0][0x3c0] ;  /* 0x0000f000ff067b82 */ /* 0x000ea20000000a00 */
[----:B------:R-:W-:Y:S02]  /*03d0*/  PRMT R34, R34, 0x3340, R33 ;  /* 0x0000334022227816 */ /* 0x000fe40000000021 */
[----:B------:R-:W-:Y:S02]  /*03e0*/  PRMT R25, R26, 0x3340, R25 ;  /* 0x000033401a197816 */ /* 0x000fe40000000019 */
[----:B------:R-:W-:Y:S02]  /*03f0*/  PRMT R24, R24, 0x3340, R23 ;  /* 0x0000334018187816 */ /* 0x000fe40000000017 */
[----:B------:R-:W-:Y:S01]  /*0400*/  PRMT R17, R18, 0x3340, R17 ;  /* 0x0000334012117816 */ /* 0x000fe20000000011 */
[----:B0-----:R-:W-:Y:S01]  /*0410*/  STG.E.U8 desc[UR6][R4.64+0x22], R0 ;  /* 0x0000220004007986 */ /* 0x001fe2000c101106 */
[----:B------:R-:W-:-:S02]  /*0420*/  PRMT R2, R2, 0x3340, R41 ;  /* 0x0000334002027816 */ /* 0x000fc40000000029 */
[----:B------:R-:W-:Y:S02]  /*0430*/  PRMT R43, R42, 0x3340, R43 ;  /* 0x000033402a2b7816 */ /* 0x000fe4000000002b */
[----:B------:R-:W-:Y:S02]  /*0440*/  PRMT R3, R44, 0x3340, R45 ;  /* 0x000033402c037816 */ /* 0x000fe4000000002d */
[----:B------:R-:W-:Y:S01]  /*0450*/  PRMT R46, R46, 0x3340, R47 ;  /* 0x000033402e2e7816 */ /* 0x000fe2000000002f */
[----:B-1----:R-:W-:Y:S01]  /*0460*/  STG.E desc[UR6][R4.64+0x24], R9 ;  /* 0x0000240904007986 */ /* 0x002fe2000c101906 */
[----:B------:R-:W-:Y:S02]  /*0470*/  PRMT R38, R39, 0x5410, R38 ;  /* 0x0000541027267816 */ /* 0x000fe40000000026 */
[----:B------:R-:W-:Y:S02]  /*0480*/  PRMT R28, R29, 0x5410, R28 ;  /* 0x000054101d1c7816 */ /* 0x000fe4000000001c */
[----:B------:R-:W-:-:S02]  /*0490*/  PRMT R20, R21, 0x5410, R20 ;  /* 0x0000541015147816 */ /* 0x000fc40000000014 */
[----:B----4-:R-:W-:Y:S01]  /*04a0*/  PRMT R31, R32, 0x7604, R31 ;  /* 0x00007604201f7816 */ /* 0x010fe2000000001f */
[----:B--2---:R-:W-:Y:S01]  /*04b0*/  STG.E.64 desc[UR6][R4.64+0x28], R6 ;  /* 0x0000280604007986 */ /* 0x004fe2000c101b06 */
[----:B------:R-:W-:Y:S02]  /*04c0*/  PRMT R39, R35, 0x5410, R34 ;  /* 0x0000541023277816 */ /* 0x000fe40000000022 */
[----:B------:R-:W-:Y:S01]  /*04d0*/  PRMT R29, R25, 0x5410, R24 ;  /* 0x00005410191d7816 */ /* 0x000fe20000000018 */
[----:B------:R-:W-:Y:S01]  /*04e0*/  STG.E.U16 desc[UR6][R4.64+0x20], R31 ;  /* 0x0000201f04007986 */ /* 0x000fe2000c101506 */
[----:B------:R-:W-:Y:S02]  /*04f0*/  PRMT R21, R17, 0x5410, R16 ;  /* 0x0000541011157816 */ /* 0x000fe40000000010 */
[----:B------:R-:W-:Y:S01]  /*0500*/  PRMT R2, R2, 0x5410, R43 ;  /* 0x0000541002027816 */ /* 0x000fe2000000002b */
[----:B------:R-:W-:Y:S01]  /*0510*/  STG.E.64 desc[UR6][R4.64], R38 ;  /* 0x0000002604007986 */ /* 0x000fe2000c101b06 */
[----:B------:R-:W-:-:S03]  /*0520*/  PRMT R3, R3, 0x5410, R46 ;  /* 0x0000541003037816 */ /* 0x000fc6000000002e */
[----:B------:R-:W-:Y:S04]  /*0530*/  STG.E.64 desc[UR6][R4.64+0x8], R28 ;  /* 0x0000081c04007986 */ /* 0x000fe8000c101b06 */
[----:B------:R-:W-:Y:S04]  /*0540*/  STG.E.64 desc[UR6][R4.64+0x10], R20 ;  /* 0x0000101404007986 */ /* 0x000fe8000c101b06 */
[----:B------:R-:W-:Y:S01]  /*0550*/  STG.E.64 desc[UR6][R4.64+0x18], R2 ;  /* 0x0000180204007986 */ /* 0x000fe2000c101b06 */
[----:B------:R-:W-:Y:S05]  /*0560*/  EXIT ;  /* 0x000000000000794d */ /* 0x000fea0003800000 */
.L_x_0:
[----:B------:R-:W-:Y:S01]  /*0570*/  ISETP.GT.AND P0, PT, R87, 0xff, PT ;  /* 0x000000ff5700780c */ /* 0x000fe20003f04270 */
[----:B------:R-:W-:-:S12]  /*0580*/  BSSY.RECONVERGENT B0, `(.L_x_1) ;  /* 0x000106d000007945 */ /* 0x000fd80003800200 */
[----:B------:R-:W-:Y:S05]  /*0590*/  @P0 BRA `(.L_x_2) ;  /* 0x00000088000c0947 */ /* 0x000fea0003800000 */
[----:B------:R-:W1:Y:S01]  /*05a0*/  S2R R52, SR_TID.X ;  /* 0x0000000000347919 */ /* 0x000e620000002100 */
[----:B------:R-:W-:Y:S01]  /*05b0*/  BSSY.RECONVERGENT B1, `(.L_x_3) ;  /* 0x0000053000017945 */ /* 0x000fe20003800200 */
[----:B------:R-:W-:Y:S02]  /*05c0*/  PRMT R12, RZ, 0x7610, R12 ;  /* 0x00007610ff0c7816 */ /* 0x000fe4000000000c */
[----:B------:R-:W-:Y:S02]  /*05d0*/  CS2R R90, SRZ ;  /* 0x00000000005a7805 */ /* 0x000fe4000001ff00 */
[----:B------:R-:W-:Y:S01]  /*05e0*/  PRMT R86, RZ, 0x7610, R86 ;  /* 0x00007610ff567816 */ /* 0x000fe20000000056 */
[----:B------:R-:W-:Y:S01]  /*05f0*/  IMAD.MOV.U32 R15, RZ, RZ, RZ ;  /* 0x000000ffff0f7224 */ /* 0x000fe200078e00ff */
[----:B------:R-:W-:Y:S02]  /*0600*/  PRMT R85, RZ, 0x7610, R85 ;  /* 0x00007610ff557816 */ /* 0x000fe40000000055 */
[----:B------:R-:W-:-:S02]  /*0610*/  PRMT R59, RZ, 0x7610, R59 ;  /* 0x00007610ff3b7816 */ /* 0x000fc4000000003b */
[----:B------:R-:W-:Y:S02]  /*0620*/  PRMT R60, RZ, 0x7610, R60 ;  /* 0x00007610ff3c7816 */ /* 0x000fe4000000003c */
[----:B------:R-:W-:Y:S02]  /*0630*/  PRMT R61, RZ, 0x7610, R61 ;  /* 0x00007610ff3d7816 */ /* 0x000fe4000000003d */
[----:B------:R-:W-:Y:S02]  /*0640*/  PRMT R13, RZ, 0x7610, R13 ;  /* 0x00007610ff0d7816 */ /* 0x000fe4000000000d */
[----:B------:R-:W-:Y:S02]  /*0650*/  PRMT R62, RZ, 0x7610, R62 ;  /* 0x00007610ff3e7816 */ /* 0x000fe4000000003e */
[----:B------:R-:W-:Y:S02]  /*0660*/  PRMT R63, RZ, 0x7610, R63 ;  /* 0x00007610ff3f7816 */ /* 0x000fe4000000003f */
[----:B------:R-:W-:-:S02]  /*0670*/  PRMT R64, RZ, 0x7610, R64 ;  /* 0x00007610ff407816 */ /* 0x000fc40000000040 */
[----:B------:R-:W-:Y:S02]  /*0680*/  PRMT R56, RZ, 0x7610, R56 ;  /* 0x00007610ff387816 */ /* 0x000fe40000000038 */
[----:B------:R-:W-:Y:S02]  /*0690*/  PRMT R84, RZ, 0x7610, R84 ;  /* 0x00007610ff547816 */ /* 0x000fe40000000054 */
[----:B------:R-:W-:Y:S02]  /*06a0*/  PRMT R83, RZ, 0x7610, R83 ;  /* 0x00007610ff537816 */ /* 0x000fe40000000053 */
[----:B------:R-:W-:Y:S02]  /*06b0*/  PRMT R68, RZ, 0x7610, R68 ;  /* 0x00007610ff447816 */ /* 0x000fe40000000044 */
[----:B------:R-:W-:Y:S02]  /*06c0*/  PRMT R57, RZ, 0x7610, R57 ;  /* 0x00007610ff397816 */ /* 0x000fe40000000039 */
[----:B-1----:R-:W-:Y:S01]  /*06d0*/  ISETP.GE.AND P0, PT, R52, R87, PT ;  /* 0x000000573400720c */ /* 0x002fe20003f06270 */
[----:B------:R-:W-:Y:S01]  /*06e0*/  IMAD.MOV.U32 R92, RZ, RZ, R52 ;  /* 0x000000ffff5c7224 */ /* 0x000fe200078e0034 */
        /* <DEDUP_REMOVED lines=19> */
[----:B------:R-:W-:Y:S01]  /*0820*/  PRMT R71, RZ, 0x7610, R71 ;  /* 0x00007610ff477816 */ /* 0x000fe20000000047 */
[----:B------:R-:W-:Y:S06]  /*0830*/  @P0 BRA `(.L_x_4) ;  /* 0x0000000000a80947 */ /* 0x000fec0003800000 */
[----:B------:R-:W1:Y:S02]  /*0840*/  LDC.64 R4, c[0x0][0x380] ;  /* 0x0000e000ff047b82 */ /* 0x000e640000000a00 */
[----:B-1----:R-:W-:-:S05]  /*0850*/  IMAD.WIDE.U32 R4, R52, 0x30, R4 ;  /* 0x0000003034047825 */ /* 0x002fca00078e0004 */
[----:B0-----:R-:W2:Y:S04]  /*0860*/  LDG.E.64.CONSTANT R56, desc[UR6][R4.64+0x10] ;  /* 0x0000100604387981 */ /* 0x001ea8000c1e9b00 */
[----:B------:R-:W3:Y:S04]  /*0870*/  LDG.E.64.CONSTANT R12, desc[UR6][R4.64+0x18] ;  /* 0x00001806040c7981 */ /* 0x000ee8000c1e9b00 */
[----:B------:R-:W4:Y:S04]  /*0880*/  LDG.E.64.CONSTANT R6, desc[UR6][R4.64] ;  /* 0x0000000604067981 */ /* 0x000f28000c1e9b00 */
[----:B------:R-:W4:Y:S04]  /*0890*/  LDG.E.64.CONSTANT R10, desc[UR6][R4.64+0x8] ;  /* 0x00000806040a7981 */ /* 0x000f28000c1e9b00 */
[----:B------:R-:W4:Y:S04]  /*08a0*/  LDG.E.64.CONSTANT R14, desc[UR6][R4.64+0x20] ;  /* 0x00002006040e7981 */ /* 0x000f28000c1e9b00 */
[----:B------:R1:W5:Y:S01]  /*08b0*/  LDG.E.64.CONSTANT R90, desc[UR6][R4.64+0x28] ;  /* 0x00002806045a7981 */ /* 0x000362000c1e9b00 */
[----:B------:R-:W-:Y:S01]  /*08c0*/  VIADD R92, R52, 0x100 ;  /* 0x00000100345c7836 */ /* 0x000fe20000000000 */
[----:B--2---:R-:W-:-:S02]  /*08d0*/  SHF.R.U64 R67, R56, 0x8, R57 ;  /* 0x0000000838437819 */ /* 0x004fc40000001239 */
[C-C-:B------:R-:W-:Y:S02]  /*08e0*/  SHF.R.U64 R66, R56.reuse, 0x10, R57.reuse ;  /* 0x0000001038427819 */ /* 0x140fe40000001239 */
[C---:B------:R-:W-:Y:S02]  /*08f0*/  SHF.R.U64 R65, R56.reuse, 0x18, R57 ;  /* 0x0000001838417819 */ /* 0x040fe40000001239 */
[----:B------:R-:W-:Y:S02]  /*0900*/  PRMT R58, R56, 0x7610, R58 ;  /* 0x00007610383a7816 */ /* 0x000fe4000000003a */
[C-C-:B---3--:R-:W-:Y:S02]  /*0910*/  SHF.R.U64 R64, R12.reuse, 0x8, R13.reuse ;  /* 0x000000080c407819 */ /* 0x148fe4000000120d */
[C-C-:B------:R-:W-:Y:S02]  /*0920*/  SHF.R.U64 R63, R12.reuse, 0x10, R13.reuse ;  /* 0x000000100c3f7819 */ /* 0x140fe4000000120d */
[----:B------:R-:W-:-:S02]  /*0930*/  SHF.R.U64 R62, R12, 0x18, R13 ;  /* 0x000000180c3e7819 */ /* 0x000fc4000000120d */
[----:B------:R-:W-:Y:S02]  /*0940*/  PRMT R56, R12, 0x7610, R56 ;  /* 0x000076100c387816 */ /* 0x000fe40000000038 */
[C-C-:B----4-:R-:W-:Y:S02]  /*0950*/  SHF.R.U64 R8, R6.reuse, 0x8, R7.reuse ;  /* 0x0000000806087819 */ /* 0x150fe40000001207 */
[C-C-:B------:R-:W-:Y:S02]  /*0960*/  SHF.R.U64 R72, R6.reuse, 0x10, R7.reuse ;  /* 0x0000001006487819 */ /* 0x140fe40000001207 */
[C---:B------:R-:W-:Y:S02]  /*0970*/  SHF.R.U64 R73, R6.reuse, 0x18, R7 ;  /* 0x0000001806497819 */ /* 0x040fe40000001207 */
[----:B------:R-:W-:Y:S02]  /*0980*/  PRMT R71, R6, 0x7610, R71 ;  /* 0x0000761006477816 */ /* 0x000fe40000000047 */
[----:B------:R-:W-:-:S02]  /*0990*/  SHF.R.U32.HI R74, RZ, 0x8, R7 ;  /* 0x00000008ff4a7819 */ /* 0x000fc40000011607 */
[--C-:B------:R-:W-:Y:S02]  /*09a0*/  SHF.R.U32.HI R75, RZ, 0x10, R7.reuse ;  /* 0x00000010ff4b7819 */ /* 0x100fe40000011607 */
[----:B------:R-:W-:Y:S02]  /*09b0*/  SHF.R.U32.HI R76, RZ, 0x18, R7 ;  /* 0x00000018ff4c7819 */ /* 0x000fe40000011607 */
[----:B------:R-:W-:Y:S02]  /*09c0*/  PRMT R70, R7, 0x7610, R70 ;  /* 0x0000761007467816 */ /* 0x000fe40000000046 */
[C-C-:B------:R-:W-:Y:S02]  /*09d0*/  SHF.R.U64 R77, R10.reuse, 0x8, R11.reuse ;  /* 0x000000080a4d7819 */ /* 0x140fe4000000120b */
[C-C-:B------:R-:W-:Y:S02]  /*09e0*/  SHF.R.U64 R78, R10.reuse, 0x10, R11.reuse ;  /* 0x000000100a4e7819 */ /* 0x140fe4000000120b */
[----:B------:R-:W-:-:S02]  /*09f0*/  SHF.R.U64 R79, R10, 0x18, R11 ;  /* 0x000000180a4f7819 */ /* 0x000fc4000000120b */
[----:B------:R-:W-:Y:S02]  /*0a00*/  PRMT R69, R10, 0x7610, R69 ;  /* 0x000076100a457816 */ /* 0x000fe40000000045 */
[--C-:B------:R-:W-:Y:S02]  /*0a10*/  SHF.R.U32.HI R80, RZ, 0x8, R11.reuse ;  /* 0x00000008ff507819 */ /* 0x100fe4000001160b */
[--C-:B------:R-:W-:Y:S02]  /*0a20*/  SHF.R.U32.HI R81, RZ, 0x10, R11.reuse ;  /* 0x00000010ff517819 */ /* 0x100fe4000001160b */
[----:B------:R-:W-:Y:S02]  /*0a30*/  SHF.R.U32.HI R82, RZ, 0x18, R11 ;  /* 0x00000018ff527819 */ /* 0x000fe4000001160b */
[----:B------:R-:W-:Y:S02]  /*0a40*/  PRMT R9, R11, 0x7610, R9 ;  /* 0x000076100b097816 */ /* 0x000fe40000000009 */
[----:B------:R-:W-:-:S02]  /*0a50*/  SHF.R.U32.HI R68, RZ, 0x8, R57 ;  /* 0x00000008ff447819 */ /* 0x000fc40000011639 */
[--C-:B------:R-:W-:Y:S02]  /*0a60*/  SHF.R.U32.HI R83, RZ, 0x10, R57.reuse ;  /* 0x00000010ff537819 */ /* 0x100fe40000011639 */
[----:B------:R-:W-:Y:S02]  /*0a70*/  SHF.R.U32.HI R84, RZ, 0x18, R57 ;  /* 0x00000018ff547819 */ /* 0x000fe40000011639 */
[--C-:B------:R-:W-:Y:S02]  /*0a80*/  SHF.R.U32.HI R61, RZ, 0x8, R13.reuse ;  /* 0x00000008ff3d7819 */ /* 0x100fe4000001160d */
[--C-:B------:R-:W-:Y:S02]  /*0a90*/  SHF.R.U32.HI R60, RZ, 0x10, R13.reuse ;  /* 0x00000010ff3c7819 */ /* 0x100fe4000001160d */
[----:B------:R-:W-:Y:S02]  /*0aa0*/  SHF.R.U32.HI R59, RZ, 0x18, R13 ;  /* 0x00000018ff3b7819 */ /* 0x000fe4000001160d */
[----:B------:R-:W-:-:S02]  /*0ab0*/  SHF.R.U64 R86, R14, 0x8, R15 ;  /* 0x000000080e567819 */ /* 0x000fc4000000120f */
[C---:B------:R-:W-:Y:S02]  /*0ac0*/  SHF.R.U64 R12, R14.reuse, 0x10, R15 ;  /* 0x000000100e0c7819 */ /* 0x040fe4000000120f */
[----:B-1----:R-:W-:-:S07]  /*0ad0*/  PRMT R85, R14, 0x7610, R85 ;  /* 0x000076100e557816 */ /* 0x002fce0000000055 */
.L_x_4:
[----:B0-----:R-:W-:Y:S05]  /*0ae0*/  BSYNC.RECONVERGENT B1 ;  /* 0x0000000000017941 */ /* 0x001fea0003800200 */
.L_x_3:
[----:B------:R-:W-:Y:S01]  /*0af0*/  ISETP.GE.AND P0, PT, R92, R87, PT ;  /* 0x000000575c00720c */ /* 0x000fe20003f06270 */
[----:B------:R-:W-:-:S12]  /*0b00*/  BSSY.RECONVERGENT B1, `(.L_x_5) ;  /* 0x00000a9000017945 */ /* 0x000fd80003800200 */
[----:B------:R-:W-:Y:S05]  /*0b10*/  @P0 BRA `(.L_x_6) ;  /* 0x00000008009c0947 */ /* 0x000fea0003800000 */
.L_x_12:
[----:B------:R-:W0:Y:S02]  /*0b20*/  LDC.64 R88, c[0x0][0x380] ;  /* 0x0000e000ff587b82 */ /* 0x000e240000000a00 */
[----:B0-----:R-:W-:-:S05]  /*0b30*/  IMAD.WIDE R88, R92, 0x30, R88 ;  /* 0x000000305c587825 */ /* 0x001fca00078e0258 */
[----:B------:R-:W2:Y:S04]  /*0b40*/  LDG.E.64.CONSTANT R6, desc[UR6][R88.64+0x20] ;  /* 0x0000200658067981 */ /* 0x000ea8000c1e9b00 */
[----:B------:R-:W3:Y:S04]  /*0b50*/  LDG.E.64.CONSTANT R50, desc[UR6][R88.64+0x8] ;  /* 0x0000080658327981 */ /* 0x000ee8000c1e9b00 */
[----:B------:R-:W4:Y:S04]  /*0b60*/  LDG.E.64.CONSTANT R48, desc[UR6][R88.64+0x10] ;  /* 0x0000100658307981 */ /* 0x000f28000c1e9b00 */
[----:B------:R-:W4:Y:S04]  /*0b70*/  LDG.E.64.CONSTANT R10, desc[UR6][R88.64+0x18] ;  /* 0x00001806580a7981 */ /* 0x000f28000c1e9b00 */
[----:B------:R-:W4:Y:S04]  /*0b80*/  LDG.E.64.CONSTANT R54, desc[UR6][R88.64] ;  /* 0x0000000658367981 */ /* 0x000f28000c1e9b00 */
[----:B------:R-:W4:Y:S01]  /*0b90*/  LDG.E.64.CONSTANT R4, desc[UR6][R88.64+0x28] ;  /* 0x0000280658047981 */ /* 0x000f22000c1e9b00 */
[----:B------:R-:W-:Y:S01]  /*0ba0*/  LOP3.LUT R65, R65, 0xffff, RZ, 0xc0, !PT ;  /* 0x0000ffff41417812 */ /* 0x000fe200078ec0ff */
[----:B------:R-:W-:Y:S01]  /*0bb0*/  BSSY.RECONVERGENT B2, `(.L_x_7) ;  /* 0x0000055000027945 */ /* 0x000fe20003800200 */
[----:B------:R-:W-:Y:S01]  /*0bc0*/  LOP3.LUT R66, R66, 0xffff, RZ, 0xc0, !PT ;  /* 0x0000ffff42427812 */ /* 0x000fe200078ec0ff */
[----:B------:R0:W-:Y:S01]  /*0bd0*/  STL.U8 [R1+0x22], R12 ;  /* 0x0000220c01007387 */ /* 0x0001e20000100000 */
[----:B------:R-:W-:-:S02]  /*0be0*/  LOP3.LUT R67, R67, 0xffff, RZ, 0xc0, !PT ;  /* 0x0000ffff43437812 */ /* 0x000fc400078ec0ff */
[----:B------:R-:W-:Y:S01]  /*0bf0*/  LOP3.LUT R58, R58, 0xffff, RZ, 0xc0, !PT ;  /* 0x0000ffff3a3a7812 */ /* 0x000fe200078ec0ff */
[----:B------:R1:W-:Y:S01]  /*0c00*/  STL [R1+0x24], R15 ;  /* 0x0000240f01007387 */ /* 0x0003e20000100800 */
[----:B------:R-:W-:Y:S02]  /*0c10*/  LOP3.LUT R59, R59, 0xffff, RZ, 0xc0, !PT ;  /* 0x0000ffff3b3b7812 */ /* 0x000fe400078ec0ff */
[----:B------:R-:W-:Y:S01]  /*0c20*/  LOP3.LUT R60, R60, 0xffff, RZ, 0xc0, !PT ;  /* 0x0000ffff3c3c7812 */ /* 0x000fe200078ec0ff */
[----:B-----5:R-:W-:Y:S01]  /*0c30*/  STL.64 [R1+0x28], R90 ;  /* 0x0000285a01007387 */ /* 0x020fe20000100a00 */
[----:B------:R-:W-:Y:S02]  /*0c40*/  LOP3.LUT R61, R61, 0xffff, RZ, 0xc0, !PT ;  /* 0x0000ffff3d3d7812 */ /* 0x000fe400078ec0ff */
[----:B0-----:R-:W-:Y:S02]  /*0c50*/  LOP3.LUT R12, R13, 0xffff, RZ, 0xc0, !PT ;  /* 0x0000ffff0d0c7812 */ /* 0x001fe400078ec0ff */
[----:B------:R-:W-:-:S02]  /*0c60*/  LOP3.LUT R8, R8, 0xffff, RZ, 0xc0, !PT ;  /* 0x0000ffff08087812 */ /* 0x000fc400078ec0ff */
[----:B------:R-:W-:Y:S02]  /*0c70*/  LOP3.LUT R71, R71, 0xffff, RZ, 0xc0, !PT ;  /* 0x0000ffff47477812 */ /* 0x000fe400078ec0ff */
[----:B------:R-:W-:Y:S02]  /*0c80*/  LOP3.LUT R62, R62, 0xffff, RZ, 0xc0, !PT ;  /* 0x0000ffff3e3e7812 */ /* 0x000fe400078ec0ff */
[----:B------:R-:W-:Y:S02]  /*0c90*/  LOP3.LUT R63, R63, 0xffff, RZ, 0xc0, !PT ;  /* 0x0000ffff3f3f7812 */ /* 0x000fe400078ec0ff */
[----:B------:R-:W-:Y:S02]  /*0ca0*/  LOP3.LUT R64, R64, 0xffff, RZ, 0xc0, !PT ;  /* 0x0000ffff40407812 */ /* 0x000fe400078ec0ff */
[----:B------:R-:W-:Y:S02]  /*0cb0*/  LOP3.LUT R13, R56, 0xffff, RZ, 0xc0, !PT ;  /* 0x0000ffff380d7812 */ /* 0x000fe400078ec0ff */
[----:B------:R-:W-:-:S02]  /*0cc0*/  PRMT R65, R66, 0x3340, R65 ;  /* 0x0000334042417816 */ /* 0x000fc40000000041 */
[----:B------:R-:W-:Y:S02]  /*0cd0*/  PRMT R58, R58, 0x3340, R67 ;  /* 0x000033403a3a7816 */ /* 0x000fe40000000043 */
[----:B------:R-:W-:Y:S02]  /*0ce0*/  PRMT R59, R60, 0x3340, R59 ;  /* 0x000033403c3b7816 */ /* 0x000fe4000000003b */
[----:B------:R-:W-:Y:S02]  /*0cf0*/  PRMT R12, R12, 0x3340, R61 ;  /* 0x000033400c0c7816 */ /* 0x000fe4000000003d */
[----:B------:R-:W-:Y:S02]  /*0d00*/  PRMT R71, R71, 0x3340, R8 ;  /* 0x0000334047477816 */ /* 0x000fe40000000008 */
[----:B------:R-:W-:Y:S02]  /*0d10*/  PRMT R62, R63, 0x3340, R62 ;  /* 0x000033403f3e7816 */ /* 0x000fe4000000003e */
[----:B------:R-:W-:-:S02]  /*0d20*/  PRMT R13, R13, 0x3340, R64 ;  /* 0x000033400d0d7816 */ /* 0x000fc40000000040 */
[----:B------:R-:W-:Y:S02]  /*0d30*/  LOP3.LUT R82, R82, 0xffff, RZ, 0xc0, !PT ;  /* 0x0000ffff52527812 */ /* 0x000fe400078ec0ff */
[----:B------:R-:W-:Y:S02]  /*0d40*/  LOP3.LUT R81, R81, 0xffff, RZ, 0xc0, !PT ;  /* 0x0000ffff51517812 */ /* 0x000fe400078ec0ff */
[----:B------:R-:W-:Y:S02]  /*0d50*/  LOP3.LUT R80, R80, 0xffff, RZ, 0xc0, !PT ;  /* 0x0000ffff50507812 */ /* 0x000fe400078ec0ff */
[----:B------:R-:W-:Y:S02]  /*0d60*/  LOP3.LUT R9, R9, 0xffff, RZ, 0xc0, !PT ;  /* 0x0000ffff09097812 */ /* 0x000fe400078ec0ff */
[----:B------:R-:W-:Y:S02]  /*0d70*/  LOP3.LUT R79, R79, 0xffff, RZ, 0xc0, !PT ;  /* 0x0000ffff4f4f7812 */ /* 0x000fe400078ec0ff */
[----:B------:R-:W-:-:S02]  /*0d80*/  LOP3.LUT R78, R78, 0xffff, RZ, 0xc0, !PT ;  /* 0x0000ffff4e4e7812 */ /* 0x000fc400078ec0ff */
[----:B------:R-:W-:Y:S02]  /*0d90*/  LOP3.LUT R77, R77, 0xffff, RZ, 0xc0, !PT ;  /* 0x0000ffff4d4d7812 */ /* 0x000fe400078ec0ff */
[----:B------:R-:W-:Y:S02]  /*0da0*/  LOP3.LUT R8, R69, 0xffff, RZ, 0xc0, !PT ;  /* 0x0000ffff45087812 */ /* 0x000fe400078ec0ff */
[----:B------:R-:W-:Y:S02]  /*0db0*/  LOP3.LUT R84, R84, 0xffff, RZ, 0xc0, !PT ;  /* 0x0000ffff54547812 */ /* 0x000fe400078ec0ff */
[----:B------:R-:W-:Y:S02]  /*0dc0*/  LOP3.LUT R83, R83, 0xffff, RZ, 0xc0, !PT ;  /* 0x0000ffff53537812 */ /* 0x000fe400078ec0ff */
[----:B------:R-:W-:Y:S02]  /*0dd0*/  LOP3.LUT R68, R68, 0xffff, RZ, 0xc0, !PT ;  /* 0x0000ffff44447812 */ /* 0x000fe400078ec0ff */
[----:B------:R-:W-:-:S02]  /*0de0*/  LOP3.LUT R57, R57, 0xffff, RZ, 0xc0, !PT ;  /* 0x0000ffff39397812 */ /* 0x000fc400078ec0ff */
[----:B------:R-:W-:Y:S02]  /*0df0*/  PRMT R56, R58, 0x5410, R65 ;  /* 0x000054103a387816 */ /* 0x000fe40000000041 */
[----:B------:R-:W-:Y:S02]  /*0e00*/  PRMT R59, R12, 0x5410, R59 ;  /* 0x000054100c3b7816 */ /* 0x000fe4000000003b */
[----:B------:R-:W-:Y:S02]  /*0e10*/  PRMT R58, R13, 0x5410, R62 ;  /* 0x000054100d3a7816 */ /* 0x000fe4000000003e */
[----:B-1----:R-:W-:Y:S02]  /*0e20*/  PRMT R15, R81, 0x3340, R82 ;  /* 0x00003340510f7816 */ /* 0x002fe40000000052 */
[----:B------:R-:W-:Y:S01]  /*0e30*/  PRMT R80, R9, 0x3340, R80 ;  /* 0x0000334009507816 */ /* 0x000fe20000000050 */
[----:B------:R-:W-:Y:S01]  /*0e40*/  STL.64 [R1+0x18], R58 ;  /* 0x0000183a01007387 */ /* 0x000fe20000100a00 */
[----:B------:R-:W-:-:S02]  /*0e50*/  PRMT R14, R78, 0x3340, R79 ;  /* 0x000033404e0e7816 */ /* 0x000fc4000000004f */
[----:B------:R-:W-:Y:S02]  /*0e60*/  PRMT R77, R8, 0x3340, R77 ;  /* 0x00003340084d7816 */ /* 0x000fe4000000004d */
[----:B------:R-:W-:Y:S02]  /*0e70*/  PRMT R83, R83, 0x3340, R84 ;  /* 0x0000334053537816 */ /* 0x000fe40000000054 */
[----:B------:R-:W-:Y:S02]  /*0e80*/  PRMT R68, R57, 0x3340, R68 ;  /* 0x0000334039447816 */ /* 0x000fe40000000044 */
[----:B------:R-:W-:Y:S02]  /*0e90*/  PRMT R86, R86, 0x7604, R85 ;  /* 0x0000760456567816 */ /* 0x000fe40000000055 */
[----:B------:R-:W-:Y:S02]  /*0ea0*/  PRMT R15, R80, 0x5410, R15 ;  /* 0x00005410500f7816 */ /* 0x000fe4000000000f */
[----:B------:R-:W-:Y:S01]  /*0eb0*/  PRMT R14, R77, 0x5410, R14 ;  /* 0x000054104d0e7816 */ /* 0x000fe2000000000e */
[----:B------:R-:W-:Y:S01]  /*0ec0*/  STL.U16 [R1+0x20], R86 ;  /* 0x0000205601007387 */ /* 0x000fe20000100400 */
[----:B------:R-:W-:-:S02]  /*0ed0*/  PRMT R57, R68, 0x5410, R83 ;  /* 0x0000541044397816 */ /* 0x000fc40000000053 */
[----:B------:R-:W-:Y:S01]  /*0ee0*/  LOP3.LUT R76, R76, 0xffff, RZ, 0xc0, !PT ;  /* 0x0000ffff4c4c7812 */ /* 0x000fe200078ec0ff */
[----:B------:R-:W-:Y:S01]  /*0ef0*/  STL.64 [R1+0x8], R14 ;  /* 0x0000080e01007387 */ /* 0x000fe20000100a00 */
[----:B------:R-:W-:Y:S02]  /*0f00*/  LOP3.LUT R75, R75, 0xffff, RZ, 0xc0, !PT ;  /* 0x0000ffff4b4b7812 */ /* 0x000fe400078ec0ff */
[----:B------:R-:W-:Y:S01]  /*0f10*/  LOP3.LUT R74, R74, 0xffff, RZ, 0xc0, !PT ;  /* 0x0000ffff4a4a7812 */ /* 0x000fe200078ec0ff */
[----:B------:R-:W-:Y:S01]  /*0f20*/  STL.64 [R1+0x10], R56 ;  /* 0x0000103801007387 */ /* 0x000fe20000100a00 */
[----:B------:R-:W-:Y:S02]  /*0f30*/  LOP3.LUT R53, R70, 0xffff, RZ, 0xc0, !PT ;  /* 0x0000ffff46357812 */ /* 0x000fe400078ec0ff */
[----:B------:R-:W-:Y:S02]  /*0f40*/  LOP3.LUT R73, R73, 0xffff, RZ, 0xc0, !PT ;  /* 0x0000ffff49497812 */ /* 0x000fe400078ec0ff */
[----:B------:R-:W-:-:S02]  /*0f50*/  LOP3.LUT R72, R72, 0xffff, RZ, 0xc0, !PT ;  /* 0x0000ffff48487812 */ /* 0x000fc400078ec0ff */
[----:B------:R-:W-:Y:S02]  /*0f60*/  PRMT R75, R75, 0x3340, R76 ;  /* 0x000033404b4b7816 */ /* 0x000fe4000000004c */
[----:B------:R-:W-:Y:S02]  /*0f70*/  PRMT R74, R53, 0x3340, R74 ;  /* 0x00003340354a7816 */ /* 0x000fe4000000004a */
[----:B------:R-:W-:Y:S02]  /*0f80*/  PRMT R72, R72, 0x3340, R73 ;  /* 0x0000334048487816 */ /* 0x000fe40000000049 */
[----:B------:R-:W-:Y:S02]  /*0f90*/  PRMT R9, R74, 0x5410, R75 ;  /* 0x000054104a097816 */ /* 0x000fe4000000004b */
[----:B------:R-:W-:-:S05]  /*0fa0*/  PRMT R8, R71, 0x5410, R72 ;  /* 0x0000541047087816 */ /* 0x000fca0000000048 */
[----:B------:R0:W-:Y:S01]  /*0fb0*/  STL.64 [R1], R8 ;  /* 0x0000000801007387 */ /* 0x0001e20000100a00 */
[----:B--2---:R-:W-:Y:S01]  /*0fc0*/  IMAD.MOV.U32 R12, RZ, RZ, R6 ;  /* 0x000000ffff0c7224 */ /* 0x004fe200078e0006 */
[C-C-:B------:R-:W-:Y:S02]  /*0fd0*/  SHF.R.U64 R13, R6.reuse, 0x8, R7.reuse ;  /* 0x00000008060d7819 */ /* 0x140fe40000001207 */
[----:B------:R1:W-:Y:S01]  /*0fe0*/  STL [R1+0x54], R7 ;  /* 0x0000540701007387 */ /* 0x0003e20000100800 */
[----:B------:R-:W-:Y:S02]  /*0ff0*/  SHF.R.U64 R62, R6, 0x10, R7 ;  /* 0x00000010063e7819 */ /* 0x000fe40000001207 */
[----:B------:R-:W-:Y:S01]  /*1000*/  PRMT R60, R13, 0x7604, R12 ;  /* 0x000076040d3c7816 */ /* 0x000fe2000000000c */
[----:B---3--:R1:W-:Y:S01]  /*1010*/  STL.64 [R1+0x38], R50 ;  /* 0x0000383201007387 */ /* 0x0083e20000100a00 */
[----:B------:R-:W-:-:S03]  /*1020*/  IMAD.MOV.U32 R12, RZ, RZ, RZ ;  /* 0x000000ffff0c7224 */ /* 0x000fc600078e00ff */
[----:B----4-:R1:W-:Y:S04]  /*1030*/  STL.64 [R1+0x40], R48 ;  /* 0x0000403001007387 */ /* 0x0103e80000100a00 */
[----:B------:R1:W-:Y:S01]  /*1040*/  STL.64 [R1+0x48], R10 ;  /* 0x0000480a01007387 */ /* 0x0003e20000100a00 */
[----:B0-----:R-:W-:-:S03]  /*1050*/  IMAD.MOV.U32 R8, RZ, RZ, R54 ;  /* 0x000000ffff087224 */ /* 0x001fc600078e0036 */
[----:B------:R1:W-:Y:S04]  /*1060*/  STL.U8 [R1+0x52], R62 ;  /* 0x0000523e01007387 */ /* 0x0003e80000100000 */
[----:B------:R1:W-:Y:S04]  /*1070*/  STL.U16 [R1+0x50], R60 ;  /* 0x0000503c01007387 */ /* 0x0003e80000100400 */
[----:B------:R1:W-:Y:S04]  /*1080*/  STL.64 [R1+0x30], R54 ;  /* 0x0000303601007387 */ /* 0x0003e80000100a00 */
[----:B------:R1:W-:Y:S02]  /*1090*/  STL.64 [R1+0x58], R4 ;  /* 0x0000580401007387 */ /* 0x0003e40000100a00 */
.L_x_8:
[----:B------:R-:W-:-:S06]  /*10a0*/  IMAD.IADD R9, R1, 0x1, R12 ;  /* 0x0000000101097824 */ /* 0x000fcc00078e020c */
[----:B------:R-:W2:Y:S01]  /*10b0*/  LDL.U8 R9, [R9] ;  /* 0x0000000009097983 */ /* 0x000ea20000100000 */
[----:B-1----:R-:W-:Y:S02]  /*10c0*/  IMAD.MOV.U32 R10, RZ, RZ, R12 ;  /* 0x000000ffff0a7224 */ /* 0x002fe400078e000c */
[----:B------:R-:W-:Y:S01]  /*10d0*/  VIADD R12, R12, 0x1 ;  /* 0x000000010c0c7836 */ /* 0x000fe20000000000 */
[----:B--2---:R-:W-:-:S13]  /*10e0*/  ISETP.NE.AND P0, PT, R9, RZ, PT ;  /* 0x000000ff0900720c */ /* 0x004fda0003f05270 */
[----:B------:R-:W-:Y:S05]  /*10f0*/  @P0 BRA `(.L_x_8) ;  /* 0xfffffffc00e80947 */ /* 0x000fea000383ffff */
[----:B------:R-:W-:Y:S05]  /*1100*/  BSYNC.RECONVERGENT B2 ;  /* 0x0000000000027941 */ /* 0x000fea0003800200 */
.L_x_7:
[----:B------:R-:W-:Y:S01]  /*1110*/  LOP3.LUT P0, RZ, R8, 0xff, RZ, 0xc0, !PT ;  /* 0x000000ff08ff7812 */ /* 0x000fe2000780c0ff */
[----:B------:R-:W-:-:S12]  /*1120*/  BSSY.RECONVERGENT B2, `(.L_x_9) ;  /* 0x000000b000027945 */ /* 0x000fd80003800200 */
[----:B------:R-:W-:Y:S05]  /*1130*/  @!P0 BRA `(.L_x_10) ;  /* 0x0000000000248947 */ /* 0x000fea0003800000 */
[----:B------:R-:W-:-:S07]  /*1140*/  IMAD.MOV.U32 R12, RZ, RZ, RZ ;  /* 0x000000ffff0c7224 */ /* 0x000fce00078e00ff */
.L_x_11:
[C---:B------:R-:W-:Y:S02]  /*1150*/  IMAD.IADD R11, R1.reuse, 0x1, R10 ;  /* 0x00000001010b7824 */ /* 0x040fe400078e020a */
[----:B------:R-:W-:-:S03]  /*1160*/  IMAD.IADD R9, R1, 0x1, R12 ;  /* 0x0000000101097824 */ /* 0x000fc600078e020c */
[----:B------:R0:W-:Y:S04]  /*1170*/  STL.U8 [R11], R8 ;  /* 0x000000080b007387 */ /* 0x0001e80000100000 */
[----:B0-----:R-:W2:Y:S01]  /*1180*/  LDL.U8 R8, [R9+0x31] ;  /* 0x0000310009087983 */ /* 0x001ea20000100000 */
[----:B------:R-:W-:Y:S02]  /*1190*/  VIADD R12, R12, 0x1 ;  /* 0x000000010c0c7836 */ /* 0x000fe40000000000 */
[----:B------:R-:W-:Y:S01]  /*11a0*/  VIADD R10, R10, 0x1 ;  /* 0x000000010a0a7836 */ /* 0x000fe20000000000 */
[----:B--2---:R-:W-:-:S13]  /*11b0*/  ISETP.NE.AND P0, PT, R8, RZ, PT ;  /* 0x000000ff0800720c */ /* 0x004fda0003f05270 */
[----:B------:R-:W-:Y:S05]  /*11c0*/  @P0 BRA `(.L_x_11) ;  /* 0xfffffffc00e00947 */ /* 0x000fea000383ffff */
.L_x_10:
[----:B------:R-:W-:Y:S05]  /*11d0*/  BSYNC.RECONVERGENT B2 ;  /* 0x0000000000027941 */ /* 0x000fea0003800200 */
.L_x_9:
[----:B------:R-:W-:Y:S01]  /*11e0*/  IMAD.IADD R6, R1, 0x1, R10 ;  /* 0x0000000101067824 */ /* 0x000fe200078e020a */
[----:B------:R-:W0:Y:S04]  /*11f0*/  LDCU UR4, c[0x0][0x390] ;  /* 0x00007200ff0477ac */ /* 0x000e280008000800 */
[----:B------:R1:W-:Y:S04]  /*1200*/  STL.U8 [R6], RZ ;  /* 0x000000ff06007387 */ /* 0x0003e80000100000 */
[----:B------:R-:W2:Y:S04]  /*1210*/  LDL.64 R90, [R1+0x28] ;  /* 0x00002800015a7983 */ /* 0x000ea80000100a00 */
[----:B------:R-:W3:Y:S04]  /*1220*/  LDL.64 R12, [R1+0x8] ;  /* 0x00000800010c7983 */ /* 0x000ee80000100a00 */
[----:B------:R-:W4:Y:S04]  /*1230*/  LDL.64 R14, [R1+0x20] ;  /* 0x00002000010e7983 */ /* 0x000f280000100a00 */
[----:B------:R-:W5:Y:S04]  /*1240*/  LDL.64 R48, [R1] ;  /* 0x0000000001307983 */ /* 0x000f680000100a00 */
[----:B------:R-:W5:Y:S04]  /*1250*/  LDL.64 R10, [R1+0x10] ;  /* 0x00001000010a7983 */ /* 0x000f680000100a00 */
[----:B------:R-:W1:Y:S01]  /*1260*/  LDL.64 R8, [R1+0x18] ;  /* 0x0000180001087983 */ /* 0x000e620000100a00 */
[----:B------:R-:W-:-:S02]  /*1270*/  VIADD R92, R92, 0x100 ;  /* 0x000001005c5c7836 */ /* 0x000fc40000000000 */
[----:B0-----:R-:W-:-:S05]  /*1280*/  IMAD.U32 R87, RZ, RZ, UR4 ;  /* 0x00000004ff577e24 */ /* 0x001fca000f8e00ff */
[----:B------:R-:W-:Y:S01]  /*1290*/  ISETP.GE.AND P0, PT, R92, R87, PT ;  /* 0x000000575c00720c */ /* 0x000fe20003f06270 */
[----:B--2---:R-:W-:Y:S01]  /*12a0*/  DADD R90, R4, R90 ;  /* 0x00000000045a7229 */ /* 0x004fe2000000005a */
[C---:B---3--:R-:W-:Y:S02]  /*12b0*/  PRMT R5, R13.reuse, 0x7770, RZ ;  /* 0x000077700d057816 */ /* 0x048fe400000000ff */
[C---:B------:R-:W-:Y:S02]  /*12c0*/  PRMT R80, R13.reuse, 0x7771, RZ ;  /* 0x000077710d507816 */ /* 0x040fe400000000ff */
[----:B------:R-:W-:Y:S02]  /*12d0*/  PRMT R81, R13, 0x7772, RZ ;  /* 0x000077720d517816 */ /* 0x000fe400000000ff */
[C---:B----4-:R-:W-:Y:S02]  /*12e0*/  PRMT R85, R14.reuse, 0x7770, RZ ;  /* 0x000077700e557816 */ /* 0x050fe400000000ff */
[----:B------:R-:W-:-:S02]  /*12f0*/  PRMT R86, R14, 0x7771, RZ ;  /* 0x000077710e567816 */ /* 0x000fc400000000ff */
[C---:B-----5:R-:W-:Y:S02]  /*1300*/  PRMT R71, R48.reuse, 0x7770, RZ ;  /* 0x0000777030477816 */ /* 0x060fe400000000ff */
[C---:B------:R-:W-:Y:S02]  /*1310*/  PRMT R4, R48.reuse, 0x7771, RZ ;  /* 0x0000777130047816 */ /* 0x040fe400000000ff */
[----:B------:R-:W-:Y:S02]  /*1320*/  PRMT R72, R48, 0x7772, RZ ;  /* 0x0000777230487816 */ /* 0x000fe400000000ff */
[C---:B------:R-:W-:Y:S02]  /*1330*/  PRMT R70, R49.reuse, 0x7770, RZ ;  /* 0x0000777031467816 */ /* 0x040fe400000000ff */
[C---:B------:R-:W-:Y:S02]  /*1340*/  PRMT R74, R49.reuse, 0x7771, RZ ;  /* 0x00007771314a7816 */ /* 0x040fe400000000ff */
[----:B------:R-:W-:-:S02]  /*1350*/  PRMT R75, R49, 0x7772, RZ ;  /* 0x00007772314b7816 */ /* 0x000fc400000000ff */
[----:B------:R-:W-:Y:S02]  /*1360*/  PRMT R13, R13, 0x7773, RZ ;  /* 0x000077730d0d7816 */ /* 0x000fe400000000ff */
[C---:B------:R-:W-:Y:S02]  /*1370*/  PRMT R58, R10.reuse, 0x7770, RZ ;  /* 0x000077700a3a7816 */ /* 0x040fe400000000ff */
[C---:B------:R-:W-:Y:S02]  /*1380*/  PRMT R67, R10.reuse, 0x7771, RZ ;  /* 0x000077710a437816 */ /* 0x040fe400000000ff */
[----:B------:R-:W-:Y:S02]  /*1390*/  PRMT R66, R10, 0x7772, RZ ;  /* 0x000077720a427816 */ /* 0x000fe400000000ff */
[C---:B------:R-:W-:Y:S02]  /*13a0*/  PRMT R57, R11.reuse, 0x7770, RZ ;  /* 0x000077700b397816 */ /* 0x040fe400000000ff */
[----:B------:R-:W-:-:S02]  /*13b0*/  PRMT R68, R11, 0x7771, RZ ;  /* 0x000077710b447816 */ /* 0x000fc400000000ff */
[----:B------:R-:W-:Y:S02]  /*13c0*/  PRMT R83, R11, 0x7772, RZ ;  /* 0x000077720b537816 */ /* 0x000fe400000000ff */
[----:B------:R-:W-:Y:S02]  /*13d0*/  PRMT R14, R14, 0x7772, RZ ;  /* 0x000077720e0e7816 */ /* 0x000fe400000000ff */
[----:B------:R-:W-:Y:S02]  /*13e0*/  PRMT R48, R48, 0x7773, RZ ;  /* 0x0000777330307816 */ /* 0x000fe400000000ff */
[----:B------:R-:W-:Y:S02]  /*13f0*/  PRMT R49, R49, 0x7773, RZ ;  /* 0x0000777331317816 */ /* 0x000fe400000000ff */
[----:B------:R-:W-:Y:S02]  /*1400*/  PRMT R10, R10, 0x7773, RZ ;  /* 0x000077730a0a7816 */ /* 0x000fe400000000ff */
[----:B------:R-:W-:-:S02]  /*1410*/  PRMT R11, R11, 0x7773, RZ ;  /* 0x000077730b0b7816 */ /* 0x000fc400000000ff */
[----:B-1----:R-:W-:Y:S01]  /*1420*/  PRMT R6, R9, 0x7770, RZ ;  /* 0x0000777009067816 */ /* 0x002fe200000000ff */
[----:B------:R-:W-:Y:S01]  /*1430*/  IMAD.IADD R15, R7, 0x1, R15 ;  /* 0x00000001070f7824 */ /* 0x000fe200078e020f */
[C---:B------:R-:W-:Y:S02]  /*1440*/  PRMT R69, R12.reuse, 0x7770, RZ ;  /* 0x000077700c457816 */ /* 0x040fe400000000ff */
[C---:B------:R-:W-:Y:S02]  /*1450*/  PRMT R77, R12.reuse, 0x7771, RZ ;  /* 0x000077710c4d7816 */ /* 0x040fe400000000ff */
[C---:B------:R-:W-:Y:S02]  /*1460*/  PRMT R78, R12.reuse, 0x7772, RZ ;  /* 0x000077720c4e7816 */ /* 0x040fe400000000ff */
[----:B------:R-:W-:Y:S02]  /*1470*/  PRMT R79, R12, 0x7773, RZ ;  /* 0x000077730c4f7816 */ /* 0x000fe400000000ff */
[----:B------:R-:W-:-:S02]  /*1480*/  PRMT R56, R8, 0x7770, RZ ;  /* 0x0000777008387816 */ /* 0x000fc400000000ff */
[C---:B------:R-:W-:Y:S02]  /*1490*/  PRMT R64, R8.reuse, 0x7771, RZ ;  /* 0x0000777108407816 */ /* 0x040fe400000000ff */
[C---:B------:R-:W-:Y:S02]  /*14a0*/  PRMT R63, R8.reuse, 0x7772, RZ ;  /* 0x00007772083f7816 */ /* 0x040fe400000000ff */
[----:B------:R-:W-:Y:S02]  /*14b0*/  PRMT R62, R8, 0x7773, RZ ;  /* 0x00007773083e7816 */ /* 0x000fe400000000ff */
[C---:B------:R-:W-:Y:S02]  /*14c0*/  PRMT R61, R9.reuse, 0x7771, RZ ;  /* 0x00007771093d7816 */ /* 0x040fe400000000ff */
[C---:B------:R-:W-:Y:S02]  /*14d0*/  PRMT R60, R9.reuse, 0x7772, RZ ;  /* 0x00007772093c7816 */ /* 0x040fe400000000ff */
[----:B------:R-:W-:-:S02]  /*14e0*/  PRMT R59, R9, 0x7773, RZ ;  /* 0x00007773093b7816 */ /* 0x000fc400000000ff */
[----:B------:R-:W-:Y:S02]  /*14f0*/  PRMT R82, R13, 0x7610, R82 ;  /* 0x000076100d527816 */ /* 0x000fe40000000052 */
[----:B------:R-:W-:Y:S02]  /*1500*/  PRMT R12, R14, 0x7610, R12 ;  /* 0x000076100e0c7816 */ /* 0x000fe4000000000c */
[----:B------:R-:W-:Y:S02]  /*1510*/  PRMT R8, R4, 0x7610, R8 ;  /* 0x0000761004087816 */ /* 0x000fe40000000008 */
[----:B------:R-:W-:Y:S02]  /*1520*/  PRMT R73, R48, 0x7610, R73 ;  /* 0x0000761030497816 */ /* 0x000fe40000000049 */
[----:B------:R-:W-:Y:S02]  /*1530*/  PRMT R76, R49, 0x7610, R76 ;  /* 0x00007610314c7816 */ /* 0x000fe4000000004c */
[----:B------:R-:W-:-:S02]  /*1540*/  PRMT R9, R5, 0x7610, R9 ;  /* 0x0000761005097816 */ /* 0x000fc40000000009 */
[----:B------:R-:W-:Y:S02]  /*1550*/  PRMT R65, R10, 0x7610, R65 ;  /* 0x000076100a417816 */ /* 0x000fe40000000041 */
[----:B------:R-:W-:Y:S02]  /*1560*/  PRMT R84, R11, 0x7610, R84 ;  /* 0x000076100b547816 */ /* 0x000fe40000000054 */
[----:B------:R-:W-:Y:S01]  /*1570*/  PRMT R13, R6, 0x7610, R13 ;  /* 0x00007610060d7816 */ /* 0x000fe2000000000d */
[----:B------:R-:W-:Y:S06]  /*1580*/  @!P0 BRA `(.L_x_12) ;  /* 0xfffffff400648947 */ /* 0x000fec000383ffff */
.L_x_6:
[----:B------:R-:W-:Y:S05]  /*1590*/  BSYNC.RECONVERGENT B1 ;  /* 0x0000000000017941 */ /* 0x000fea0003800200 */
.L_x_5:
[----:B------:R-:W-:Y:S01]  /*15a0*/  LOP3.LUT R55, R72, 0xffff, RZ, 0xc0, !PT ;  /* 0x0000ffff48377812 */ /* 0x000fe200078ec0ff */
[----:B------:R-:W-:Y:S01]  /*15b0*/  IMAD.U32 R6, R12, 0x10000, RZ ;  /* 0x000100000c067824 */ /* 0x000fe200078e00ff */
[----:B------:R-:W-:Y:S01]  /*15c0*/  LOP3.LUT R5, R85, 0xff, RZ, 0xc0, !PT ;  /* 0x000000ff55057812 */ /* 0x000fe200078ec0ff */
[----:B------:R-:W-:Y:S01]  /*15d0*/  BSSY.RECONVERGENT B1, `(.L_x_13) ;  /* 0x00000e1000017945 */ /* 0x000fe20003800200 */
[----:B------:R-:W-:Y:S01]  /*15e0*/  LOP3.LUT R97, R71, 0xffff, RZ, 0xc0, !PT ;  /* 0x0000ffff47617812 */ /* 0x000fe200078ec0ff */
[----:B------:R-:W-:Y:S01]  /*15f0*/  IMAD.U32 R7, R55, 0x10000, RZ ;  /* 0x0001000037077824 */ /* 0x000fe200078e00ff */
[----:B------:R-:W-:Y:S02]  /*1600*/  PRMT R92, R86, 0x7604, R5 ;  /* 0x00007604565c7816 */ /* 0x000fe40000000005 */
[----:B------:R-:W-:Y:S02]  /*1610*/  LOP3.LUT R5, R97, 0xff, RZ, 0xc0, !PT ;  /* 0x000000ff61057812 */ /* 0x000fe400078ec0ff */
[----:B------:R-:W-:-:S02]  /*1620*/  LOP3.LUT R4, R52, 0x3e0, RZ, 0xc0, !PT ;  /* 0x000003e034047812 */ /* 0x000fc400078ec0ff */
[----:B------:R-:W-:Y:S02]  /*1630*/  PRMT R5, R8, 0x7604, R5 ;  /* 0x0000760408057816 */ /* 0x000fe40000000005 */
[----:B------:R-:W-:Y:S02]  /*1640*/  LOP3.LUT R10, R7, 0xff0000, RZ, 0xc0, !PT ;  /* 0x00ff0000070a7812 */ /* 0x000fe400078ec0ff */
[----:B------:R-:W-:Y:S01]  /*1650*/  LOP3.LUT R11, R6, 0xff0000, RZ, 0xc0, !PT ;  /* 0x00ff0000060b7812 */ /* 0x000fe200078ec0ff */
[----:B------:R-:W-:Y:S01]  /*1660*/  VIADD R6, R4, 0x20 ;  /* 0x0000002004067836 */ /* 0x000fe20000000000 */
[----:B------:R-:W-:Y:S01]  /*1670*/  LOP3.LUT R108, R75, 0xffff, RZ, 0xc0, !PT ;  /* 0x0000ffff4b6c7812 */ /* 0x000fe200078ec0ff */
[----:B------:R-:W-:Y:S01]  /*1680*/  IMAD.IADD R5, R5, 0x1, R10 ;  /* 0x0000000105057824 */ /* 0x000fe200078e020a */
[----:B------:R-:W-:Y:S01]  /*1690*/  LOP3.LUT R99, R70, 0xffff, RZ, 0xc0, !PT ;  /* 0x0000ffff46637812 */ /* 0x000fe200078ec0ff */
[----:B------:R-:W-:Y:S01]  /*16a0*/  IMAD.IADD R92, R92, 0x1, R11 ;  /* 0x000000015c5c7824 */ /* 0x000fe200078e020b */
[----:B------:R-:W-:Y:S01]  /*16b0*/  LOP3.LUT R104, R78, 0xffff, RZ, 0xc0, !PT ;  /* 0x0000ffff4e687812 */ /* 0x000fe200078ec0ff */
[----:B------:R-:W-:Y:S01]  /*16c0*/  IMAD.U32 R10, R108, 0x10000, RZ ;  /* 0x000100006c0a7824 */ /* 0x000fe200078e00ff */
[----:B------:R-:W-:-:S02]  /*16d0*/  LOP3.LUT R96, R69, 0xffff, RZ, 0xc0, !PT ;  /* 0x0000ffff45607812 */ /* 0x000fc400078ec0ff */
[----:B------:R-:W-:Y:S01]  /*16e0*/  LOP3.LUT R7, R99, 0xff, RZ, 0xc0, !PT ;  /* 0x000000ff63077812 */ /* 0x000fe200078ec0ff */
[----:B------:R-:W-:Y:S01]  /*16f0*/  IMAD.U32 R11, R104, 0x10000, RZ ;  /* 0x00010000680b7824 */ /* 0x000fe200078e00ff */
[----:B------:R-:W-:Y:S02]  /*1700*/  LOP3.LUT R14, R96, 0xff, RZ, 0xc0, !PT ;  /* 0x000000ff600e7812 */ /* 0x000fe400078ec0ff */
[----:B------:R-:W-:Y:S02]  /*1710*/  ISETP.GT.AND P0, PT, R6, R87, PT ;  /* 0x000000570600720c */ /* 0x000fe40003f04270 */
[----:B------:R-:W-:Y:S02]  /*1720*/  PRMT R6, R74, 0x7604, R7 ;  /* 0x000076044a067816 */ /* 0x000fe40000000007 */
[----:B------:R-:W-:Y:S02]  /*1730*/  LOP3.LUT R7, R10, 0xff0000, RZ, 0xc0, !PT ;  /* 0x00ff00000a077812 */ /* 0x000fe400078ec0ff */
[----:B------:R-:W-:-:S02]  /*1740*/  PRMT R10, R77, 0x7604, R14 ;  /* 0x000076044d0a7816 */ /* 0x000fc4000000000e */
[----:B------:R-:W-:Y:S01]  /*1750*/  LOP3.LUT R11, R11, 0xff0000, RZ, 0xc0, !PT ;  /* 0x00ff00000b0b7812 */ /* 0x000fe200078ec0ff */
[----:B------:R-:W-:Y:S01]  /*1760*/  IMAD.IADD R6, R6, 0x1, R7 ;  /* 0x0000000106067824 */ /* 0x000fe200078e0207 */
[----:B------:R-:W-:Y:S02]  /*1770*/  LOP3.LUT R103, R83, 0xffff, RZ, 0xc0, !PT ;  /* 0x0000ffff53677812 */ /* 0x000fe400078ec0ff */
[----:B------:R-:W-:Y:S01]  /*1780*/  LOP3.LUT R93, R57, 0xffff, RZ, 0xc0, !PT ;  /* 0x0000ffff395d7812 */ /* 0x000fe200078ec0ff */
[----:B------:R-:W-:Y:S01]  /*1790*/  IMAD.IADD R10, R10, 0x1, R11 ;  /* 0x000000010a0a7824 */ /* 0x000fe200078e020b */
[----:B------:R-:W-:Y:S01]  /*17a0*/  LOP3.LUT R106, R81, 0xffff, RZ, 0xc0, !PT ;  /* 0x0000ffff516a7812 */ /* 0x000fe200078ec0ff */
[----:B------:R-:W-:Y:S01]  /*17b0*/  IMAD.U32 R11, R103, 0x10000, RZ ;  /* 0x00010000670b7824 */ /* 0x000fe200078e00ff */
[----:B------:R-:W-:Y:S02]  /*17c0*/  LOP3.LUT R7, R93, 0xff, RZ, 0xc0, !PT ;  /* 0x000000ff5d077812 */ /* 0x000fe400078ec0ff */
[----:B------:R-:W-:Y:S01]  /*17d0*/  LOP3.LUT R95, R9, 0xffff, RZ, 0xc0, !PT ;  /* 0x0000ffff095f7812 */ /* 0x000fe200078ec0ff */
[----:B------:R-:W-:Y:S01]  /*17e0*/  IMAD.U32 R50, R106, 0x10000, RZ ;  /* 0x000100006a327824 */ /* 0x000fe200078e00ff */
[----:B------:R-:W-:-:S02]  /*17f0*/  PRMT R7, R68, 0x7604, R7 ;  /* 0x0000760444077816 */ /* 0x000fc40000000007 */
[----:B------:R-:W-:Y:S02]  /*1800*/  LOP3.LUT R14, R11, 0xff0000, RZ, 0xc0, !PT ;  /* 0x00ff00000b0e7812 */ /* 0x000fe400078ec0ff */
[----:B------:R-:W-:Y:S02]  /*1810*/  LOP3.LUT R102, R66, 0xffff, RZ, 0xc0, !PT ;  /* 0x0000ffff42667812 */ /* 0x000fe400078ec0ff */
[----:B------:R-:W-:Y:S01]  /*1820*/  LOP3.LUT R94, R58, 0xffff, RZ, 0xc0, !PT ;  /* 0x0000ffff3a5e7812 */ /* 0x000fe200078ec0ff */
[----:B------:R-:W-:Y:S01]  /*1830*/  IMAD.IADD R7, R7, 0x1, R14 ;  /* 0x0000000107077824 */ /* 0x000fe200078e020e */
[----:B------:R-:W-:Y:S01]  /*1840*/  LOP3.LUT R49, R95, 0xff, RZ, 0xc0, !PT ;  /* 0x000000ff5f317812 */ /* 0x000fe200078ec0ff */
[----:B------:R-:W0:Y:S01]  /*1850*/  S2R R14, SR_LANEID ;  /* 0x00000000000e7919 */ /* 0x000e220000000000 */
[----:B------:R-:W-:Y:S01]  /*1860*/  LOP3.LUT R100, R60, 0xffff, RZ, 0xc0, !PT ;  /* 0x0000ffff3c647812 */ /* 0x000fe200078ec0ff */
[----:B------:R-:W-:Y:S01]  /*1870*/  IMAD.U32 R51, R102, 0x10000, RZ ;  /* 0x0001000066337824 */ /* 0x000fe200078e00ff */
[----:B------:R-:W-:-:S02]  /*1880*/  LOP3.LUT R54, R94, 0xff, RZ, 0xc0, !PT ;  /* 0x000000ff5e367812 */ /* 0x000fc400078ec0ff */
[----:B------:R-:W-:Y:S01]  /*1890*/  LOP3.LUT R89, R13, 0xffff, RZ, 0xc0, !PT ;  /* 0x0000ffff0d597812 */ /* 0x000fe200078ec0ff */
[----:B------:R-:W-:Y:S01]  /*18a0*/  IMAD.U32 R53, R100, 0x10000, RZ ;  /* 0x0001000064357824 */ /* 0x000fe200078e00ff */
[----:B------:R-:W-:Y:S02]  /*18b0*/  PRMT R48, R80, 0x7604, R49 ;  /* 0x0000760450307816 */ /* 0x000fe40000000031 */
[----:B------:R-:W-:Y:S02]  /*18c0*/  LOP3.LUT R49, R50, 0xff0000, RZ, 0xc0, !PT ;  /* 0x00ff000032317812 */ /* 0x000fe400078ec0ff */
[----:B------:R-:W-:Y:S02]  /*18d0*/  PRMT R50, R67, 0x7604, R54 ;  /* 0x0000760443327816 */ /* 0x000fe40000000036 */
[----:B------:R-:W-:Y:S01]  /*18e0*/  LOP3.LUT R51, R51, 0xff0000, RZ, 0xc0, !PT ;  /* 0x00ff000033337812 */ /* 0x000fe200078ec0ff */
[----:B------:R-:W-:Y:S01]  /*18f0*/  IMAD.IADD R48, R48, 0x1, R49 ;  /* 0x0000000130307824 */ /* 0x000fe200078e0231 */
[----:B------:R-:W-:-:S02]  /*1900*/  LOP3.LUT R110, R89, 0xff, RZ, 0xc0, !PT ;  /* 0x000000ff596e7812 */ /* 0x000fc400078ec0ff */
[----:B------:R-:W-:Y:S01]  /*1910*/  LOP3.LUT R4, RZ, R4, RZ, 0x33, !PT ;  /* 0x00000004ff047212 */ /* 0x000fe200078e33ff */
[----:B------:R-:W-:Y:S01]  /*1920*/  IMAD.IADD R50, R50, 0x1, R51 ;  /* 0x0000000132327824 */ /* 0x000fe200078e0233 */
[----:B------:R-:W-:Y:S02]  /*1930*/  LOP3.LUT R98, R63, 0xffff, RZ, 0xc0, !PT ;  /* 0x0000ffff3f627812 */ /* 0x000fe400078ec0ff */
[----:B------:R-:W-:Y:S01]  /*1940*/  LOP3.LUT R88, R56, 0xffff, RZ, 0xc0, !PT ;  /* 0x0000ffff38587812 */ /* 0x000fe200078ec0ff */
[----:B------:R-:W-:Y:S01]  /*1950*/  IMAD.IADD R4, R4, 0x1, R87 ;  /* 0x0000000104047824 */ /* 0x000fe200078e0257 */
[----:B------:R-:W-:Y:S01]  /*1960*/  PRMT R110, R61, 0x7604, R110 ;  /* 0x000076043d6e7816 */ /* 0x000fe2000000006e */
[----:B------:R-:W-:Y:S01]  /*1970*/  IMAD.U32 R51, R98, 0x10000, RZ ;  /* 0x0001000062337824 */ /* 0x000fe200078e00ff */
[----:B------:R-:W-:Y:S02]  /*1980*/  LOP3.LUT R53, R53, 0xff0000, RZ, 0xc0, !PT ;  /* 0x00ff000035357812 */ /* 0x000fe400078ec0ff */
[----:B------:R-:W-:-:S02]  /*1990*/  LOP3.LUT R49, R88, 0xff, RZ, 0xc0, !PT ;  /* 0x000000ff58317812 */ /* 0x000fc400078ec0ff */
[----:B------:R-:W-:Y:S01]  /*19a0*/  LOP3.LUT R54, R51, 0xff0000, RZ, 0xc0, !PT ;  /* 0x00ff000033367812 */ /* 0x000fe200078ec0ff */
[----:B------:R-:W-:Y:S01]  /*19b0*/  IMAD.IADD R122, R110, 0x1, R53 ;  /* 0x000000016e7a7824 */ /* 0x000fe200078e0235 */
[----:B------:R-:W-:Y:S02]  /*19c0*/  SEL R53, R4, 0x1f, P0 ;  /* 0x0000001f04357807 */ /* 0x000fe40000000000 */
[----:B------:R-:W-:Y:S02]  /*19d0*/  PRMT R49, R64, 0x7604, R49 ;  /* 0x0000760440317816 */ /* 0x000fe40000000031 */
[----:B------:R-:W-:Y:S01]  /*19e0*/  LOP3.LUT R111, R82, 0xffff, RZ, 0xc0, !PT ;  /* 0x0000ffff526f7812 */ /* 0x000fe200078ec0ff */
[----:B------:R1:W2:Y:S01]  /*19f0*/  SHFL.DOWN PT, R92, R92, 0x1, R53 ;  /* 0x082000005c5c7989 */ /* 0x0002a200000e0035 */
[----:B------:R-:W-:Y:S01]  /*1a00*/  LOP3.LUT R105, R65, 0xffff, RZ, 0xc0, !PT ;  /* 0x0000ffff41697812 */ /* 0x000fe200078ec0ff */
[----:B------:R-:W-:Y:S01]  /*1a10*/  IMAD.IADD R54, R49, 0x1, R54 ;  /* 0x0000000131367824 */ /* 0x000fe200078e0236 */
[----:B0-----:R-:W-:Y:S01]  /*1a20*/  ISETP.GE.AND P0, PT, R14, R53, PT ;  /* 0x000000350e00720c */ /* 0x001fe20003f06270 */
[----:B------:R-:W-:Y:S01]  /*1a30*/  IMAD R118, R111, 0x1000000, R48 ;  /* 0x010000006f767824 */ /* 0x000fe200078e0230 */
[----:B------:R-:W-:Y:S01]  /*1a40*/  LOP3.LUT R109, R79, 0xffff, RZ, 0xc0, !PT ;  /* 0x0000ffff4f6d7812 */ /* 0x000fe200078ec0ff */
[----:B------:R-:W-:Y:S01]  /*1a50*/  IMAD R48, R105, 0x1000000, R50 ;  /* 0x0100000069307824 */ /* 0x000fe200078e0232 */
[----:B------:R-:W-:Y:S01]  /*1a60*/  LOP3.LUT R101, R62, 0xffff, RZ, 0xc0, !PT ;  /* 0x0000ffff3e657812 */ /* 0x000fe200078ec0ff */
[----:B-----5:R1:W0:Y:S01]  /*1a70*/  SHFL.DOWN PT, R4, R90, 0x1, R53 ;  /* 0x082000005a047989 */ /* 0x02022200000e0035 */
[----:B------:R-:W-:Y:S01]  /*1a80*/  LOP3.LUT R112, R73, 0xffff, RZ, 0xc0, !PT ;  /* 0x0000ffff49707812 */ /* 0x000fe200078ec0ff */
[----:B------:R-:W-:Y:S01]  /*1a90*/  IMAD R10, R109, 0x1000000, R10 ;  /* 0x010000006d0a7824 */ /* 0x000fe200078e020a */
[----:B------:R-:W-:Y:S01]  /*1aa0*/  LOP3.LUT R113, R76, 0xffff, RZ, 0xc0, !PT ;  /* 0x0000ffff4c717812 */ /* 0x000fe200078ec0ff */
[----:B------:R-:W-:Y:S01]  /*1ab0*/  IMAD R50, R101, 0x1000000, R54 ;  /* 0x0100000065327824 */ /* 0x000fe200078e0236 */
[----:B------:R-:W-:Y:S01]  /*1ac0*/  LOP3.LUT R110, R84, 0xffff, RZ, 0xc0, !PT ;  /* 0x0000ffff546e7812 */ /* 0x000fe200078ec0ff */
[----:B------:R-:W-:Y:S01]  /*1ad0*/  IMAD R114, R112, 0x1000000, R5 ;  /* 0x0100000070727824 */ /* 0x000fe200078e0205 */
[----:B------:R-:W-:Y:S01]  /*1ae0*/  LOP3.LUT R107, R59, 0xffff, RZ, 0xc0, !PT ;  /* 0x0000ffff3b6b7812 */ /* 0x000fe200078ec0ff */
[----:B------:R-:W-:Y:S01]  /*1af0*/  IMAD R116, R113, 0x1000000, R6 ;  /* 0x0100000071747824 */ /* 0x000fe200078e0206 */
[----:B------:R1:W3:Y:S01]  /*1b00*/  SHFL.DOWN PT, R54, R15, 0x1, R53 ;  /* 0x082000000f367989 */ /* 0x0002e200000e0035 */
[----:B------:R-:W-:-:S02]  /*1b10*/  IMAD R120, R110, 0x1000000, R7 ;  /* 0x010000006e787824 */ /* 0x000fc400078e0207 */
[----:B------:R-:W-:Y:S01]  /*1b20*/  IMAD R122, R107, 0x1000000, R122 ;  /* 0x010000006b7a7824 */ /* 0x000fe200078e027a */
[----:B------:R1:W0:Y:S04]  /*1b30*/  SHFL.DOWN PT, R5, R91, 0x1, R53 ;  /* 0x082000005b057989 */ /* 0x00022800000e0035 */
[----:B------:R1:W0:Y:S04]  /*1b40*/  SHFL.DOWN PT, R6, R114, 0x1, R53 ;  /* 0x0820000072067989 */ /* 0x00022800000e0035 */
[----:B------:R1:W0:Y:S04]  /*1b50*/  SHFL.DOWN PT, R7, R116, 0x1, R53 ;  /* 0x0820000074077989 */ /* 0x00022800000e0035 */
[----:B------:R1:W0:Y:S04]  /*1b60*/  SHFL.DOWN PT, R10, R10, 0x1, R53 ;  /* 0x082000000a0a7989 */ /* 0x00022800000e0035 */
[----:B------:R1:W0:Y:S04]  /*1b70*/  SHFL.DOWN PT, R11, R118, 0x1, R53 ;  /* 0x08200000760b7989 */ /* 0x00022800000e0035 */
[----:B------:R1:W0:Y:S04]  /*1b80*/  SHFL.DOWN PT, R48, R48, 0x1, R53 ;  /* 0x0820000030307989 */ /* 0x00022800000e0035 */
[----:B------:R1:W0:Y:S04]  /*1b90*/  SHFL.DOWN PT, R49, R120, 0x1, R53 ;  /* 0x0820000078317989 */ /* 0x00022800000e0035 */
[----:B------:R1:W0:Y:S04]  /*1ba0*/  SHFL.DOWN PT, R50, R50, 0x1, R53 ;  /* 0x0820000032327989 */ /* 0x00022800000e0035 */
[----:B------:R1:W0:Y:S01]  /*1bb0*/  SHFL.DOWN PT, R51, R122, 0x1, R53 ;  /* 0x082000007a337989 */ /* 0x00022200000e0035 */
[----:B--23--:R-:W-:Y:S05]  /*1bc0*/  @P0 BRA `(.L_x_14) ;  /* 0x0000000800040947 */ /* 0x00cfea0003800000 */
[----:B0-----:R0:W-:Y:S01]  /*1bd0*/  STL.64 [R1+0x38], R10 ;  /* 0x0000380a01007387 */ /* 0x0011e20000100a00 */
[----:B------:R-:W-:Y:S01]  /*1be0*/  LOP3.LUT R8, R8, 0xffff, RZ, 0xc0, !PT ;  /* 0x0000ffff08087812 */ /* 0x000fe200078ec0ff */
[----:B------:R-:W-:Y:S01]  /*1bf0*/  BSSY.RECONVERGENT B2, `(.L_x_15) ;  /* 0x000003a000027945 */ /* 0x000fe20003800200 */
[----:B------:R-:W-:Y:S01]  /*1c00*/  LOP3.LUT R74, R74, 0xffff, RZ, 0xc0, !PT ;  /* 0x0000ffff4a4a7812 */ /* 0x000fe200078ec0ff */
[----:B------:R2:W-:Y:S01]  /*1c10*/  STL.64 [R1+0x40], R48 ;  /* 0x0000403001007387 */ /* 0x0005e20000100a00 */
[----:B------:R-:W-:Y:S02]  /*1c20*/  LOP3.LUT R80, R80, 0xffff, RZ, 0xc0, !PT ;  /* 0x0000ffff50507812 */ /* 0x000fe400078ec0ff */
[----:B------:R-:W-:Y:S01]  /*1c30*/  LOP3.LUT R77, R77, 0xffff, RZ, 0xc0, !PT ;  /* 0x0000ffff4d4d7812 */ /* 0x000fe200078ec0ff */
[----:B------:R3:W-:Y:S01]  /*1c40*/  STL.U8 [R1+0x22], R12 ;  /* 0x0000220c01007387 */ /* 0x0007e20000100000 */
[----:B------:R-:W-:Y:S02]  /*1c50*/  LOP3.LUT R68, R68, 0xffff, RZ, 0xc0, !PT ;  /* 0x0000ffff44447812 */ /* 0x000fe400078ec0ff */
[----:B------:R-:W-:Y:S01]  /*1c60*/  LOP3.LUT R67, R67, 0xffff, RZ, 0xc0, !PT ;  /* 0x0000ffff43437812 */ /* 0x000fe200078ec0ff */
[----:B------:R-:W-:Y:S01]  /*1c70*/  STL [R1+0x24], R15 ;  /* 0x0000240f01007387 */ /* 0x000fe20000100800 */
[----:B0-----:R-:W-:-:S02]  /*1c80*/  LOP3.LUT R11, R64, 0xffff, RZ, 0xc0, !PT ;  /* 0x0000ffff400b7812 */ /* 0x001fc400078ec0ff */
[----:B------:R-:W-:Y:S01]  /*1c90*/  PRMT R13, R55, 0x3340, R112 ;  /* 0x00003340370d7816 */ /* 0x000fe20000000070 */
[----:B------:R0:W-:Y:S01]  /*1ca0*/  STL.64 [R1+0x30], R6 ;  /* 0x0000300601007387 */ /* 0x0001e20000100a00 */
[----:B--2---:R-:W-:Y:S02]  /*1cb0*/  LOP3.LUT R48, R61, 0xffff, RZ, 0xc0, !PT ;  /* 0x0000ffff3d307812 */ /* 0x004fe400078ec0ff */
[----:B------:R-:W-:Y:S01]  /*1cc0*/  PRMT R10, R97, 0x3340, R8 ;  /* 0x00003340610a7816 */ /* 0x000fe20000000008 */
[----:B------:R-:W-:Y:S01]  /*1cd0*/  STL.64 [R1+0x28], R90 ;  /* 0x0000285a01007387 */ /* 0x000fe20000100a00 */
[----:B------:R-:W-:Y:S02]  /*1ce0*/  PRMT R9, R108, 0x3340, R113 ;  /* 0x000033406c097816 */ /* 0x000fe40000000071 */
[----:B------:R-:W-:Y:S01]  /*1cf0*/  PRMT R55, R106, 0x3340, R111 ;  /* 0x000033406a377816 */ /* 0x000fe2000000006f */
[----:B------:R-:W-:Y:S01]  /*1d00*/  STL.64 [R1+0x48], R50 ;  /* 0x0000483201007387 */ /* 0x000fe20000100a00 */
[----:B------:R-:W-:-:S02]  /*1d10*/  PRMT R56, R104, 0x3340, R109 ;  /* 0x0000334068387816 */ /* 0x000fc4000000006d */
[----:B------:R-:W-:Y:S01]  /*1d20*/  PRMT R58, R103, 0x3340, R110 ;  /* 0x00003340673a7816 */ /* 0x000fe2000000006e */
[----:B------:R-:W-:Y:S01]  /*1d30*/  STL [R1+0x54], R54 ;  /* 0x0000543601007387 */ /* 0x000fe20000100800 */
[----:B------:R-:W-:Y:S02]  /*1d40*/  PRMT R59, R102, 0x3340, R105 ;  /* 0x00003340663b7816 */ /* 0x000fe40000000069 */
[----:B------:R-:W-:Y:S01]  /*1d50*/  PRMT R60, R100, 0x3340, R107 ;  /* 0x00003340643c7816 */ /* 0x000fe2000000006b */
[----:B------:R-:W-:Y:S01]  /*1d60*/  STL.64 [R1+0x58], R4 ;  /* 0x0000580401007387 */ /* 0x000fe20000100a00 */
[----:B------:R-:W-:Y:S02]  /*1d70*/  PRMT R62, R98, 0x3340, R101 ;  /* 0x00003340623e7816 */ /* 0x000fe40000000065 */
[----:B------:R-:W-:Y:S02]  /*1d80*/  PRMT R74, R99, 0x3340, R74 ;  /* 0x00003340634a7816 */ /* 0x000fe4000000004a */
[----:B------:R-:W-:-:S02]  /*1d90*/  PRMT R80, R95, 0x3340, R80 ;  /* 0x000033405f507816 */ /* 0x000fc40000000050 */
[----:B------:R-:W-:Y:S02]  /*1da0*/  PRMT R77, R96, 0x3340, R77 ;  /* 0x00003340604d7816 */ /* 0x000fe4000000004d */
[----:B------:R-:W-:Y:S02]  /*1db0*/  PRMT R49, R93, 0x3340, R68 ;  /* 0x000033405d317816 */ /* 0x000fe40000000044 */
[----:B---3--:R-:W-:Y:S02]  /*1dc0*/  PRMT R12, R94, 0x3340, R67 ;  /* 0x000033405e0c7816 */ /* 0x008fe40000000043 */
[----:B0-----:R-:W-:Y:S02]  /*1dd0*/  SHF.R.U32.HI R7, RZ, 0x8, R92 ;  /* 0x00000008ff077819 */ /* 0x001fe4000001165c */
[----:B------:R-:W-:Y:S02]  /*1de0*/  PRMT R63, R89, 0x3340, R48 ;  /* 0x00003340593f7816 */ /* 0x000fe40000000030 */
[----:B-1----:R-:W-:-:S02]  /*1df0*/  PRMT R15, R88, 0x3340, R11 ;  /* 0x00003340580f7816 */ /* 0x002fc4000000000b */
[----:B------:R-:W-:Y:S02]  /*1e00*/  PRMT R10, R10, 0x5410, R13 ;  /* 0x000054100a0a7816 */ /* 0x000fe4000000000d */
[----:B------:R-:W-:Y:S02]  /*1e10*/  PRMT R86, R86, 0x7604, R85 ;  /* 0x0000760456567816 */ /* 0x000fe40000000055 */
[----:B------:R-:W-:Y:S02]  /*1e20*/  PRMT R48, R7, 0x7604, R92 ;  /* 0x0000760407307816 */ /* 0x000fe4000000005c */
[----:B------:R-:W-:Y:S01]  /*1e30*/  PRMT R11, R74, 0x5410, R9 ;  /* 0x000054104a0b7816 */ /* 0x000fe20000000009 */
[----:B------:R-:W-:Y:S01]  /*1e40*/  STL.U16 [R1+0x20], R86 ;  /* 0x0000205601007387 */ /* 0x000fe20000100400 */
[----:B------:R-:W-:Y:S02]  /*1e50*/  PRMT R57, R80, 0x5410, R55 ;  /* 0x0000541050397816 */ /* 0x000fe40000000037 */
[----:B------:R-:W-:Y:S01]  /*1e60*/  PRMT R56, R77, 0x5410, R56 ;  /* 0x000054104d387816 */ /* 0x000fe20000000038 */
[----:B------:R-:W-:Y:S01]  /*1e70*/  STL.U16 [R1+0x50], R48 ;  /* 0x0000503001007387 */ /* 0x000fe20000100400 */
[----:B------:R-:W-:-:S02]  /*1e80*/  PRMT R13, R49, 0x5410, R58 ;  /* 0x00005410310d7816 */ /* 0x000fc4000000003a */
[----:B------:R-:W-:Y:S01]  /*1e90*/  PRMT R12, R12, 0x5410, R59 ;  /* 0x000054100c0c7816 */ /* 0x000fe2000000003b */
[----:B------:R-:W-:Y:S01]  /*1ea0*/  STL.64 [R1], R10 ;  /* 0x0000000a01007387 */ /* 0x000fe20000100a00 */
[----:B------:R-:W-:Y:S02]  /*1eb0*/  PRMT R63, R63, 0x5410, R60 ;  /* 0x000054103f3f7816 */ /* 0x000fe4000000003c */
[----:B------:R-:W-:Y:S01]  /*1ec0*/  PRMT R62, R15, 0x5410, R62 ;  /* 0x000054100f3e7816 */ /* 0x000fe2000000003e */
[----:B------:R-:W-:Y:S01]  /*1ed0*/  STL.64 [R1+0x8], R56 ;  /* 0x0000083801007387 */ /* 0x000fe20000100a00 */
[----:B------:R-:W-:-:S03]  /*1ee0*/  SHF.R.U32.HI R8, RZ, 0x10, R92 ;  /* 0x00000010ff087819 */ /* 0x000fc6000001165c */
[----:B------:R-:W-:Y:S04]  /*1ef0*/  STL.64 [R1+0x10], R12 ;  /* 0x0000100c01007387 */ /* 0x000fe80000100a00 */
[----:B------:R-:W-:Y:S04]  /*1f00*/  STL.64 [R1+0x18], R62 ;  /* 0x0000183e01007387 */ /* 0x000fe80000100a00 */
[----:B------:R0:W-:Y:S02]  /*1f10*/  STL.U8 [R1+0x52], R8 ;  /* 0x0000520801007387 */ /* 0x0001e40000100000 */
[----:B0-----:R-:W-:-:S07]  /*1f20*/  IMAD.MOV.U32 R8, RZ, RZ, RZ ;  /* 0x000000ffff087224 */ /* 0x001fce00078e00ff */
.L_x_16:
[----:B------:R-:W-:-:S05]  /*1f30*/  IMAD.IADD R9, R1, 0x1, R8 ;  /* 0x0000000101097824 */ /* 0x000fca00078e0208 */
[----:B------:R-:W2:Y:S02]  /*1f40*/  LDL.U8 R7, [R9] ;  /* 0x0000000009077983 */ /* 0x000ea40000100000 */
[----:B--2---:R-:W-:Y:S01]  /*1f50*/  ISETP.NE.AND P0, PT, R7, RZ, PT ;  /* 0x000000ff0700720c */ /* 0x004fe20003f05270 */
[----:B------:R-:W-:Y:S02]  /*1f60*/  IMAD.MOV.U32 R7, RZ, RZ, R8 ;  /* 0x000000ffff077224 */ /* 0x000fe400078e0008 */
[----:B------:R-:W-:-:S10]  /*1f70*/  VIADD R8, R8, 0x1 ;  /* 0x0000000108087836 */ /* 0x000fd40000000000 */
[----:B------:R-:W-:Y:S05]  /*1f80*/  @P0 BRA `(.L_x_16) ;  /* 0xfffffffc00e80947 */ /* 0x000fea000383ffff */
[----:B------:R-:W-:Y:S05]  /*1f90*/  BSYNC.RECONVERGENT B2 ;  /* 0x0000000000027941 */ /* 0x000fea0003800200 */
.L_x_15:
[----:B------:R-:W-:Y:S01]  /*1fa0*/  LOP3.LUT P0, RZ, R6, 0xff, RZ, 0xc0, !PT ;  /* 0x000000ff06ff7812 */ /* 0x000fe2000780c0ff */
[----:B------:R-:W-:Y:S01]  /*1fb0*/  BSSY.RECONVERGENT B2, `(.L_x_17) ;  /* 0x000000c000027945 */ /* 0x000fe20003800200 */
[----:B------:R-:W-:-:S11]  /*1fc0*/  IMAD.MOV.U32 R8, RZ, RZ, R7 ;  /* 0x000000ffff087224 */ /* 0x000fd600078e0007 */
[----:B------:R-:W-:Y:S05]  /*1fd0*/  @!P0 BRA `(.L_x_18) ;  /* 0x0000000000248947 */ /* 0x000fea0003800000 */
[----:B------:R-:W-:-:S07]  /*1fe0*/  IMAD.MOV.U32 R10, RZ, RZ, RZ ;  /* 0x000000ffff0a7224 */ /* 0x000fce00078e00ff */
.L_x_19:
        /* <DEDUP_REMOVED lines=8> */
.L_x_18:
[----:B------:R-:W-:Y:S05]  /*2070*/  BSYNC.RECONVERGENT B2 ;  /* 0x0000000000027941 */ /* 0x000fea0003800200 */
.L_x_17:
[----:B------:R-:W-:-:S05]  /*2080*/  IMAD.IADD R50, R1, 0x1, R8 ;  /* 0x0000000101327824 */ /* 0x000fca00078e0208 */
[----:B------:R2:W-:Y:S04]  /*2090*/  STL.U8 [R50], RZ ;  /* 0x000000ff32007387 */ /* 0x0005e80000100000 */
[----:B------:R-:W3:Y:S04]  /*20a0*/  LDL.64 R90, [R1+0x28] ;  /* 0x00002800015a7983 */ /* 0x000ee80000100a00 */
[----:B------:R-:W5:Y:S04]  /*20b0*/  LDL.64 R48, [R1+0x20] ;  /* 0x0000200001307983 */ /* 0x000f680000100a00 */
[----:B------:R-:W4:Y:S04]  /*20c0*/  LDL.64 R12, [R1] ;  /* 0x00000000010c7983 */ /* 0x000f280000100a00 */
[----:B------:R-:W2:Y:S04]  /*20d0*/  LDL.64 R10, [R1+0x8] ;  /* 0x00000800010a7983 */ /* 0x000ea80000100a00 */
[----:B------:R-:W2:Y:S04]  /*20e0*/  LDL.64 R6, [R1+0x18] ;  /* 0x0000180001067983 */ /* 0x000ea80000100a00 */
[----:B------:R-:W2:Y:S01]  /*20f0*/  LDL.64 R8, [R1+0x10] ;  /* 0x0000100001087983 */ /* 0x000ea20000100a00 */
[----:B---3--:R-:W-:Y:S01]  /*2100*/  DADD R90, R90, R4 ;  /* 0x000000005a5a7229 */ /* 0x008fe20000000004 */
[----:B-----5:R-:W-:Y:S01]  /*2110*/  IMAD.IADD R15, R54, 0x1, R49 ;  /* 0x00000001360f7824 */ /* 0x020fe200078e0231 */
[----:B------:R-:W-:-:S02]  /*2120*/  PRMT R85, R48, 0x7770, RZ ;  /* 0x0000777030557816 */ /* 0x000fc400000000ff */
[----:B------:R-:W-:Y:S02]  /*2130*/  PRMT R86, R48, 0x7771, RZ ;  /* 0x0000777130567816 */ /* 0x000fe400000000ff */
[C---:B----4-:R-:W-:Y:S02]  /*2140*/  PRMT R70, R13.reuse, 0x7770, RZ ;  /* 0x000077700d467816 */ /* 0x050fe400000000ff */
[C---:B------:R-:W-:Y:S02]  /*2150*/  PRMT R74, R13.reuse, 0x7771, RZ ;  /* 0x000077710d4a7816 */ /* 0x040fe400000000ff */
[C---:B------:R-:W-:Y:S02]  /*2160*/  PRMT R75, R13.reuse, 0x7772, RZ ;  /* 0x000077720d4b7816 */ /* 0x040fe400000000ff */
[----:B------:R-:W-:Y:S02]  /*2170*/  PRMT R13, R13, 0x7773, RZ ;  /* 0x000077730d0d7816 */ /* 0x000fe400000000ff */
[----:B--2---:R-:W-:-:S02]  /*2180*/  PRMT R69, R10, 0x7770, RZ ;  /* 0x000077700a457816 */ /* 0x004fc400000000ff */
[C---:B------:R-:W-:Y:S02]  /*2190*/  PRMT R77, R10.reuse, 0x7771, RZ ;  /* 0x000077710a4d7816 */ /* 0x040fe400000000ff */
[----:B------:R-:W-:Y:S02]  /*21a0*/  PRMT R78, R10, 0x7772, RZ ;  /* 0x000077720a4e7816 */ /* 0x000fe400000000ff */
[C---:B------:R-:W-:Y:S02]  /*21b0*/  PRMT R5, R11.reuse, 0x7770, RZ ;  /* 0x000077700b057816 */ /* 0x040fe400000000ff */
[C---:B------:R-:W-:Y:S02]  /*21c0*/  PRMT R80, R11.reuse, 0x7771, RZ ;  /* 0x000077710b507816 */ /* 0x040fe400000000ff */
[----:B------:R-:W-:Y:S02]  /*21d0*/  PRMT R81, R11, 0x7772, RZ ;  /* 0x000077720b517816 */ /* 0x000fe400000000ff */
[----:B------:R-:W-:-:S02]  /*21e0*/  PRMT R56, R6, 0x7770, RZ ;  /* 0x0000777006387816 */ /* 0x000fc400000000ff */
[C---:B------:R-:W-:Y:S02]  /*21f0*/  PRMT R64, R6.reuse, 0x7771, RZ ;  /* 0x0000777106407816 */ /* 0x040fe400000000ff */
[----:B------:R-:W-:Y:S02]  /*2200*/  PRMT R63, R6, 0x7772, RZ ;  /* 0x00007772063f7816 */ /* 0x000fe400000000ff */
[C---:B------:R-:W-:Y:S02]  /*2210*/  PRMT R49, R7.reuse, 0x7770, RZ ;  /* 0x0000777007317816 */ /* 0x040fe400000000ff */
[C---:B------:R-:W-:Y:S02]  /*2220*/  PRMT R61, R7.reuse, 0x7771, RZ ;  /* 0x00007771073d7816 */ /* 0x040fe400000000ff */
[----:B------:R-:W-:Y:S02]  /*2230*/  PRMT R60, R7, 0x7772, RZ ;  /* 0x00007772073c7816 */ /* 0x000fe400000000ff */
[----:B------:R-:W-:-:S02]  /*2240*/  PRMT R48, R48, 0x7772, RZ ;  /* 0x0000777230307816 */ /* 0x000fc400000000ff */
[----:B------:R-:W-:Y:S02]  /*2250*/  PRMT R4, R12, 0x7771, RZ ;  /* 0x000077710c047816 */ /* 0x000fe400000000ff */
[----:B------:R-:W-:Y:S02]  /*2260*/  PRMT R10, R10, 0x7773, RZ ;  /* 0x000077730a0a7816 */ /* 0x000fe400000000ff */
[----:B------:R-:W-:Y:S02]  /*2270*/  PRMT R11, R11, 0x7773, RZ ;  /* 0x000077730b0b7816 */ /* 0x000fe400000000ff */
[----:B------:R-:W-:Y:S02]  /*2280*/  PRMT R6, R6, 0x7773, RZ ;  /* 0x0000777306067816 */ /* 0x000fe400000000ff */
[----:B------:R-:W-:Y:S02]  /*2290*/  PRMT R7, R7, 0x7773, RZ ;  /* 0x0000777307077816 */ /* 0x000fe400000000ff */
[----:B------:R-:W-:-:S02]  /*22a0*/  PRMT R71, R12, 0x7770, RZ ;  /* 0x000077700c477816 */ /* 0x000fc400000000ff */
[C---:B------:R-:W-:Y:S02]  /*22b0*/  PRMT R72, R12.reuse, 0x7772, RZ ;  /* 0x000077720c487816 */ /* 0x040fe400000000ff */
[----:B------:R-:W-:Y:S02]  /*22c0*/  PRMT R73, R12, 0x7773, RZ ;  /* 0x000077730c497816 */ /* 0x000fe400000000ff */
[C---:B------:R-:W-:Y:S02]  /*22d0*/  PRMT R58, R8.reuse, 0x7770, RZ ;  /* 0x00007770083a7816 */ /* 0x040fe400000000ff */
[C---:B------:R-:W-:Y:S02]  /*22e0*/  PRMT R67, R8.reuse, 0x7771, RZ ;  /* 0x0000777108437816 */ /* 0x040fe400000000ff */
[C---:B------:R-:W-:Y:S02]  /*22f0*/  PRMT R66, R8.reuse, 0x7772, RZ ;  /* 0x0000777208427816 */ /* 0x040fe400000000ff */
[----:B------:R-:W-:-:S02]  /*2300*/  PRMT R65, R8, 0x7773, RZ ;  /* 0x0000777308417816 */ /* 0x000fc400000000ff */
[C---:B------:R-:W-:Y:S02]  /*2310*/  PRMT R57, R9.reuse, 0x7770, RZ ;  /* 0x0000777009397816 */ /* 0x040fe400000000ff */
[C---:B------:R-:W-:Y:S02]  /*2320*/  PRMT R68, R9.reuse, 0x7771, RZ ;  /* 0x0000777109447816 */ /* 0x040fe400000000ff */
[C---:B------:R-:W-:Y:S02]  /*2330*/  PRMT R83, R9.reuse, 0x7772, RZ ;  /* 0x0000777209537816 */ /* 0x040fe400000000ff */
[----:B------:R-:W-:Y:S02]  /*2340*/  PRMT R84, R9, 0x7773, RZ ;  /* 0x0000777309547816 */ /* 0x000fe400000000ff */
[----:B------:R-:W-:Y:S02]  /*2350*/  PRMT R76, R13, 0x7610, R76 ;  /* 0x000076100d4c7816 */ /* 0x000fe4000000004c */
[----:B------:R-:W-:-:S02]  /*2360*/  PRMT R12, R48, 0x7610, R12 ;  /* 0x00007610300c7816 */ /* 0x000fc4000000000c */
[----:B------:R-:W-:Y:S02]  /*2370*/  PRMT R8, R4, 0x7610, R8 ;  /* 0x0000761004087816 */ /* 0x000fe40000000008 */
[----:B------:R-:W-:Y:S02]  /*2380*/  PRMT R79, R10, 0x7610, R79 ;  /* 0x000076100a4f7816 */ /* 0x000fe4000000004f */
[----:B------:R-:W-:Y:S02]  /*2390*/  PRMT R9, R5, 0x7610, R9 ;  /* 0x0000761005097816 */ /* 0x000fe40000000009 */
[----:B------:R-:W-:Y:S02]  /*23a0*/  PRMT R82, R11, 0x7610, R82 ;  /* 0x000076100b527816 */ /* 0x000fe40000000052 */
[----:B------:R-:W-:Y:S02]  /*23b0*/  PRMT R62, R6, 0x7610, R62 ;  /* 0x00007610063e7816 */ /* 0x000fe4000000003e */
[----:B------:R-:W-:-:S02]  /*23c0*/  PRMT R13, R49, 0x7610, R13 ;  /* 0x00007610310d7816 */ /* 0x000fc4000000000d */
[----:B------:R-:W-:-:S07]  /*23d0*/  PRMT R59, R7, 0x7610, R59 ;  /* 0x00007610073b7816 */ /* 0x000fce000000003b */
.L_x_14:
[----:B------:R-:W-:Y:S05]  /*23e0*/  BSYNC.RECONVERGENT B1 ;  /* 0x0000000000017941 */ /* 0x000fea0003800200 */
.L_x_13:
[----:B------:R-:W-:Y:S01]  /*23f0*/  LOP3.LUT R103, R75, 0xffff, RZ, 0xc0, !PT ;  /* 0x0000ffff4b677812 */ /* 0x000fe200078ec0ff */
[----:B0-----:R-:W-:Y:S01]  /*2400*/  IMAD.U32 R4, R12, 0x10000, RZ ;  /* 0x000100000c047824 */ /* 0x001fe200078e00ff */
[----:B------:R-:W-:Y:S01]  /*2410*/  LOP3.LUT R98, R78, 0xffff, RZ, 0xc0, !PT ;  /* 0x0000ffff4e627812 */ /* 0x000fe200078ec0ff */
[----:B------:R-:W-:Y:S01]  /*2420*/  BSSY.RECONVERGENT B1, `(.L_x_20) ;  /* 0x00000db000017945 */ /* 0x000fe20003800200 */
[----:B------:R-:W-:Y:S01]  /*2430*/  LOP3.LUT R99, R70, 0xffff, RZ, 0xc0, !PT ;  /* 0x0000ffff46637812 */ /* 0x000fe200078ec0ff */
[----:B------:R-:W-:Y:S01]  /*2440*/  IMAD.U32 R6, R103, 0x10000, RZ ;  /* 0x0001000067067824 */ /* 0x000fe200078e00ff */
[----:B------:R-:W-:Y:S01]  /*2450*/  LOP3.LUT R55, R81, 0xffff, RZ, 0xc0, !PT ;  /* 0x0000ffff51377812 */ /* 0x000fe200078ec0ff */
[----:B------:R-:W-:Y:S01]  /*2460*/  IMAD.U32 R11, R98, 0x10000, RZ ;  /* 0x00010000620b7824 */ /* 0x000fe200078e00ff */
[----:B------:R-:W-:Y:S02]  /*2470*/  LOP3.LUT R96, R69, 0xffff, RZ, 0xc0, !PT ;  /* 0x0000ffff45607812 */ /* 0x000fe400078ec0ff */
[----:B------:R-:W-:Y:S01]  /*2480*/  LOP3.LUT R95, R9, 0xffff, RZ, 0xc0, !PT ;  /* 0x0000ffff095f7812 */ /* 0x000fe200078ec0ff */
[----:B------:R-:W-:Y:S01]  /*2490*/  IMAD.U32 R50, R55, 0x10000, RZ ;  /* 0x0001000037327824 */ /* 0x000fe200078e00ff */
[----:B------:R-:W-:-:S02]  /*24a0*/  LOP3.LUT R7, R99, 0xff, RZ, 0xc0, !PT ;  /* 0x000000ff63077812 */ /* 0x000fc400078ec0ff */
[----:B------:R-:W-:Y:S02]  /*24b0*/  LOP3.LUT R48, R96, 0xff, RZ, 0xc0, !PT ;  /* 0x000000ff60307812 */ /* 0x000fe400078ec0ff */
[----:B------:R-:W-:Y:S02]  /*24c0*/  LOP3.LUT R49, R95, 0xff, RZ, 0xc0, !PT ;  /* 0x000000ff5f317812 */ /* 0x000fe400078ec0ff */
[----:B------:R-:W-:Y:S02]  /*24d0*/  LOP3.LUT R5, R85, 0xff, RZ, 0xc0, !PT ;  /* 0x000000ff55057812 */ /* 0x000fe400078ec0ff */
[----:B------:R-:W-:Y:S02]  /*24e0*/  PRMT R7, R74, 0x7604, R7 ;  /* 0x000076044a077816 */ /* 0x000fe40000000007 */
[----:B------:R-:W-:Y:S02]  /*24f0*/  LOP3.LUT R10, R6, 0xff0000, RZ, 0xc0, !PT ;  /* 0x00ff0000060a7812 */ /* 0x000fe400078ec0ff */
[----:B------:R-:W-:-:S02]  /*2500*/  PRMT R48, R77, 0x7604, R48 ;  /* 0x000076044d307816 */ /* 0x000fc40000000030 */
[----:B------:R-:W-:Y:S01]  /*2510*/  LOP3.LUT R11, R11, 0xff0000, RZ, 0xc0, !PT ;  /* 0x00ff00000b0b7812 */ /* 0x000fe200078ec0ff */
[----:B------:R-:W-:Y:S01]  /*2520*/  IMAD.IADD R7, R7, 0x1, R10 ;  /* 0x0000000107077824 */ /* 0x000fe200078e020a */
[----:B------:R-:W-:Y:S02]  /*2530*/  LOP3.LUT R104, R60, 0xffff, RZ, 0xc0, !PT ;  /* 0x0000ffff3c687812 */ /* 0x000fe400078ec0ff */
[----:B------:R-:W-:Y:S01]  /*2540*/  PRMT R49, R80, 0x7604, R49 ;  /* 0x0000760450317816 */ /* 0x000fe20000000031 */
[----:B------:R-:W-:Y:S01]  /*2550*/  IMAD.IADD R10, R48, 0x1, R11 ;  /* 0x00000001300a7824 */ /* 0x000fe200078e020b */
[----:B------:R-:W-:Y:S01]  /*2560*/  LOP3.LUT R50, R50, 0xff0000, RZ, 0xc0, !PT ;  /* 0x00ff000032327812 */ /* 0x000fe200078ec0ff */
[----:B------:R-:W-:Y:S01]  /*2570*/  IMAD.U32 R101, R104, 0x10000, RZ ;  /* 0x0001000068657824 */ /* 0x000fe200078e00ff */
[----:B------:R-:W-:Y:S02]  /*2580*/  LOP3.LUT R108, R83, 0xffff, RZ, 0xc0, !PT ;  /* 0x0000ffff536c7812 */ /* 0x000fe400078ec0ff */
[----:B------:R-:W-:Y:S01]  /*2590*/  PRMT R5, R86, 0x7604, R5 ;  /* 0x0000760456057816 */ /* 0x000fe20000000005 */
[----:B------:R-:W-:Y:S01]  /*25a0*/  IMAD.IADD R11, R49, 0x1, R50 ;  /* 0x00000001310b7824 */ /* 0x000fe200078e0232 */
[----:B------:R-:W-:Y:S01]  /*25b0*/  LOP3.LUT R4, R4, 0xff0000, RZ, 0xc0, !PT ;  /* 0x00ff000004047812 */ /* 0x000fe200078ec0ff */
[----:B------:R-:W-:Y:S01]  /*25c0*/  IMAD.U32 R48, R108, 0x10000, RZ ;  /* 0x000100006c307824 */ /* 0x000fe200078e00ff */
[----:B------:R-:W-:-:S02]  /*25d0*/  LOP3.LUT R100, R63, 0xffff, RZ, 0xc0, !PT ;  /* 0x0000ffff3f647812 */ /* 0x000fc400078ec0ff */
[----:B------:R-:W-:Y:S01]  /*25e0*/  LOP3.LUT R88, R13, 0xffff, RZ, 0xc0, !PT ;  /* 0x0000ffff0d587812 */ /* 0x000fe200078ec0ff */
[----:B------:R-:W-:Y:S01]  /*25f0*/  IMAD.IADD R92, R5, 0x1, R4 ;  /* 0x00000001055c7824 */ /* 0x000fe200078e0204 */
[----:B------:R-:W-:Y:S01]  /*2600*/  LOP3.LUT R102, R72, 0xffff, RZ, 0xc0, !PT ;  /* 0x0000ffff48667812 */ /* 0x000fe200078ec0ff */
[----:B------:R-:W-:Y:S01]  /*2610*/  IMAD.U32 R54, R100, 0x10000, RZ ;  /* 0x0001000064367824 */ /* 0x000fe200078e00ff */
[----:B------:R-:W-:Y:S02]  /*2620*/  LOP3.LUT R94, R57, 0xffff, RZ, 0xc0, !PT ;  /* 0x0000ffff395e7812 */ /* 0x000fe400078ec0ff */
[----:B------:R-:W-:Y:S01]  /*2630*/  LOP3.LUT R89, R56, 0xffff, RZ, 0xc0, !PT ;  /* 0x0000ffff38597812 */ /* 0x000fe200078ec0ff */
[----:B------:R-:W-:Y:S01]  /*2640*/  IMAD.U32 R4, R102, 0x10000, RZ ;  /* 0x0001000066047824 */ /* 0x000fe200078e00ff */
[----:B------:R-:W-:Y:S01]  /*2650*/  LOP3.LUT R97, R71, 0xffff, RZ, 0xc0, !PT ;  /* 0x0000ffff47617812 */ /* 0x000fe200078ec0ff */
[----:B------:R0:W2:Y:S01]  /*2660*/  SHFL.DOWN PT, R92, R92, 0x2, R53 ;  /* 0x084000005c5c7989 */ /* 0x0000a200000e0035 */
        /* <DEDUP_REMOVED lines=8> */
[----:B-1----:R-:W-:Y:S01]  /*26f0*/  IMAD.IADD R122, R110, 0x1, R101 ;  /* 0x000000016e7a7824 */ /* 0x002fe200078e0265 */
[----:B------:R-:W-:Y:S02]  /*2700*/  PRMT R51, R64, 0x7604, R51 ;  /* 0x0000760440337816 */ /* 0x000fe40000000033 */
[----:B------:R-:W-:Y:S01]  /*2710*/  LOP3.LUT R54, R54, 0xff0000, RZ, 0xc0, !PT ;  /* 0x00ff000036367812 */ /* 0x000fe200078ec0ff */
[----:B------:R-:W-:Y:S01]  /*2720*/  IMAD.IADD R50, R49, 0x1, R50 ;  /* 0x0000000131327824 */ /* 0x000fe200078e0232 */
[----:B------:R-:W-:Y:S02]  /*2730*/  PRMT R5, R8, 0x7604, R5 ;  /* 0x0000760408057816 */ /* 0x000fe40000000005 */
[----:B------:R-:W-:Y:S01]  /*2740*/  LOP3.LUT R4, R4, 0xff0000, RZ, 0xc0, !PT ;  /* 0x00ff000004047812 */ /* 0x000fe200078ec0ff */
[----:B------:R-:W-:Y:S01]  /*2750*/  IMAD.IADD R120, R51, 0x1, R54 ;  /* 0x0000000133787824 */ /* 0x000fe200078e0236 */
[----:B------:R-:W-:Y:S01]  /*2760*/  LOP3.LUT R106, R66, 0xffff, RZ, 0xc0, !PT ;  /* 0x0000ffff426a7812 */ /* 0x000fe200078ec0ff */
[----:B------:R0:W1:Y:S01]  /*2770*/  SHFL.DOWN PT, R54, R15, 0x2, R53 ;  /* 0x084000000f367989 */ /* 0x00006200000e0035 */
[----:B------:R-:W-:Y:S01]  /*2780*/  LOP3.LUT R109, R84, 0xffff, RZ, 0xc0, !PT ;  /* 0x0000ffff546d7812 */ /* 0x000fe200078ec0ff */
[----:B------:R-:W-:Y:S01]  /*2790*/  IMAD.IADD R6, R5, 0x1, R4 ;  /* 0x0000000105067824 */ /* 0x000fe200078e0204 */
[----:B------:R-:W-:Y:S01]  /*27a0*/  LOP3.LUT R93, R58, 0xffff, RZ, 0xc0, !PT ;  /* 0x0000ffff3a5d7812 */ /* 0x000fe200078ec0ff */
[----:B------:R-:W-:Y:S01]  /*27b0*/  IMAD.U32 R5, R106, 0x10000, RZ ;  /* 0x000100006a057824 */ /* 0x000fe200078e00ff */
[----:B------:R-:W-:Y:S01]  /*27c0*/  LOP3.LUT R101, R62, 0xffff, RZ, 0xc0, !PT ;  /* 0x0000ffff3e657812 */ /* 0x000fe200078ec0ff */
[----:B------:R-:W-:Y:S01]  /*27d0*/  IMAD R118, R109, 0x1000000, R50 ;  /* 0x010000006d767824 */ /* 0x000fe200078e0232 */
[----:B------:R-:W-:-:S02]  /*27e0*/  LOP3.LUT R4, R93, 0xff, RZ, 0xc0, !PT ;  /* 0x000000ff5d047812 */ /* 0x000fc400078ec0ff */
[----:B------:R-:W-:Y:S01]  /*27f0*/  LOP3.LUT R5, R5, 0xff0000, RZ, 0xc0, !PT ;  /* 0x00ff000005057812 */ /* 0x000fe200078ec0ff */
[----:B------:R-:W-:Y:S01]  /*2800*/  IMAD R50, R101, 0x1000000, R120 ;  /* 0x0100000065327824 */ /* 0x000fe200078e0278 */
[----:B------:R-:W-:Y:S01]  /*2810*/  PRMT R4, R67, 0x7604, R4 ;  /* 0x0000760443047816 */ /* 0x000fe20000000004 */
[----:B------:R-:W-:Y:S01]  /*2820*/  VIADD R120, R14, 0x2 ;  /* 0x000000020e787836 */ /* 0x000fe20000000000 */
[----:B------:R-:W-:Y:S01]  /*2830*/  LOP3.LUT R113, R73, 0xffff, RZ, 0xc0, !PT ;  /* 0x0000ffff49717812 */ /* 0x000fe200078ec0ff */
[----:B------:R0:W3:Y:S01]  /*2840*/  SHFL.DOWN PT, R49, R118, 0x2, R53 ;  /* 0x0840000076317989 */ /* 0x0000e200000e0035 */
[----:B------:R-:W-:Y:S01]  /*2850*/  LOP3.LUT R111, R79, 0xffff, RZ, 0xc0, !PT ;  /* 0x0000ffff4f6f7812 */ /* 0x000fe200078ec0ff */
[----:B------:R-:W-:Y:S01]  /*2860*/  IMAD.IADD R48, R4, 0x1, R5 ;  /* 0x0000000104307824 */ /* 0x000fe200078e0205 */
[----:B------:R-:W-:Y:S01]  /*2870*/  ISETP.GT.AND P0, PT, R120, R53, PT ;  /* 0x000000357800720c */ /* 0x000fe20003f04270 */
[----:B------:R-:W-:Y:S01]  /*2880*/  IMAD R6, R113, 0x1000000, R6 ;  /* 0x0100000071067824 */ /* 0x000fe200078e0206 */
[----:B------:R-:W-:Y:S01]  /*2890*/  LOP3.LUT R107, R65, 0xffff, RZ, 0xc0, !PT ;  /* 0x0000ffff416b7812 */ /* 0x000fe200078ec0ff */
[----:B------:R-:W-:Y:S01]  /*28a0*/  IMAD R10, R111, 0x1000000, R10 ;  /* 0x010000006f0a7824 */ /* 0x000fe200078e020a */
[----:B------:R-:W-:Y:S01]  /*28b0*/  LOP3.LUT R112, R76, 0xffff, RZ, 0xc0, !PT ;  /* 0x0000ffff4c707812 */ /* 0x000fe200078ec0ff */
[----:B------:R0:W0:Y:S01]  /*28c0*/  SHFL.DOWN PT, R4, R90, 0x2, R53 ;  /* 0x084000005a047989 */ /* 0x00002200000e0035 */
[----:B------:R-:W-:Y:S01]  /*28d0*/  LOP3.LUT R110, R82, 0xffff, RZ, 0xc0, !PT ;  /* 0x0000ffff526e7812 */ /* 0x000fe200078ec0ff */
[----:B------:R-:W-:Y:S01]  /*28e0*/  IMAD R48, R107, 0x1000000, R48 ;  /* 0x010000006b307824 */ /* 0x000fe200078e0230 */
[----:B------:R-:W-:Y:S01]  /*28f0*/  LOP3.LUT R105, R59, 0xffff, RZ, 0xc0, !PT ;  /* 0x0000ffff3b697812 */ /* 0x000fe200078ec0ff */
[----:B------:R-:W-:Y:S01]  /*2900*/  IMAD R114, R112, 0x1000000, R7 ;  /* 0x0100000070727824 */ /* 0x000fe200078e0207 */
[----:B------:R0:W0:Y:S01]  /*2910*/  SHFL.DOWN PT, R5, R91, 0x2, R53 ;  /* 0x084000005b057989 */ /* 0x00002200000e0035 */
        /* <DEDUP_REMOVED lines=8> */
[----:B------:R0:W0:Y:S01]  /*29a0*/  SHFL.DOWN PT, R51, R122, 0x2, R53 ;  /* 0x084000007a337989 */ /* 0x00002200000e0035 */
[----:B-123--:R-:W-:Y:S05]  /*29b0*/  @P0 BRA `(.L_x_21) ;  /* 0x0000000800040947 */ /* 0x00efea0003800000 */
[----:B0-----:R0:W-:Y:S01]  /*29c0*/  STL.64 [R1+0x38], R10 ;  /* 0x0000380a01007387 */ /* 0x0011e20000100a00 */
[----:B------:R-:W-:Y:S01]  /*29d0*/  LOP3.LUT R80, R80, 0xffff, RZ, 0xc0, !PT ;  /* 0x0000ffff50507812 */ /* 0x000fe200078ec0ff */
[----:B------:R-:W-:Y:S01]  /*29e0*/  BSSY.RECONVERGENT B2, `(.L_x_22) ;  /* 0x000003a000027945 */ /* 0x000fe20003800200 */
[----:B------:R-:W-:Y:S01]  /*29f0*/  LOP3.LUT R63, R61, 0xffff, RZ, 0xc0, !PT ;  /* 0x0000ffff3d3f7812 */ /* 0x000fe200078ec0ff */
[----:B------:R1:W-:Y:S01]  /*2a00*/  STL.64 [R1+0x40], R48 ;  /* 0x0000403001007387 */ /* 0x0003e20000100a00 */
[----:B------:R-:W-:Y:S02]  /*2a10*/  LOP3.LUT R64, R64, 0xffff, RZ, 0xc0, !PT ;  /* 0x0000ffff40407812 */ /* 0x000fe400078ec0ff */
[----:B------:R-:W-:Y:S01]  /*2a20*/  PRMT R9, R103, 0x3340, R112 ;  /* 0x0000334067097816 */ /* 0x000fe20000000070 */
[----:B------:R2:W-:Y:S01]  /*2a30*/  STL.64 [R1+0x48], R50 ;  /* 0x0000483201007387 */ /* 0x0005e20000100a00 */
[----:B------:R-:W-:Y:S02]  /*2a40*/  PRMT R13, R102, 0x3340, R113 ;  /* 0x00003340660d7816 */ /* 0x000fe40000000071 */
[----:B------:R-:W-:Y:S01]  /*2a50*/  PRMT R55, R55, 0x3340, R110 ;  /* 0x0000334037377816 */ /* 0x000fe2000000006e */
[----:B------:R3:W-:Y:S01]  /*2a60*/  STL.U8 [R1+0x22], R12 ;  /* 0x0000220c01007387 */ /* 0x0007e20000100000 */
[----:B0-----:R-:W-:-:S02]  /*2a70*/  LOP3.LUT R10, R74, 0xffff, RZ, 0xc0, !PT ;  /* 0x0000ffff4a0a7812 */ /* 0x001fc400078ec0ff */
[----:B------:R-:W-:Y:S01]  /*2a80*/  LOP3.LUT R11, R77, 0xffff, RZ, 0xc0, !PT ;  /* 0x0000ffff4d0b7812 */ /* 0x000fe200078ec0ff */
[----:B------:R0:W-:Y:S01]  /*2a90*/  STL.64 [R1+0x30], R6 ;  /* 0x0000300601007387 */ /* 0x0001e20000100a00 */
[----:B-1----:R-:W-:Y:S02]  /*2aa0*/  LOP3.LUT R48, R8, 0xffff, RZ, 0xc0, !PT ;  /* 0x0000ffff08307812 */ /* 0x002fe400078ec0ff */
[----:B------:R-:W-:Y:S01]  /*2ab0*/  PRMT R56, R98, 0x3340, R111 ;  /* 0x0000334062387816 */ /* 0x000fe2000000006f */
[----:B------:R-:W-:Y:S01]  /*2ac0*/  STL.64 [R1+0x28], R90 ;  /* 0x0000285a01007387 */ /* 0x000fe20000100a00 */
[----:B--2---:R-:W-:Y:S02]  /*2ad0*/  LOP3.LUT R51, R68, 0xffff, RZ, 0xc0, !PT ;  /* 0x0000ffff44337812 */ /* 0x004fe400078ec0ff */
[----:B------:R-:W-:Y:S01]  /*2ae0*/  LOP3.LUT R50, R67, 0xffff, RZ, 0xc0, !PT ;  /* 0x0000ffff43327812 */ /* 0x000fe200078ec0ff */
[----:B------:R-:W-:Y:S01]  /*2af0*/  STL [R1+0x24], R15 ;  /* 0x0000240f01007387 */ /* 0x000fe20000100800 */
        /* <DEDUP_REMOVED lines=8> */
[----:B---3--:R-:W-:-:S02]  /*2b80*/  PRMT R12, R95, 0x3340, R80 ;  /* 0x000033405f0c7816 */ /* 0x008fc40000000050 */
[----:B------:R-:W-:Y:S02]  /*2b90*/  PRMT R11, R96, 0x3340, R11 ;  /* 0x00003340600b7816 */ /* 0x000fe4000000000b */
[----:B------:R-:W-:Y:S02]  /*2ba0*/  PRMT R51, R94, 0x3340, R51 ;  /* 0x000033405e337816 */ /* 0x000fe40000000033 */
[----:B------:R-:W-:Y:S02]  /*2bb0*/  PRMT R50, R93, 0x3340, R50 ;  /* 0x000033405d327816 */ /* 0x000fe40000000032 */
[----:B0-----:R-:W-:Y:S02]  /*2bc0*/  SHF.R.U32.HI R7, RZ, 0x8, R92 ;  /* 0x00000008ff077819 */ /* 0x001fe4000001165c */
[----:B------:R-:W-:Y:S02]  /*2bd0*/  PRMT R63, R88, 0x3340, R63 ;  /* 0x00003340583f7816 */ /* 0x000fe4000000003f */
[----:B------:R-:W-:-:S02]  /*2be0*/  PRMT R89, R89, 0x3340, R64 ;  /* 0x0000334059597816 */ /* 0x000fc40000000040 */
        /* <DEDUP_REMOVED lines=13> */
[----:B------:R-:W-:Y:S02]  /*2cc0*/  PRMT R62, R89, 0x5410, R62 ;  /* 0x00005410593e7816 */ /* 0x000fe4000000003e */
[----:B------:R-:W-:Y:S01]  /*2cd0*/  SHF.R.U32.HI R8, RZ, 0x10, R92 ;  /* 0x00000010ff087819 */ /* 0x000fe2000001165c */
[----:B------:R-:W-:Y:S04]  /*2ce0*/  STL.64 [R1+0x10], R50 ;  /* 0x0000103201007387 */ /* 0x000fe80000100a00 */
[----:B------:R-:W-:Y:S04]  /*2cf0*/  STL.64 [R1+0x18], R62 ;  /* 0x0000183e01007387 */ /* 0x000fe80000100a00 */
[----:B------:R0:W-:Y:S02]  /*2d00*/  STL.U8 [R1+0x52], R8 ;  /* 0x0000520801007387 */ /* 0x0001e40000100000 */
[----:B0-----:R-:W-:-:S07]  /*2d10*/  IMAD.MOV.U32 R8, RZ, RZ, RZ ;  /* 0x000000ffff087224 */ /* 0x001fce00078e00ff */
.L_x_23:
[----:B------:R-:W-:-:S05]  /*2d20*/  IMAD.IADD R9, R1, 0x1, R8 ;  /* 0x0000000101097824 */ /* 0x000fca00078e0208 */
[----:B------:R-:W2:Y:S02]  /*2d30*/  LDL.U8 R7, [R9] ;  /* 0x0000000009077983 */ /* 0x000ea40000100000 */
[----:B--2---:R-:W-:Y:S01]  /*2d40*/  ISETP.NE.AND P0, PT, R7, RZ, PT ;  /* 0x000000ff0700720c */ /* 0x004fe20003f05270 */
[----:B------:R-:W-:Y:S02]  /*2d50*/  IMAD.MOV.U32 R7, RZ, RZ, R8 ;  /* 0x000000ffff077224 */ /* 0x000fe400078e0008 */
[----:B------:R-:W-:-:S10]  /*2d60*/  VIADD R8, R8, 0x1 ;  /* 0x0000000108087836 */ /* 0x000fd40000000000 */
[----:B------:R-:W-:Y:S05]  /*2d70*/  @P0 BRA `(.L_x_23) ;  /* 0xfffffffc00e80947 */ /* 0x000fea000383ffff */
[----:B------:R-:W-:Y:S05]  /*2d80*/  BSYNC.RECONVERGENT B2 ;  /* 0x0000000000027941 */ /* 0x000fea0003800200 */
.L_x_22:
[----:B------:R-:W-:Y:S01]  /*2d90*/  LOP3.LUT P0, RZ, R6, 0xff, RZ, 0xc0, !PT ;  /* 0x000000ff06ff7812 */ /* 0x000fe2000780c0ff */
[----:B------:R-:W-:Y:S01]  /*2da0*/  BSSY.RECONVERGENT B2, `(.L_x_24) ;  /* 0x000000c000027945 */ /* 0x000fe20003800200 */
[----:B------:R-:W-:-:S11]  /*2db0*/  IMAD.MOV.U32 R8, RZ, RZ, R7 ;  /* 0x000000ffff087224 */ /* 0x000fd600078e0007 */
[----:B------:R-:W-:Y:S05]  /*2dc0*/  @!P0 BRA `(.L_x_25) ;  /* 0x0000000000248947 */ /* 0x000fea0003800000 */
[----:B------:R-:W-:-:S07]  /*2dd0*/  IMAD.MOV.U32 R10, RZ, RZ, RZ ;  /* 0x000000ffff0a7224 */ /* 0x000fce00078e00ff */
.L_x_26:
        /* <DEDUP_REMOVED lines=8> */
.L_x_25:
[----:B------:R-:W-:Y:S05]  /*2e60*/  BSYNC.RECONVERGENT B2 ;  /* 0x0000000000027941 */ /* 0x000fea0003800200 */
.L_x_24:
[----:B------:R-:W-:-:S05]  /*2e70*/  IMAD.IADD R50, R1, 0x1, R8 ;  /* 0x0000000101327824 */ /* 0x000fca00078e0208 */
[----:B------:R1:W-:Y:S04]  /*2e80*/  STL.U8 [R50], RZ ;  /* 0x000000ff32007387 */ /* 0x0003e80000100000 */
[----:B------:R-:W2:Y:S04]  /*2e90*/  LDL.64 R90, [R1+0x28] ;  /* 0x00002800015a7983 */ /* 0x000ea80000100a00 */
[----:B------:R-:W3:Y:S04]  /*2ea0*/  LDL.64 R48, [R1+0x20] ;  /* 0x0000200001307983 */ /* 0x000ee80000100a00 */
[----:B------:R-:W5:Y:S04]  /*2eb0*/  LDL.64 R12, [R1] ;  /* 0x00000000010c7983 */ /* 0x000f680000100a00 */
[----:B------:R-:W4:Y:S04]  /*2ec0*/  LDL.64 R10, [R1+0x8] ;  /* 0x00000800010a7983 */ /* 0x000f280000100a00 */
[----:B------:R-:W4:Y:S04]  /*2ed0*/  LDL.64 R6, [R1+0x18] ;  /* 0x0000180001067983 */ /* 0x000f280000100a00 */
[----:B------:R-:W4:Y:S01]  /*2ee0*/  LDL.64 R8, [R1+0x10] ;  /* 0x0000100001087983 */ /* 0x000f220000100a00 */
[----:B--2---:R-:W-:Y:S01]  /*2ef0*/  DADD R90, R90, R4 ;  /* 0x000000005a5a7229 */ /* 0x004fe20000000004 */
[----:B---3--:R-:W-:Y:S01]  /*2f00*/  IMAD.IADD R15, R54, 0x1, R49 ;  /* 0x00000001360f7824 */ /* 0x008fe200078e0231 */
[----:B------:R-:W-:-:S02]  /*2f10*/  PRMT R85, R48, 0x7770, RZ ;  /* 0x0000777030557816 */ /* 0x000fc400000000ff */
[----:B------:R-:W-:Y:S02]  /*2f20*/  PRMT R86, R48, 0x7771, RZ ;  /* 0x0000777130567816 */ /* 0x000fe400000000ff */
[C---:B-----5:R-:W-:Y:S02]  /*2f30*/  PRMT R70, R13.reuse, 0x7770, RZ ;  /* 0x000077700d467816 */ /* 0x060fe400000000ff */
[C---:B------:R-:W-:Y:S02]  /*2f40*/  PRMT R74, R13.reuse, 0x7771, RZ ;  /* 0x000077710d4a7816 */ /* 0x040fe400000000ff */
[C---:B------:R-:W-:Y:S02]  /*2f50*/  PRMT R75, R13.reuse, 0x7772, RZ ;  /* 0x000077720d4b7816 */ /* 0x040fe400000000ff */
[----:B------:R-:W-:Y:S02]  /*2f60*/  PRMT R13, R13, 0x7773, RZ ;  /* 0x000077730d0d7816 */ /* 0x000fe400000000ff */
[----:B----4-:R-:W-:-:S02]  /*2f70*/  PRMT R69, R10, 0x7770, RZ ;  /* 0x000077700a457816 */ /* 0x010fc400000000ff */
        /* <DEDUP_REMOVED lines=36> */
[----:B-1----:R-:W-:-:S07]  /*31c0*/  PRMT R59, R7, 0x7610, R59 ;  /* 0x00007610073b7816 */ /* 0x002fce000000003b */
.L_x_21:
[----:B------:R-:W-:Y:S05]  /*31d0*/  BSYNC.RECONVERGENT B1 ;  /* 0x0000000000017941 */ /* 0x000fea0003800200 */
.L_x_20:
        /* <DEDUP_REMOVED lines=39> */
[----:B------:R0:W1:Y:S01]  /*3450*/  SHFL.DOWN PT, R92, R92, 0x4, R53 ;  /* 0x088000005c5c7989 */ /* 0x00006200000e0035 */
        /* <DEDUP_REMOVED lines=9> */
[----:B------:R-:W-:Y:S02]  /*34f0*/  PRMT R51, R64, 0x7604, R51 ;  /* 0x0000760440337816 */ /* 0x000fe40000000033 */
[----:B------:R-:W-:Y:S01]  /*3500*/  LOP3.LUT R54, R54, 0xff0000, RZ, 0xc0, !PT ;  /* 0x00ff000036367812 */ /* 0x000fe200078ec0ff */
[----:B------:R-:W-:Y:S01]  /*3510*/  IMAD.IADD R50, R49, 0x1, R50 ;  /* 0x0000000131327824 */ /* 0x000fe200078e0232 */
[----:B------:R-:W-:Y:S02]  /*3520*/  PRMT R5, R8, 0x7604, R5 ;  /* 0x0000760408057816 */ /* 0x000fe40000000005 */
[----:B------:R-:W-:Y:S01]  /*3530*/  LOP3.LUT R4, R4, 0xff0000, RZ, 0xc0, !PT ;  /* 0x00ff000004047812 */ /* 0x000fe200078ec0ff */
[----:B------:R-:W-:Y:S01]  /*3540*/  IMAD.IADD R120, R51, 0x1, R54 ;  /* 0x0000000133787824 */ /* 0x000fe200078e0236 */
[----:B------:R-:W-:Y:S01]  /*3550*/  LOP3.LUT R106, R66, 0xffff, RZ, 0xc0, !PT ;  /* 0x0000ffff426a7812 */ /* 0x000fe200078ec0ff */
[----:B------:R0:W2:Y:S01]  /*3560*/  SHFL.DOWN PT, R54, R15, 0x4, R53 ;  /* 0x088000000f367989 */ /* 0x0000a200000e0035 */
        /* <DEDUP_REMOVED lines=90> */
.L_x_30:
[----:B------:R-:W-:-:S05]  /*3b10*/  IMAD.IADD R9, R1, 0x1, R8 ;  /* 0x0000000101097824 */ /* 0x000fca00078e0208 */
[----:B------:R-:W2:Y:S02]  /*3b20*/  LDL.U8 R7, [R9] ;  /* 0x0000000009077983 */ /* 0x000ea40000100000 */
[----:B--2---:R-:W-:Y:S01]  /*3b30*/  ISETP.NE.AND P0, PT, R7, RZ, PT ;  /* 0x000000ff0700720c */ /* 0x004fe20003f05270 */
[----:B------:R-:W-:Y:S02]  /*3b40*/  IMAD.MOV.U32 R7, RZ, RZ, R8 ;  /* 0x000000ffff077224 */ /* 0x000fe400078e0008 */
[----:B------:R-:W-:-:S10]  /*3b50*/  VIADD R8, R8, 0x1 ;  /* 0x0000000108087836 */ /* 0x000fd40000000000 */
[----:B------:R-:W-:Y:S05]  /*3b60*/  @P0 BRA `(.L_x_30) ;  /* 0xfffffffc00e80947 */ /* 0x000fea000383ffff */
[----:B------:R-:W-:Y:S05]  /*3b70*/  BSYNC.RECONVERGENT B2 ;  /* 0x0000000000027941 */ /* 0x000fea0003800200 */
.L_x_29:
[----:B------:R-:W-:Y:S01]  /*3b80*/  LOP3.LUT P0, RZ, R6, 0xff, RZ, 0xc0, !PT ;  /* 0x000000ff06ff7812 */ /* 0x000fe2000780c0ff */
[----:B------:R-:W-:Y:S01]  /*3b90*/  BSSY.RECONVERGENT B2, `(.L_x_31) ;  /* 0x000000c000027945 */ /* 0x000fe20003800200 */
[----:B------:R-:W-:-:S11]  /*3ba0*/  IMAD.MOV.U32 R8, RZ, RZ, R7 ;  /* 0x000000ffff087224 */ /* 0x000fd600078e0007 */
[----:B------:R-:W-:Y:S05]  /*3bb0*/  @!P0 BRA `(.L_x_32) ;  /* 0x0000000000248947 */ /* 0x000fea0003800000 */
[----:B------:R-:W-:-:S07]  /*3bc0*/  IMAD.MOV.U32 R10, RZ, RZ, RZ ;  /* 0x000000ffff0a7224 */ /* 0x000fce00078e00ff */
.L_x_33:
        /* <DEDUP_REMOVED lines=8> */
.L_x_32:
[----:B------:R-:W-:Y:S05]  /*3c50*/  BSYNC.RECONVERGENT B2 ;  /* 0x0000000000027941 */ /* 0x000fea0003800200 */
.L_x_31:
        /* <DEDUP_REMOVED lines=54> */
.L_x_28:
[----:B------:R-:W-:Y:S05]  /*3fc0*/  BSYNC.RECONVERGENT B1 ;  /* 0x0000000000017941 */ /* 0x000fea0003800200 */
.L_x_27:
        /* <DEDUP_REMOVED lines=147> */
.L_x_37:
[----:B------:R-:W-:-:S05]  /*4900*/  IMAD.IADD R9, R1, 0x1, R8 ;  /* 0x0000000101097824 */ /* 0x000fca00078e0208 */
[----:B------:R-:W2:Y:S02]  /*4910*/  LDL.U8 R7, [R9] ;  /* 0x0000000009077983 */ /* 0x000ea40000100000 */
[----:B--2---:R-:W-:Y:S01]  /*4920*/  ISETP.NE.AND P0, PT, R7, RZ, PT ;  /* 0x000000ff0700720c */ /* 0x004fe20003f05270 */
[----:B------:R-:W-:Y:S02]  /*4930*/  IMAD.MOV.U32 R7, RZ, RZ, R8 ;  /* 0x000000ffff077224 */ /* 0x000fe400078e0008 */
[----:B------:R-:W-:-:S10]  /*4940*/  VIADD R8, R8, 0x1 ;  /* 0x0000000108087836 */ /* 0x000fd40000000000 */
[----:B------:R-:W-:Y:S05]  /*4950*/  @P0 BRA `(.L_x_37) ;  /* 0xfffffffc00e80947 */ /* 0x000fea000383ffff */
[----:B------:R-:W-:Y:S05]  /*4960*/  BSYNC.RECONVERGENT B2 ;  /* 0x0000000000027941 */ /* 0x000fea0003800200 */
.L_x_36:
[----:B------:R-:W-:Y:S01]  /*4970*/  LOP3.LUT P0, RZ, R6, 0xff, RZ, 0xc0, !PT ;  /* 0x000000ff06ff7812 */ /* 0x000fe2000780c0ff */
[----:B------:R-:W-:Y:S01]  /*4980*/  BSSY.RECONVERGENT B2, `(.L_x_38) ;  /* 0x000000c000027945 */ /* 0x000fe20003800200 */
[----:B------:R-:W-:-:S11]  /*4990*/  IMAD.MOV.U32 R8, RZ, RZ, R7 ;  /* 0x000000ffff087224 */ /* 0x000fd600078e0007 */
[----:B------:R-:W-:Y:S05]  /*49a0*/  @!P0 BRA `(.L_x_39) ;  /* 0x0000000000248947 */ /* 0x000fea0003800000 */
[----:B------:R-:W-:-:S07]  /*49b0*/  IMAD.MOV.U32 R10, RZ, RZ, RZ ;  /* 0x000000ffff0a7224 */ /* 0x000fce00078e00ff */
.L_x_40:
        /* <DEDUP_REMOVED lines=8> */
.L_x_39:
[----:B------:R-:W-:Y:S05]  /*4a40*/  BSYNC.RECONVERGENT B2 ;  /* 0x0000000000027941 */ /* 0x000fea0003800200 */
.L_x_38:
        /* <DEDUP_REMOVED lines=54> */
.L_x_35:
[----:B------:R-:W-:Y:S05]  /*4db0*/  BSYNC.RECONVERGENT B1 ;  /* 0x0000000000017941 */ /* 0x000fea0003800200 */
.L_x_34:
[----:B0-----:R-:W-:Y:S01]  /*4dc0*/  IMAD.U32 R4, R12, 0x10000, RZ ;  /* 0x000100000c047824 */ /* 0x001fe200078e00ff */
[----:B------:R-:W-:Y:S01]  /*4dd0*/  LOP3.LUT R5, R85, 0xff, RZ, 0xc0, !PT ;  /* 0x000000ff55057812 */ /* 0x000fe200078ec0ff */
[----:B------:R-:W-:Y:S01]  /*4de0*/  BSSY.RECONVERGENT B1, `(.L_x_41) ;  /* 0x00000dc000017945 */ /* 0x000fe20003800200 */
[----:B------:R-:W-:Y:S02]  /*4df0*/  LOP3.LUT R102, R75, 0xffff, RZ, 0xc0, !PT ;  /* 0x0000ffff4b667812 */ /* 0x000fe400078ec0ff */
[----:B------:R-:W-:Y:S02]  /*4e00*/  PRMT R5, R86, 0x7604, R5 ;  /* 0x0000760456057816 */ /* 0x000fe40000000005 */
[----:B------:R-:W-:Y:S01]  /*4e10*/  LOP3.LUT R4, R4, 0xff0000, RZ, 0xc0, !PT ;  /* 0x00ff000004047812 */ /* 0x000fe200078ec0ff */
[----:B------:R-:W-:Y:S01]  /*4e20*/  IMAD.U32 R6, R102, 0x10000, RZ ;  /* 0x0001000066067824 */ /* 0x000fe200078e00ff */
[----:B------:R-:W-:Y:S02]  /*4e30*/  LOP3.LUT R100, R72, 0xffff, RZ, 0xc0, !PT ;  /* 0x0000ffff48647812 */ /* 0x000fe400078ec0ff */
[----:B------:R-:W-:Y:S01]  /*4e40*/  LOP3.LUT R55, R78, 0xffff, RZ, 0xc0, !PT ;  /* 0x0000ffff4e377812 */ /* 0x000fe200078ec0ff */
[----:B------:R-:W-:Y:S01]  /*4e50*/  IMAD.IADD R92, R5, 0x1, R4 ;  /* 0x00000001055c7824 */ /* 0x000fe200078e0204 */
[----:B------:R-:W-:Y:S01]  /*4e60*/  LOP3.LUT R101, R70, 0xffff, RZ, 0xc0, !PT ;  /* 0x0000ffff46657812 */ /* 0x000fe200078ec0ff */
[----:B------:R-:W-:Y:S01]  /*4e70*/  IMAD.U32 R4, R100, 0x10000, RZ ;  /* 0x0001000064047824 */ /* 0x000fe200078e00ff */
[----:B------:R-:W-:Y:S01]  /*4e80*/  LOP3.LUT R98, R81, 0xffff, RZ, 0xc0, !PT ;  /* 0x0000ffff51627812 */ /* 0x000fe200078ec0ff */
[----:B------:R-:W-:Y:S01]  /*4e90*/  IMAD.U32 R11, R55, 0x10000, RZ ;  /* 0x00010000370b7824 */ /* 0x000fe200078e00ff */
[----:B------:R-:W-:Y:S01]  /*4ea0*/  LOP3.LUT R99, R71, 0xffff, RZ, 0xc0, !PT ;  /* 0x0000ffff47637812 */ /* 0x000fe200078ec0ff */
[----:B------:R0:W1:Y:S01]  /*4eb0*/  SHFL.DOWN PT, R92, R92, 0x10, R53 ;  /* 0x0a0000005c5c7989 */ /* 0x00006200000e0035 */
[----:B------:R-:W-:Y:S01]  /*4ec0*/  LOP3.LUT R95, R69, 0xffff, RZ, 0xc0, !PT ;  /* 0x0000ffff455f7812 */ /* 0x000fe200078ec0ff */
[----:B------:R-:W-:Y:S01]  /*4ed0*/  IMAD.U32 R50, R98, 0x10000, RZ ;  /* 0x0001000062327824 */ /* 0x000fe200078e00ff */
[----:B------:R-:W-:-:S02]  /*4ee0*/  LOP3.LUT R97, R9, 0xffff, RZ, 0xc0, !PT ;  /* 0x0000ffff09617812 */ /* 0x000fc400078ec0ff */
[----:B------:R-:W-:Y:S02]  /*4ef0*/  LOP3.LUT R7, R101, 0xff, RZ, 0xc0, !PT ;  /* 0x000000ff65077812 */ /* 0x000fe400078ec0ff */
[----:B------:R-:W-:Y:S02]  /*4f00*/  LOP3.LUT R5, R99, 0xff, RZ, 0xc0, !PT ;  /* 0x000000ff63057812 */ /* 0x000fe400078ec0ff */
[----:B------:R-:W-:Y:S02]  /*4f10*/  LOP3.LUT R48, R95, 0xff, RZ, 0xc0, !PT ;  /* 0x000000ff5f307812 */ /* 0x000fe400078ec0ff */
[----:B------:R-:W-:Y:S02]  /*4f20*/  LOP3.LUT R49, R97, 0xff, RZ, 0xc0, !PT ;  /* 0x000000ff61317812 */ /* 0x000fe400078ec0ff */
[----:B------:R-:W-:Y:S02]  /*4f30*/  PRMT R7, R74, 0x7604, R7 ;  /* 0x000076044a077816 */ /* 0x000fe40000000007 */
[----:B------:R-:W-:-:S02]  /*4f40*/  LOP3.LUT R10, R6, 0xff0000, RZ, 0xc0, !PT ;  /* 0x00ff0000060a7812 */ /* 0x000fc400078ec0ff */
[----:B------:R-:W-:Y:S02]  /*4f50*/  PRMT R5, R8, 0x7604, R5 ;  /* 0x0000760408057816 */ /* 0x000fe40000000005 */
[----:B------:R-:W-:Y:S01]  /*4f60*/  LOP3.LUT R4, R4, 0xff0000, RZ, 0xc0, !PT ;  /* 0x00ff000004047812 */ /* 0x000fe200078ec0ff */
[----:B------:R-:W-:Y:S01]  /*4f70*/  IMAD.IADD R10, R7, 0x1, R10 ;  /* 0x00000001070a7824 */ /* 0x000fe200078e020a */
[----:B------:R-:W-:Y:S02]  /*4f80*/  PRMT R48, R77, 0x7604, R48 ;  /* 0x000076044d307816 */ /* 0x000fe40000000030 */
[----:B------:R-:W-:Y:S01]  /*4f90*/  LOP3.LUT R11, R11, 0xff0000, RZ, 0xc0, !PT ;  /* 0x00ff00000b0b7812 */ /* 0x000fe200078ec0ff */
[----:B------:R-:W-:Y:S01]  /*4fa0*/  IMAD.IADD R6, R5, 0x1, R4 ;  /* 0x0000000105067824 */ /* 0x000fe200078e0204 */
        /* <DEDUP_REMOVED lines=10> */
[----:B------:R-:W-:Y:S01]  /*5050*/  LOP3.LUT R93, R58, 0xffff, RZ, 0xc0, !PT ;  /* 0x0000ffff3a5d7812 */ /* 0x000fe200078ec0ff */
[----:B------:R-:W-:Y:S01]  /*5060*/  IMAD.U32 R50, R96, 0x10000, RZ ;  /* 0x0001000060327824 */ /* 0x000fe200078e00ff */
[----:B------:R-:W-:Y:S02]  /*5070*/  LOP3.LUT R89, R56, 0xffff, RZ, 0xc0, !PT ;  /* 0x0000ffff38597812 */ /* 0x000fe400078ec0ff */
[----:B------:R-:W-:Y:S02]  /*5080*/  LOP3.LUT R112, R88, 0xff, RZ, 0xc0, !PT ;  /* 0x000000ff58707812 */ /* 0x000fe400078ec0ff */
[----:B------:R-:W-:-:S02]  /*5090*/  LOP3.LUT R4, R93, 0xff, RZ, 0xc0, !PT ;  /* 0x000000ff5d047812 */ /* 0x000fc400078ec0ff */
[----:B------:R-:W-:Y:S02]  /*50a0*/  LOP3.LUT R51, R89, 0xff, RZ, 0xc0, !PT ;  /* 0x000000ff59337812 */ /* 0x000fe400078ec0ff */
[----:B------:R-:W-:Y:S02]  /*50b0*/  PRMT R112, R61, 0x7604, R112 ;  /* 0x000076043d707816 */ /* 0x000fe40000000070 */
[----:B------:R-:W-:Y:S02]  /*50c0*/  LOP3.LUT R103, R103, 0xff0000, RZ, 0xc0, !PT ;  /* 0x00ff000067677812 */ /* 0x000fe400078ec0ff */
[----:B------:R-:W-:Y:S02]  /*50d0*/  PRMT R4, R67, 0x7604, R4 ;  /* 0x0000760443047816 */ /* 0x000fe40000000004 */
[----:B------:R-:W-:Y:S01]  /*50e0*/  LOP3.LUT R5, R5, 0xff0000, RZ, 0xc0, !PT ;  /* 0x00ff000005057812 */ /* 0x000fe200078ec0ff */
[----:B------:R-:W-:Y:S01]  /*50f0*/  IMAD.IADD R120, R112, 0x1, R103 ;  /* 0x0000000170787824 */ /* 0x000fe200078e0267 */
[----:B------:R-:W-:-:S02]  /*5100*/  PRMT R51, R64, 0x7604, R51 ;  /* 0x0000760440337816 */ /* 0x000fc40000000033 */
[----:B------:R-:W-:Y:S01]  /*5110*/  LOP3.LUT R110, R50, 0xff0000, RZ, 0xc0, !PT ;  /* 0x00ff0000326e7812 */ /* 0x000fe200078ec0ff */
[----:B------:R-:W-:Y:S01]  /*5120*/  IMAD.IADD R50, R4, 0x1, R5 ;  /* 0x0000000104327824 */ /* 0x000fe200078e0205 */
[----:B------:R-:W-:Y:S01]  /*5130*/  LOP3.LUT R111, R82, 0xffff, RZ, 0xc0, !PT ;  /* 0x0000ffff526f7812 */ /* 0x000fe200078ec0ff */
[----:B------:R0:W2:Y:S01]  /*5140*/  SHFL.DOWN PT, R4, R90, 0x10, R53 ;  /* 0x0a0000005a047989 */ /* 0x0000a200000e0035 */
[----:B------:R-:W-:Y:S01]  /*5150*/  LOP3.LUT R108, R83, 0xffff, RZ, 0xc0, !PT ;  /* 0x0000ffff536c7812 */ /* 0x000fe200078ec0ff */
[----:B------:R-:W-:Y:S01]  /*5160*/  IMAD.IADD R118, R51, 0x1, R110 ;  /* 0x0000000133767824 */ /* 0x000fe200078e026e */
[----:B------:R-:W-:Y:S01]  /*5170*/  LOP3.LUT R107, R65, 0xffff, RZ, 0xc0, !PT ;  /* 0x0000ffff416b7812 */ /* 0x000fe200078ec0ff */
[----:B------:R-:W-:Y:S01]  /*5180*/  IMAD R114, R111, 0x1000000, R48 ;  /* 0x010000006f727824 */ /* 0x000fe200078e0230 */
[----:B------:R-:W-:Y:S01]  /*5190*/  LOP3.LUT R103, R62, 0xffff, RZ, 0xc0, !PT ;  /* 0x0000ffff3e677812 */ /* 0x000fe200078ec0ff */
[----:B------:R-:W-:Y:S01]  /*51a0*/  IMAD.U32 R49, R108, 0x10000, RZ ;  /* 0x000100006c317824 */ /* 0x000fe200078e00ff */
[----:B------:R-:W-:Y:S01]  /*51b0*/  LOP3.LUT R94, R57, 0xffff, RZ, 0xc0, !PT ;  /* 0x0000ffff395e7812 */ /* 0x000fe200078ec0ff */
[----:B------:R-:W-:Y:S01]  /*51c0*/  IMAD R48, R107, 0x1000000, R50 ;  /* 0x010000006b307824 */ /* 0x000fe200078e0232 */
[----:B------:R-:W-:Y:S01]  /*51d0*/  LOP3.LUT R115, R76, 0xffff, RZ, 0xc0, !PT ;  /* 0x0000ffff4c737812 */ /* 0x000fe200078ec0ff */
[----:B------:R-:W-:Y:S01]  /*51e0*/  IMAD R50, R103, 0x1000000, R118 ;  /* 0x0100000067327824 */ /* 0x000fe200078e0276 */
[----:B------:R-:W-:Y:S01]  /*51f0*/  LOP3.LUT R11, R94, 0xff, RZ, 0xc0, !PT ;  /* 0x000000ff5e0b7812 */ /* 0x000fe200078ec0ff */
[----:B------:R-:W-:Y:S01]  /*5200*/  VIADD R118, R14, 0x10 ;  /* 0x000000100e767836 */ /* 0x000fe20000000000 */
[----:B------:R-:W-:Y:S01]  /*5210*/  LOP3.LUT R54, R49, 0xff0000, RZ, 0xc0, !PT ;  /* 0x00ff000031367812 */ /* 0x000fe200078ec0ff */
[----:B------:R-:W-:Y:S01]  /*5220*/  IMAD R112, R115, 0x1000000, R10 ;  /* 0x0100000073707824 */ /* 0x000fe200078e020a */
[----:B------:R-:W-:Y:S01]  /*5230*/  PRMT R11, R68, 0x7604, R11 ;  /* 0x00007604440b7816 */ /* 0x000fe2000000000b */
[----:B------:R0:W3:Y:S01]  /*5240*/  SHFL.DOWN PT, R5, R91, 0x10, R53 ;  /* 0x0a0000005b057989 */ /* 0x0000e200000e0035 */
[----:B------:R-:W-:-:S02]  /*5250*/  ISETP.GT.AND P0, PT, R118, R53, PT ;  /* 0x000000357600720c */ /* 0x000fc40003f04270 */
[----:B------:R-:W-:Y:S01]  /*5260*/  LOP3.LUT R113, R73, 0xffff, RZ, 0xc0, !PT ;  /* 0x0000ffff49717812 */ /* 0x000fe200078ec0ff */
[----:B------:R-:W-:Y:S01]  /*5270*/  IMAD.IADD R116, R11, 0x1, R54 ;  /* 0x000000010b747824 */ /* 0x000fe200078e0236 */
[----:B------:R-:W-:Y:S01]  /*5280*/  LOP3.LUT R110, R79, 0xffff, RZ, 0xc0, !PT ;  /* 0x0000ffff4f6e7812 */ /* 0x000fe200078ec0ff */
[----:B------:R0:W0:Y:S01]  /*5290*/  SHFL.DOWN PT, R54, R15, 0x10, R53 ;  /* 0x0a0000000f367989 */ /* 0x00002200000e0035 */
[----:B------:R-:W-:Y:S01]  /*52a0*/  LOP3.LUT R109, R84, 0xffff, RZ, 0xc0, !PT ;  /* 0x0000ffff546d7812 */ /* 0x000fe200078ec0ff */
[----:B------:R-:W-:Y:S01]  /*52b0*/  IMAD R6, R113, 0x1000000, R6 ;  /* 0x0100000071067824 */ /* 0x000fe200078e0206 */
[----:B------:R-:W-:Y:S01]  /*52c0*/  LOP3.LUT R105, R59, 0xffff, RZ, 0xc0, !PT ;  /* 0x0000ffff3b697812 */ /* 0x000fe200078ec0ff */
[----:B------:R-:W-:Y:S01]  /*52d0*/  IMAD R10, R110, 0x1000000, R7 ;  /* 0x010000006e0a7824 */ /* 0x000fe200078e0207 */
[----:B------:R0:W0:Y:S01]  /*52e0*/  SHFL.DOWN PT, R11, R114, 0x10, R53 ;  /* 0x0a000000720b7989 */ /* 0x00002200000e0035 */
[----:B------:R-:W-:Y:S02]  /*52f0*/  IMAD R116, R109, 0x1000000, R116 ;  /* 0x010000006d747824 */ /* 0x000fe400078e0274 */
        /* <DEDUP_REMOVED lines=15> */
[----:B------:R-:W-:Y:S01]  /*53f0*/  LOP3.LUT R64, R64, 0xffff, RZ, 0xc0, !PT ;  /* 0x0000ffff40407812 */ /* 0x000fe200078ec0ff */
        /* <DEDUP_REMOVED lines=11> */
[----:B------:R-:W-:Y:S01]  /*54b0*/  PRMT R58, R93, 0x3340, R58 ;  /* 0x000033405d3a7816 */ /* 0x000fe2000000003a */
        /* <DEDUP_REMOVED lines=10> */
[----:B---3--:R-:W-:Y:S02]  /*5560*/  PRMT R12, R97, 0x3340, R80 ;  /* 0x00003340610c7816 */ /* 0x008fe40000000050 */
[----:B------:R-:W-:Y:S02]  /*5570*/  PRMT R50, R95, 0x3340, R50 ;  /* 0x000033405f327816 */ /* 0x000fe40000000032 */
[----:B------:R-:W-:Y:S02]  /*5580*/  PRMT R11, R94, 0x3340, R11 ;  /* 0x000033405e0b7816 */ /* 0x000fe4000000000b */
[----:B0-----:R-:W-:Y:S02]  /*5590*/  SHF.R.U32.HI R7, RZ, 0x8, R92 ;  /* 0x00000008ff077819 */ /* 0x001fe4000001165c */
[----:B------:R-:W-:Y:S02]  /*55a0*/  PRMT R88, R88, 0x3340, R61 ;  /* 0x0000334058587816 */ /* 0x000fe4000000003d */
[----:B------:R-:W-:-:S02]  /*55b0*/  PRMT R89, R89, 0x3340, R64 ;  /* 0x0000334059597816 */ /* 0x000fc40000000040 */
[----:B------:R-:W-:Y:S02]  /*55c0*/  PRMT R49, R10, 0x5410, R9 ;  /* 0x000054100a317816 */ /* 0x000fe40000000009 */
[----:B------:R-:W-:Y:S02]  /*55d0*/  PRMT R10, R58, 0x5410, R57 ;  /* 0x000054103a0a7816 */ /* 0x000fe40000000039 */
[----:B------:R-:W-:Y:S02]  /*55e0*/  PRMT R86, R86, 0x7604, R85 ;  /* 0x0000760456567816 */ /* 0x000fe40000000055 */
[----:B------:R-:W-:Y:S02]  /*55f0*/  PRMT R62, R7, 0x7604, R92 ;  /* 0x00007604073e7816 */ /* 0x000fe4000000005c */
[----:B------:R-:W-:Y:S01]  /*5600*/  PRMT R48, R48, 0x5410, R13 ;  /* 0x0000541030307816 */ /* 0x000fe2000000000d */
[----:B------:R-:W-:Y:S01]  /*5610*/  STL.U16 [R1+0x20], R86 ;  /* 0x0000205601007387 */ /* 0x000fe20000100400 */
[----:B------:R-:W-:-:S02]  /*5620*/  PRMT R51, R12, 0x5410, R53 ;  /* 0x000054100c337816 */ /* 0x000fc40000000035 */
[----:B------:R-:W-:Y:S01]  /*5630*/  PRMT R50, R50, 0x5410, R55 ;  /* 0x0000541032327816 */ /* 0x000fe20000000037 */
[----:B------:R-:W-:Y:S01]  /*5640*/  STL.U16 [R1+0x50], R62 ;  /* 0x0000503e01007387 */ /* 0x000fe20000100400 */
[----:B------:R-:W-:Y:S02]  /*5650*/  PRMT R11, R11, 0x5410, R56 ;  /* 0x000054100b0b7816 */ /* 0x000fe40000000038 */
[----:B------:R-:W-:Y:S01]  /*5660*/  PRMT R59, R88, 0x5410, R59 ;  /* 0x00005410583b7816 */ /* 0x000fe2000000003b */
[----:B------:R-:W-:Y:S01]  /*5670*/  STL.64 [R1], R48 ;  /* 0x0000003001007387 */ /* 0x000fe20000100a00 */
[----:B------:R-:W-:Y:S02]  /*5680*/  PRMT R58, R89, 0x5410, R60 ;  /* 0x00005410593a7816 */ /* 0x000fe4000000003c */
[----:B------:R-:W-:Y:S01]  /*5690*/  SHF.R.U32.HI R8, RZ, 0x10, R92 ;  /* 0x00000010ff087819 */ /* 0x000fe2000001165c */
[----:B------:R-:W-:Y:S04]  /*56a0*/  STL.64 [R1+0x8], R50 ;  /* 0x0000083201007387 */ /* 0x000fe80000100a00 */
[----:B------:R-:W-:Y:S04]  /*56b0*/  STL.64 [R1+0x10], R10 ;  /* 0x0000100a01007387 */ /* 0x000fe80000100a00 */
[----:B------:R-:W-:Y:S04]  /*56c0*/  STL.64 [R1+0x18], R58 ;  /* 0x0000183a01007387 */ /* 0x000fe80000100a00 */
[----:B------:R0:W-:Y:S02]  /*56d0*/  STL.U8 [R1+0x52], R8 ;  /* 0x0000520801007387 */ /* 0x0001e40000100000 */
[----:B0-----:R-:W-:-:S07]  /*56e0*/  IMAD.MOV.U32 R8, RZ, RZ, RZ ;  /* 0x000000ffff087224 */ /* 0x001fce00078e00ff */
.L_x_44:
[----:B------:R-:W-:-:S05]  /*56f0*/  IMAD.IADD R9, R1, 0x1, R8 ;  /* 0x0000000101097824 */ /* 0x000fca00078e0208 */
[----:B------:R-:W2:Y:S02]  /*5700*/  LDL.U8 R7, [R9] ;  /* 0x0000000009077983 */ /* 0x000ea40000100000 */
[----:B--2---:R-:W-:Y:S01]  /*5710*/  ISETP.NE.AND P0, PT, R7, RZ, PT ;  /* 0x000000ff0700720c */ /* 0x004fe20003f05270 */
[----:B------:R-:W-:Y:S02]  /*5720*/  IMAD.MOV.U32 R7, RZ, RZ, R8 ;  /* 0x000000ffff077224 */ /* 0x000fe400078e0008 */
[----:B------:R-:W-:-:S10]  /*5730*/  VIADD R8, R8, 0x1 ;  /* 0x0000000108087836 */ /* 0x000fd40000000000 */
[----:B------:R-:W-:Y:S05]  /*5740*/  @P0 BRA `(.L_x_44) ;  /* 0xfffffffc00e80947 */ /* 0x000fea000383ffff */
[----:B------:R-:W-:Y:S05]  /*5750*/  BSYNC.RECONVERGENT B2 ;  /* 0x0000000000027941 */ /* 0x000fea0003800200 */
.L_x_43:
[----:B------:R-:W-:Y:S01]  /*5760*/  LOP3.LUT P0, RZ, R6, 0xff, RZ, 0xc0, !PT ;  /* 0x000000ff06ff7812 */ /* 0x000fe2000780c0ff */
[----:B------:R-:W-:Y:S01]  /*5770*/  BSSY.RECONVERGENT B2, `(.L_x_45) ;  /* 0x000000c000027945 */ /* 0x000fe20003800200 */
[----:B------:R-:W-:-:S11]  /*5780*/  IMAD.MOV.U32 R8, RZ, RZ, R7 ;  /* 0x000000ffff087224 */ /* 0x000fd600078e0007 */
[----:B------:R-:W-:Y:S05]  /*5790*/  @!P0 BRA `(.L_x_46) ;  /* 0x0000000000248947 */ /* 0x000fea0003800000 */
[----:B------:R-:W-:-:S07]  /*57a0*/  IMAD.MOV.U32 R10, RZ, RZ, RZ ;  /* 0x000000ffff0a7224 */ /* 0x000fce00078e00ff */
.L_x_47:
        /* <DEDUP_REMOVED lines=8> */
.L_x_46:
[----:B------:R-:W-:Y:S05]  /*5830*/  BSYNC.RECONVERGENT B2 ;  /* 0x0000000000027941 */ /* 0x000fea0003800200 */
.L_x_45:
        /* <DEDUP_REMOVED lines=54> */
.L_x_42:
[----:B------:R-:W-:Y:S05]  /*5ba0*/  BSYNC.RECONVERGENT B1 ;  /* 0x0000000000017941 */ /* 0x000fea0003800200 */
.L_x_41:
[----:B------:R-:W-:Y:S01]  /*5bb0*/  ISETP.NE.AND P0, PT, R14, RZ, PT ;  /* 0x000000ff0e00720c */ /* 0x000fe20003f05270 */
[----:B------:R-:W-:-:S12]  /*5bc0*/  BSSY.RECONVERGENT B1, `(.L_x_48) ;  /* 0x0000047000017945 */ /* 0x000fd80003800200 */
[----:B------:R-:W-:Y:S05]  /*5bd0*/  @P0 BRA `(.L_x_49) ;  /* 0x0000000400140947 */ /* 0x000fea0003800000 */
[----:B------:R-:W1:Y:S01]  /*5be0*/  S2R R5, SR_CgaCtaId ;  /* 0x0000000000057919 */ /* 0x000e620000008800 */
[----:B------:R-:W-:Y:S02]  /*5bf0*/  MOV R4, 0x400 ;  /* 0x0000040000047802 */ /* 0x000fe40000000f00 */
[----:B0-----:R-:W-:Y:S02]  /*5c00*/  LOP3.LUT R11, R76, 0xffff, RZ, 0xc0, !PT ;  /* 0x0000ffff4c0b7812 */ /* 0x001fe400078ec0ff */
[----:B------:R-:W-:Y:S02]  /*5c10*/  LOP3.LUT R6, R75, 0xffff, RZ, 0xc0, !PT ;  /* 0x0000ffff4b067812 */ /* 0x000fe400078ec0ff */
[----:B------:R-:W-:Y:S02]  /*5c20*/  LOP3.LUT R7, R70, 0xffff, RZ, 0xc0, !PT ;  /* 0x0000ffff46077812 */ /* 0x000fe400078ec0ff */
[----:B------:R-:W-:Y:S02]  /*5c30*/  LOP3.LUT R10, R73, 0xffff, RZ, 0xc0, !PT ;  /* 0x0000ffff490a7812 */ /* 0x000fe400078ec0ff */
[----:B------:R-:W-:-:S02]  /*5c40*/  LOP3.LUT R49, R72, 0xffff, RZ, 0xc0, !PT ;  /* 0x0000ffff48317812 */ /* 0x000fc400078ec0ff */
[----:B------:R-:W-:Y:S02]  /*5c50*/  LOP3.LUT R14, R8, 0xffff, RZ, 0xc0, !PT ;  /* 0x0000ffff080e7812 */ /* 0x000fe400078ec0ff */
[----:B------:R-:W-:Y:S02]  /*5c60*/  LOP3.LUT R51, R71, 0xffff, RZ, 0xc0, !PT ;  /* 0x0000ffff47337812 */ /* 0x000fe400078ec0ff */
[----:B------:R-:W-:Y:S02]  /*5c70*/  PRMT R11, R6, 0x3340, R11 ;  /* 0x00003340060b7816 */ /* 0x000fe4000000000b */
[----:B------:R-:W-:Y:S02]  /*5c80*/  PRMT R10, R49, 0x3340, R10 ;  /* 0x00003340310a7816 */ /* 0x000fe4000000000a */
[----:B------:R-:W-:Y:S02]  /*5c90*/  LOP3.LUT R49, R81, 0xffff, RZ, 0xc0, !PT ;  /* 0x0000ffff51317812 */ /* 0x000fe400078ec0ff */
[----:B------:R-:W-:-:S02]  /*5ca0*/  LOP3.LUT R48, R79, 0xffff, RZ, 0xc0, !PT ;  /* 0x0000ffff4f307812 */ /* 0x000fc400078ec0ff */
[----:B------:R-:W-:Y:S02]  /*5cb0*/  LOP3.LUT R53, R78, 0xffff, RZ, 0xc0, !PT ;  /* 0x0000ffff4e357812 */ /* 0x000fe400078ec0ff */
[----:B------:R-:W-:Y:S02]  /*5cc0*/  LOP3.LUT R50, R77, 0xffff, RZ, 0xc0, !PT ;  /* 0x0000ffff4d327812 */ /* 0x000fe400078ec0ff */
[----:B------:R-:W-:Y:S02]  /*5cd0*/  LOP3.LUT R55, R69, 0xffff, RZ, 0xc0, !PT ;  /* 0x0000ffff45377812 */ /* 0x000fe400078ec0ff */
[----:B------:R-:W-:Y:S02]  /*5ce0*/  LOP3.LUT R54, R65, 0xffff, RZ, 0xc0, !PT ;  /* 0x0000ffff41367812 */ /* 0x000fe400078ec0ff */
[----:B-1----:R-:W-:Y:S02]  /*5cf0*/  LEA R5, R5, R4, 0x18 ;  /* 0x0000000405057211 */ /* 0x002fe400078ec0ff */
[----:B------:R-:W-:-:S02]  /*5d00*/  LOP3.LUT R4, R74, 0xffff, RZ, 0xc0, !PT ;  /* 0x0000ffff4a047812 */ /* 0x000fc400078ec0ff */
[----:B------:R-:W-:Y:S02]  /*5d10*/  LOP3.LUT R89, R66, 0xffff, RZ, 0xc0, !PT ;  /* 0x0000ffff42597812 */ /* 0x000fe400078ec0ff */
[----:B------:R-:W-:Y:S02]  /*5d20*/  PRMT R6, R7, 0x3340, R4 ;  /* 0x0000334007067816 */ /* 0x000fe40000000004 */
[----:B------:R-:W-:Y:S02]  /*5d30*/  PRMT R7, R51, 0x3340, R14 ;  /* 0x0000334033077816 */ /* 0x000fe4000000000e */
[----:B------:R-:W-:Y:S02]  /*5d40*/  LOP3.LUT R14, R82, 0xffff, RZ, 0xc0, !PT ;  /* 0x0000ffff520e7812 */ /* 0x000fe400078ec0ff */
[----:B------:R-:W-:Y:S02]  /*5d50*/  LOP3.LUT R4, R80, 0xffff, RZ, 0xc0, !PT ;  /* 0x0000ffff50047812 */ /* 0x000fe400078ec0ff */
[----:B------:R-:W-:-:S02]  /*5d60*/  LOP3.LUT R51, R9, 0xffff, RZ, 0xc0, !PT ;  /* 0x0000ffff09337812 */ /* 0x000fc400078ec0ff */
[----:B------:R-:W-:Y:S02]  /*5d70*/  PRMT R14, R49, 0x3340, R14 ;  /* 0x00003340310e7816 */ /* 0x000fe4000000000e */
[----:B------:R-:W-:Y:S02]  /*5d80*/  PRMT R48, R53, 0x3340, R48 ;  /* 0x0000334035307816 */ /* 0x000fe40000000030 */
[----:B------:R-:W-:Y:S02]  /*5d90*/  LOP3.LUT R88, R67, 0xffff, RZ, 0xc0, !PT ;  /* 0x0000ffff43587812 */ /* 0x000fe400078ec0ff */
[----:B------:R-:W-:Y:S02]  /*5da0*/  LOP3.LUT R93, R58, 0xffff, RZ, 0xc0, !PT ;  /* 0x0000ffff3a5d7812 */ /* 0x000fe400078ec0ff */
[----:B------:R-:W-:Y:S02]  /*5db0*/  PRMT R49, R51, 0x3340, R4 ;  /* 0x0000334033317816 */ /* 0x000fe40000000004 */
[----:B------:R-:W-:-:S02]  /*5dc0*/  PRMT R53, R55, 0x3340, R50 ;  /* 0x0000334037357816 */ /* 0x000fc40000000032 */
[----:B------:R-:W-:Y:S02]  /*5dd0*/  LOP3.LUT R50, R84, 0xffff, RZ, 0xc0, !PT ;  /* 0x0000ffff54327812 */ /* 0x000fe400078ec0ff */
[----:B------:R-:W-:Y:S02]  /*5de0*/  LOP3.LUT R51, R83, 0xffff, RZ, 0xc0, !PT ;  /* 0x0000ffff53337812 */ /* 0x000fe400078ec0ff */
[----:B------:R-:W-:Y:S02]  /*5df0*/  LOP3.LUT R55, R68, 0xffff, RZ, 0xc0, !PT ;  /* 0x0000ffff44377812 */ /* 0x000fe400078ec0ff */
[----:B------:R-:W-:Y:S02]  /*5e00*/  LOP3.LUT R4, R57, 0xffff, RZ, 0xc0, !PT ;  /* 0x0000ffff39047812 */ /* 0x000fe400078ec0ff */
[----:B------:R-:W-:Y:S02]  /*5e10*/  PRMT R54, R89, 0x3340, R54 ;  /* 0x0000334059367816 */ /* 0x000fe40000000036 */
[----:B------:R-:W-:-:S02]  /*5e20*/  PRMT R89, R93, 0x3340, R88 ;  /* 0x000033405d597816 */ /* 0x000fc40000000058 */
[----:B------:R-:W-:Y:S02]  /*5e30*/  LOP3.LUT R93, R61, 0xffff, RZ, 0xc0, !PT ;  /* 0x0000ffff3d5d7812 */ /* 0x000fe400078ec0ff */
[----:B------:R-:W-:Y:S02]  /*5e40*/  LOP3.LUT R92, R13, 0xffff, RZ, 0xc0, !PT ;  /* 0x0000ffff0d5c7812 */ /* 0x000fe400078ec0ff */
[----:B------:R-:W-:Y:S02]  /*5e50*/  PRMT R50, R51, 0x3340, R50 ;  /* 0x0000334033327816 */ /* 0x000fe40000000032 */
[----:B------:R-:W-:Y:S02]  /*5e60*/  LOP3.LUT R94, R62, 0xffff, RZ, 0xc0, !PT ;  /* 0x0000ffff3e5e7812 */ /* 0x000fe400078ec0ff */
[----:B------:R-:W-:Y:S02]  /*5e70*/  LOP3.LUT R95, R63, 0xffff, RZ, 0xc0, !PT ;  /* 0x0000ffff3f5f7812 */ /* 0x000fe400078ec0ff */
[----:B------:R-:W-:-:S02]  /*5e80*/  PRMT R55, R4, 0x3340, R55 ;  /* 0x0000334004377816 */ /* 0x000fc40000000037 */
[----:B------:R-:W-:Y:S02]  /*5e90*/  LOP3.LUT R88, R59, 0xffff, RZ, 0xc0, !PT ;  /* 0x0000ffff3b587812 */ /* 0x000fe400078ec0ff */
[----:B------:R-:W-:Y:S02]  /*5ea0*/  LOP3.LUT R51, R60, 0xffff, RZ, 0xc0, !PT ;  /* 0x0000ffff3c337812 */ /* 0x000fe400078ec0ff */
[----:B------:R-:W-:Y:S02]  /*5eb0*/  LOP3.LUT R96, R64, 0xffff, RZ, 0xc0, !PT ;  /* 0x0000ffff40607812 */ /* 0x000fe400078ec0ff */
[----:B------:R-:W-:Y:S02]  /*5ec0*/  LOP3.LUT R97, R56, 0xffff, RZ, 0xc0, !PT ;  /* 0x0000ffff38617812 */ /* 0x000fe400078ec0ff */
[----:B------:R-:W-:Y:S02]  /*5ed0*/  SHF.R.U32.HI R4, RZ, 0x5, R52 ;  /* 0x00000005ff047819 */ /* 0x000fe40000011634 */
[----:B------:R-:W-:-:S02]  /*5ee0*/  PRMT R93, R92, 0x3340, R93 ;  /* 0x000033405c5d7816 */ /* 0x000fc4000000005d */
[----:B------:R-:W-:Y:S02]  /*5ef0*/  PRMT R92, R95, 0x3340, R94 ;  /* 0x000033405f5c7816 */ /* 0x000fe4000000005e */
[----:B------:R-:W-:Y:S01]  /*5f00*/  PRMT R88, R51, 0x3340, R88 ;  /* 0x0000334033587816 */ /* 0x000fe20000000058 */
[----:B------:R-:W-:Y:S01]  /*5f10*/  IMAD R51, R4, 0x30, R5 ;  /* 0x0000003004337824 */ /* 0x000fe200078e0205 */
[----:B------:R-:W-:Y:S02]  /*5f20*/  PRMT R95, R97, 0x3340, R96 ;  /* 0x00003340615f7816 */ /* 0x000fe40000000060 */
[----:B------:R-:W-:Y:S02]  /*5f30*/  PRMT R11, R6, 0x5410, R11 ;  /* 0x00005410060b7816 */ /* 0x000fe4000000000b */
[----:B------:R-:W-:Y:S01]  /*5f40*/  PRMT R10, R7, 0x5410, R10 ;  /* 0x00005410070a7816 */ /* 0x000fe2000000000a */
[----:B------:R1:W-:Y:S01]  /*5f50*/  STS.U8 [R51+0x2a], R12 ;  /* 0x00002a0c33007388 */ /* 0x0003e20000000000 */
[----:B------:R-:W-:-:S02]  /*5f60*/  PRMT R5, R49, 0x5410, R14 ;  /* 0x0000541031057816 */ /* 0x000fc4000000000e */
[----:B------:R-:W-:Y:S01]  /*5f70*/  PRMT R4, R53, 0x5410, R48 ;  /* 0x0000541035047816 */ /* 0x000fe20000000030 */
[----:B------:R1:W-:Y:S01]  /*5f80*/  STS.64 [R51+0x8], R10 ;  /* 0x0000080a33007388 */ /* 0x0003e20000000a00 */
[----:B------:R-:W-:Y:S02]  /*5f90*/  PRMT R7, R55, 0x5410, R50 ;  /* 0x0000541037077816 */ /* 0x000fe40000000032 */
[----:B------:R-:W-:Y:S01]  /*5fa0*/  PRMT R6, R89, 0x5410, R54 ;  /* 0x0000541059067816 */ /* 0x000fe20000000036 */
[----:B------:R1:W-:Y:S01]  /*5fb0*/  STS [R51+0x2c], R15 ;  /* 0x00002c0f33007388 */ /* 0x0003e20000000800 */
[----:B------:R-:W-:Y:S02]  /*5fc0*/  PRMT R49, R93, 0x5410, R88 ;  /* 0x000054105d317816 */ /* 0x000fe40000000058 */
[----:B------:R-:W-:Y:S01]  /*5fd0*/  PRMT R48, R95, 0x5410, R92 ;  /* 0x000054105f307816 */ /* 0x000fe2000000005c */
[----:B------:R1:W-:Y:S01]  /*5fe0*/  STS.128 [R51+0x10], R4 ;  /* 0x0000100433007388 */ /* 0x0003e20000000c00 */
[----:B------:R-:W-:-:S03]  /*5ff0*/  PRMT R14, R86, 0x7604, R85 ;  /* 0x00007604560e7816 */ /* 0x000fc60000000055 */
[----:B------:R1:W-:Y:S04]  /*6000*/  STS.64 [R51+0x20], R48 ;  /* 0x0000203033007388 */ /* 0x0003e80000000a00 */
[----:B------:R1:W-:Y:S04]  /*6010*/  STS.U16 [R51+0x28], R14 ;  /* 0x0000280e33007388 */ /* 0x0003e80000000400 */
[----:B------:R1:W-:Y:S02]  /*6020*/  STS.64 [R51+0x30], R90 ;  /* 0x0000305a33007388 */ /* 0x0003e40000000a00 */
.L_x_49:
[----:B------:R-:W-:Y:S05]  /*6030*/  BSYNC.RECONVERGENT B1 ;  /* 0x0000000000017941 */ /* 0x000fea0003800200 */
.L_x_48:
[----:B------:R-:W-:Y:S01]  /*6040*/  BAR.SYNC.DEFER_BLOCKING 0x0 ;  /* 0x0000000000007b1d */ /* 0x000fe20000010000 */
[----:B------:R-:W-:-:S04]  /*6050*/  ISETP.GE.AND P0, PT, R87, 0x21, PT ;  /* 0x000000215700780c */ /* 0x000fc80003f06270 */
[----:B------:R-:W-:-:S13]  /*6060*/  ISETP.NE.OR P0, PT, R52, RZ, !P0 ;  /* 0x000000ff3400720c */ /* 0x000fda0004705670 */
[----:B------:R-:W-:Y:S05]  /*6070*/  @P0 BRA `(.L_x_50) ;  /* 0x000000a800f40947 */ /* 0x000fea0003800000 */
[----:B01----:R-:W0:Y:S01]  /*6080*/  S2R R7, SR_CgaCtaId ;  /* 0x0000000000077919 */ /* 0x003e220000008800 */
[----:B------:R-:W-:Y:S01]  /*6090*/  MOV R88, 0x400 ;  /* 0x0000040000587802 */ /* 0x000fe20000000f00 */
[----:B------:R-:W-:Y:S01]  /*60a0*/  BSSY.RECONVERGENT B1, `(.L_x_51) ;  /* 0x000005a000017945 */ /* 0x000fe20003800200 */
[----:B------:R-:W-:Y:S01]  /*60b0*/  LOP3.LUT R5, R70, 0xffff, RZ, 0xc0, !PT ;  /* 0x0000ffff46057812 */ /* 0x000fe200078ec0ff */
[----:B------:R-:W-:Y:S01]  /*60c0*/  STL.U8 [R1+0x22], R12 ;  /* 0x0000220c01007387 */ /* 0x000fe20000100000 */
[----:B------:R-:W-:Y:S02]  /*60d0*/  LOP3.LUT R8, R8, 0xffff, RZ, 0xc0, !PT ;  /* 0x0000ffff08087812 */ /* 0x000fe400078ec0ff */
[----:B------:R-:W-:Y:S01]  /*60e0*/  LOP3.LUT R9, R9, 0xffff, RZ, 0xc0, !PT ;  /* 0x0000ffff09097812 */ /* 0x000fe200078ec0ff */
[----:B------:R-:W-:Y:S01]  /*60f0*/  STL.64 [R1+0x28], R90 ;  /* 0x0000285a01007387 */ /* 0x000fe20000100a00 */
[----:B------:R-:W-:Y:S02]  /*6100*/  LOP3.LUT R4, R69, 0xffff, RZ, 0xc0, !PT ;  /* 0x0000ffff45047812 */ /* 0x000fe400078ec0ff */
[----:B------:R-:W-:Y:S01]  /*6110*/  LOP3.LUT R74, R74, 0xffff, RZ, 0xc0, !PT ;  /* 0x0000ffff4a4a7812 */ /* 0x000fe200078ec0ff */
[----:B------:R-:W-:Y:S01]  /*6120*/  STL [R1+0x24], R15 ;  /* 0x0000240f01007387 */ /* 0x000fe20000100800 */
[----:B------:R-:W-:-:S02]  /*6130*/  LOP3.LUT R71, R71, 0xffff, RZ, 0xc0, !PT ;  /* 0x0000ffff47477812 */ /* 0x000fc400078ec0ff */
[----:B------:R-:W-:Y:S02]  /*6140*/  LOP3.LUT R80, R80, 0xffff, RZ, 0xc0, !PT ;  /* 0x0000ffff50507812 */ /* 0x000fe400078ec0ff */
[----:B------:R-:W-:Y:S02]  /*6150*/  LOP3.LUT R77, R77, 0xffff, RZ, 0xc0, !PT ;  /* 0x0000ffff4d4d7812 */ /* 0x000fe400078ec0ff */
[----:B------:R-:W-:Y:S02]  /*6160*/  PRMT R74, R5, 0x3340, R74 ;  /* 0x00003340054a7816 */ /* 0x000fe4000000004a */
[----:B------:R-:W-:Y:S02]  /*6170*/  PRMT R71, R71, 0x3340, R8 ;  /* 0x0000334047477816 */ /* 0x000fe40000000008 */
[----:B------:R-:W-:Y:S02]  /*6180*/  PRMT R80, R9, 0x3340, R80 ;  /* 0x0000334009507816 */ /* 0x000fe40000000050 */
[----:B------:R-:W-:-:S02]  /*6190*/  PRMT R77, R4, 0x3340, R77 ;  /* 0x00003340044d7816 */ /* 0x000fc4000000004d */
[----:B------:R-:W-:Y:S02]  /*61a0*/  LOP3.LUT R68, R68, 0xffff, RZ, 0xc0, !PT ;  /* 0x0000ffff44447812 */ /* 0x000fe400078ec0ff */
[----:B------:R-:W-:Y:S02]  /*61b0*/  LOP3.LUT R57, R57, 0xffff, RZ, 0xc0, !PT ;  /* 0x0000ffff39397812 */ /* 0x000fe400078ec0ff */
[----:B------:R-:W-:Y:S02]  /*61c0*/  LOP3.LUT R59, R59, 0xffff, RZ, 0xc0, !PT ;  /* 0x0000ffff3b3b7812 */ /* 0x000fe400078ec0ff */
[----:B0-----:R-:W-:Y:S02]  /*61d0*/  LEA R88, R7, R88, 0x18 ;  /* 0x0000005807587211 */ /* 0x001fe400078ec0ff */
[----:B------:R-:W-:Y:S02]  /*61e0*/  LOP3.LUT R60, R60, 0xffff, RZ, 0xc0, !PT ;  /* 0x0000ffff3c3c7812 */ /* 0x000fe400078ec0ff */
[----:B------:R-:W-:Y:S01]  /*61f0*/  LOP3.LUT R61, R61, 0xffff, RZ, 0xc0, !PT ;  /* 0x0000ffff3d3d7812 */ /* 0x000fe200078ec0ff */
[----:B------:R-:W-:Y:S01]  /*6200*/  LDS R12, [R88+0x58] ;  /* 0x00005800580c7984 */ /* 0x000fe20000000800 */
[----:B------:R-:W-:-:S02]  /*6210*/  LOP3.LUT R50, R13, 0xffff, RZ, 0xc0, !PT ;  /* 0x0000ffff0d327812 */ /* 0x000fc400078ec0ff */
[----:B------:R-:W-:Y:S01]  /*6220*/  LOP3.LUT R82, R82, 0xffff, RZ, 0xc0, !PT ;  /* 0x0000ffff52527812 */ /* 0x000fe200078ec0ff */
[----:B------:R-:W0:Y:S01]  /*6230*/  LDS.128 R4, [R88+0x50] ;  /* 0x0000500058047984 */ /* 0x000e220000000c00 */
[----:B------:R-:W-:Y:S02]  /*6240*/  LOP3.LUT R81, R81, 0xffff, RZ, 0xc0, !PT ;  /* 0x0000ffff51517812 */ /* 0x000fe400078ec0ff */
[----:B------:R-:W-:Y:S01]  /*6250*/  LOP3.LUT R79, R79, 0xffff, RZ, 0xc0, !PT ;  /* 0x0000ffff4f4f7812 */ /* 0x000fe200078ec0ff */
[----:B------:R-:W1:Y:S01]  /*6260*/  LDS.128 R8, [R88+0x40] ;  /* 0x0000400058087984 */ /* 0x000e620000000c00 */
[----:B------:R-:W-:Y:S02]  /*6270*/  LOP3.LUT R78, R78, 0xffff, RZ, 0xc0, !PT ;  /* 0x0000ffff4e4e7812 */ /* 0x000fe400078ec0ff */
[----:B------:R-:W-:Y:S01]  /*6280*/  LOP3.LUT R84, R84, 0xffff, RZ, 0xc0, !PT ;  /* 0x0000ffff54547812 */ /* 0x000fe200078ec0ff */
[----:B------:R-:W2:Y:S01]  /*6290*/  LDS.64 R14, [R88+0x38] ;  /* 0x00003800580e7984 */ /* 0x000ea20000000a00 */
[----:B------:R-:W-:-:S02]  /*62a0*/  LOP3.LUT R83, R83, 0xffff, RZ, 0xc0, !PT ;  /* 0x0000ffff53537812 */ /* 0x000fc400078ec0ff */
[----:B------:R-:W-:Y:S01]  /*62b0*/  LOP3.LUT R65, R65, 0xffff, RZ, 0xc0, !PT ;  /* 0x0000ffff41417812 */ /* 0x000fe200078ec0ff */
[----:B------:R-:W3:Y:S01]  /*62c0*/  LDS.64 R90, [R88+0x60] ;  /* 0x00006000585a7984 */ /* 0x000ee20000000a00 */
[----:B------:R-:W-:Y:S02]  /*62d0*/  LOP3.LUT R66, R66, 0xffff, RZ, 0xc0, !PT ;  /* 0x0000ffff42427812 */ /* 0x000fe400078ec0ff */
        /* <DEDUP_REMOVED lines=8> */
[----:B------:R-:W-:Y:S02]  /*6360*/  PRMT R50, R50, 0x3340, R61 ;  /* 0x0000334032327816 */ /* 0x000fe4000000003d */
[----:B------:R-:W-:-:S02]  /*6370*/  PRMT R53, R81, 0x3340, R82 ;  /* 0x0000334051357816 */ /* 0x000fc40000000052 */
[----:B------:R-:W-:Y:S02]  /*6380*/  PRMT R52, R78, 0x3340, R79 ;  /* 0x000033404e347816 */ /* 0x000fe4000000004f */
[----:B------:R-:W-:Y:S02]  /*6390*/  PRMT R55, R83, 0x3340, R84 ;  /* 0x0000334053377816 */ /* 0x000fe40000000054 */
[----:B------:R-:W-:Y:S01]  /*63a0*/  PRMT R54, R66, 0x3340, R65 ;  /* 0x0000334042367816 */ /* 0x000fe20000000041 */
[----:B0-----:R-:W-:Y:S01]  /*63b0*/  STL.64 [R1+0x48], R4 ;  /* 0x0000480401007387 */ /* 0x001fe20000100a00 */
[----:B------:R-:W-:Y:S02]  /*63c0*/  PRMT R67, R58, 0x3340, R67 ;  /* 0x000033403a437816 */ /* 0x000fe40000000043 */
[----:B------:R-:W-:Y:S01]  /*63d0*/  PRMT R56, R63, 0x3340, R62 ;  /* 0x000033403f387816 */ /* 0x000fe2000000003e */
[----:B-1----:R-:W-:Y:S01]  /*63e0*/  STL.64 [R1+0x38], R8 ;  /* 0x0000380801007387 */ /* 0x002fe20000100a00 */
[----:B------:R-:W-:-:S02]  /*63f0*/  PRMT R13, R13, 0x3340, R64 ;  /* 0x000033400d0d7816 */ /* 0x000fc40000000040 */
[----:B------:R-:W-:Y:S01]  /*6400*/  PRMT R57, R50, 0x5410, R57 ;  /* 0x0000541032397816 */ /* 0x000fe20000000039 */
[----:B------:R-:W-:Y:S01]  /*6410*/  STL.64 [R1+0x40], R10 ;  /* 0x0000400a01007387 */ /* 0x000fe20000100a00 */
[----:B------:R-:W-:Y:S02]  /*6420*/  PRMT R50, R12, 0x7710, RZ ;  /* 0x000077100c327816 */ /* 0x000fe400000000ff */
[----:B------:R-:W-:Y:S01]  /*6430*/  PRMT R86, R86, 0x7604, R85 ;  /* 0x0000760456567816 */ /* 0x000fe20000000055 */
[----:B--2---:R-:W-:Y:S01]  /*6440*/  STL.64 [R1+0x30], R14 ;  /* 0x0000300e01007387 */ /* 0x004fe20000100a00 */
[----:B------:R-:W-:Y:S02]  /*6450*/  PRMT R53, R80, 0x5410, R53 ;  /* 0x0000541050357816 */ /* 0x000fe40000000035 */
[----:B------:R-:W-:Y:S01]  /*6460*/  PRMT R52, R77, 0x5410, R52 ;  /* 0x000054104d347816 */ /* 0x000fe20000000034 */
[----:B------:R-:W-:Y:S01]  /*6470*/  STL.U16 [R1+0x20], R86 ;  /* 0x0000205601007387 */ /* 0x000fe20000100400 */
[----:B------:R-:W-:-:S02]  /*6480*/  PRMT R55, R68, 0x5410, R55 ;  /* 0x0000541044377816 */ /* 0x000fc40000000037 */
[----:B------:R-:W-:Y:S01]  /*6490*/  PRMT R54, R67, 0x5410, R54 ;  /* 0x0000541043367816 */ /* 0x000fe20000000036 */
[----:B------:R-:W-:Y:S01]  /*64a0*/  STL.64 [R1+0x8], R52 ;  /* 0x0000083401007387 */ /* 0x000fe20000100a00 */
[----:B------:R-:W-:Y:S02]  /*64b0*/  PRMT R56, R13, 0x5410, R56 ;  /* 0x000054100d387816 */ /* 0x000fe40000000038 */
[----:B------:R-:W-:Y:S01]  /*64c0*/  PRMT R12, R12, 0x7772, RZ ;  /* 0x000077720c0c7816 */ /* 0x000fe200000000ff */
[----:B------:R-:W-:Y:S01]  /*64d0*/  STL.64 [R1+0x10], R54 ;  /* 0x0000103601007387 */ /* 0x000fe20000100a00 */
[----:B------:R-:W-:Y:S02]  /*64e0*/  LOP3.LUT R76, R76, 0xffff, RZ, 0xc0, !PT ;  /* 0x0000ffff4c4c7812 */ /* 0x000fe400078ec0ff */
[----:B------:R-:W-:Y:S01]  /*64f0*/  LOP3.LUT R75, R75, 0xffff, RZ, 0xc0, !PT ;  /* 0x0000ffff4b4b7812 */ /* 0x000fe200078ec0ff */
[----:B------:R-:W-:Y:S01]  /*6500*/  STL.64 [R1+0x18], R56 ;  /* 0x0000183801007387 */ /* 0x000fe20000100a00 */
[----:B------:R-:W-:-:S02]  /*6510*/  LOP3.LUT R73, R73, 0xffff, RZ, 0xc0, !PT ;  /* 0x0000ffff49497812 */ /* 0x000fc400078ec0ff */
[----:B------:R-:W-:Y:S01]  /*6520*/  LOP3.LUT R72, R72, 0xffff, RZ, 0xc0, !PT ;  /* 0x0000ffff48487812 */ /* 0x000fe200078ec0ff */
[----:B------:R-:W-:Y:S01]  /*6530*/  STL.U16 [R1+0x50], R50 ;  /* 0x0000503201007387 */ /* 0x000fe20000100400 */
[----:B------:R-:W-:Y:S02]  /*6540*/  PRMT R49, R75, 0x3340, R76 ;  /* 0x000033404b317816 */ /* 0x000fe4000000004c */
[----:B------:R-:W-:Y:S01]  /*6550*/  PRMT R48, R72, 0x3340, R73 ;  /* 0x0000334048307816 */ /* 0x000fe20000000049 */
[----:B------:R-:W-:Y:S01]  /*6560*/  STL.U8 [R1+0x52], R12 ;  /* 0x0000520c01007387 */ /* 0x000fe20000100000 */
[----:B------:R-:W-:Y:S02]  /*6570*/  PRMT R49, R74, 0x5410, R49 ;  /* 0x000054104a317816 */ /* 0x000fe40000000031 */
[----:B------:R-:W-:Y:S01]  /*6580*/  PRMT R48, R71, 0x5410, R48 ;  /* 0x0000541047307816 */ /* 0x000fe20000000030 */
[----:B------:R-:W-:Y:S01]  /*6590*/  STL [R1+0x54], R7 ;  /* 0x0000540701007387 */ /* 0x000fe20000100800 */
[----:B------:R-:W-:-:S03]  /*65a0*/  PRMT R6, R14, 0x7770, RZ ;  /* 0x000077700e067816 */ /* 0x000fc600000000ff */
[----:B---3--:R-:W-:Y:S04]  /*65b0*/  STL.64 [R1+0x58], R90 ;  /* 0x0000585a01007387 */ /* 0x008fe80000100a00 */
[----:B------:R0:W-:Y:S02]  /*65c0*/  STL.64 [R1], R48 ;  /* 0x0000003001007387 */ /* 0x0001e40000100a00 */
[----:B0-----:R-:W-:-:S07]  /*65d0*/  IMAD.MOV.U32 R48, RZ, RZ, RZ ;  /* 0x000000ffff307224 */ /* 0x001fce00078e00ff */
.L_x_52:
[----:B------:R-:W-:-:S05]  /*65e0*/  IMAD.IADD R5, R1, 0x1, R48 ;  /* 0x0000000101057824 */ /* 0x000fca00078e0230 */
[----:B------:R-:W2:Y:S02]  /*65f0*/  LDL.U8 R4, [R5] ;  /* 0x0000000005047983 */ /* 0x000ea40000100000 */
[----:B--2---:R-:W-:Y:S01]  /*6600*/  ISETP.NE.AND P0, PT, R4, RZ, PT ;  /* 0x000000ff0400720c */ /* 0x004fe20003f05270 */
[----:B------:R-:W-:Y:S02]  /*6610*/  IMAD.MOV.U32 R4, RZ, RZ, R48 ;  /* 0x000000ffff047224 */ /* 0x000fe400078e0030 */
[----:B------:R-:W-:-:S10]  /*6620*/  VIADD R48, R48, 0x1 ;  /* 0x0000000130307836 */ /* 0x000fd40000000000 */
[----:B------:R-:W-:Y:S05]  /*6630*/  @P0 BRA `(.L_x_52) ;  /* 0xfffffffc00e80947 */ /* 0x000fea000383ffff */
[----:B------:R-:W-:Y:S05]  /*6640*/  BSYNC.RECONVERGENT B1 ;  /* 0x0000000000017941 */ /* 0x000fea0003800200 */
.L_x_51:
[----:B------:R-:W-:-:S13]  /*6650*/  LOP3.LUT P0, RZ, R6, 0xff, RZ, 0xc0, !PT ;  /* 0x000000ff06ff7812 */ /* 0x000fda000780c0ff */
[----:B------:R-:W-:Y:S05]  /*6660*/  @!P0 BRA `(.L_x_53) ;  /* 0x00000000002c8947 */ /* 0x000fea0003800000 */
[----:B------:R-:W-:Y:S01]  /*6670*/  BSSY.RECONVERGENT B1, `(.L_x_53) ;  /* 0x000000a000017945 */ /* 0x000fe20003800200 */
[----:B------:R-:W-:-:S07]  /*6680*/  IMAD.MOV.U32 R8, RZ, RZ, RZ ;  /* 0x000000ffff087224 */ /* 0x000fce00078e00ff */
.L_x_54:
        /* <DEDUP_REMOVED lines=8> */
[----:B------:R-:W-:Y:S05]  /*6710*/  BSYNC.RECONVERGENT B1 ;  /* 0x0000000000017941 */ /* 0x000fea0003800200 */
.L_x_53:
        /* <DEDUP_REMOVED lines=8> */
[----:B------:R-:W-:Y:S01]  /*67a0*/  ISETP.GE.U32.AND P0, PT, R87, 0x41, PT ;  /* 0x000000415700780c */ /* 0x000fe20003f06070 */
[----:B---3--:R-:W-:Y:S01]  /*67b0*/  DADD R90, R90, R4 ;  /* 0x000000005a5a7229 */ /* 0x008fe20000000004 */
[----:B-----5:R-:W-:Y:S01]  /*67c0*/  IMAD.IADD R15, R15, 0x1, R7 ;  /* 0x000000010f0f7824 */ /* 0x020fe200078e0207 */
[----:B------:R-:W-:-:S02]  /*67d0*/  PRMT R85, R14, 0x7770, RZ ;  /* 0x000077700e557816 */ /* 0x000fc400000000ff */
[C---:B------:R-:W-:Y:S02]  /*67e0*/  PRMT R86, R14.reuse, 0x7771, RZ ;  /* 0x000077710e567816 */ /* 0x040fe400000000ff */
[----:B------:R-:W-:Y:S02]  /*67f0*/  PRMT R12, R14, 0x7772, RZ ;  /* 0x000077720e0c7816 */ /* 0x000fe400000000ff */
[C---:B----4-:R-:W-:Y:S02]  /*6800*/  PRMT R71, R48.reuse, 0x7770, RZ ;  /* 0x0000777030477816 */ /* 0x050fe400000000ff */
[C---:B------:R-:W-:Y:S02]  /*6810*/  PRMT R8, R48.reuse, 0x7771, RZ ;  /* 0x0000777130087816 */ /* 0x040fe400000000ff */
[C---:B------:R-:W-:Y:S02]  /*6820*/  PRMT R72, R48.reuse, 0x7772, RZ ;  /* 0x0000777230487816 */ /* 0x040fe400000000ff */
[----:B------:R-:W-:-:S02]  /*6830*/  PRMT R73, R48, 0x7773, RZ ;  /* 0x0000777330497816 */ /* 0x000fc400000000ff */
[C---:B------:R-:W-:Y:S02]  /*6840*/  PRMT R70, R49.reuse, 0x7770, RZ ;  /* 0x0000777031467816 */ /* 0x040fe400000000ff */
[C---:B------:R-:W-:Y:S02]  /*6850*/  PRMT R74, R49.reuse, 0x7771, RZ ;  /* 0x00007771314a7816 */ /* 0x040fe400000000ff */
[C---:B------:R-:W-:Y:S02]  /*6860*/  PRMT R75, R49.reuse, 0x7772, RZ ;  /* 0x00007772314b7816 */ /* 0x040fe400000000ff */
[----:B------:R-:W-:Y:S02]  /*6870*/  PRMT R76, R49, 0x7773, RZ ;  /* 0x00007773314c7816 */ /* 0x000fe400000000ff */
[C---:B--2---:R-:W-:Y:S02]  /*6880*/  PRMT R69, R50.reuse, 0x7770, RZ ;  /* 0x0000777032457816 */ /* 0x044fe400000000ff */
        /* <DEDUP_REMOVED lines=11> */
[C---:B------:R-:W-:Y:S02]  /*6940*/  PRMT R57, R53.reuse, 0x7770, RZ ;  /* 0x0000777035397816 */ /* 0x040fe400000000ff */
        /* <DEDUP_REMOVED lines=10> */
[----:B------:R-:W-:Y:S01]  /*69f0*/  PRMT R59, R55, 0x7773, RZ ;  /* 0x00007773373b7816 */ /* 0x000fe200000000ff */
[----:B------:R-:W-:Y:S06]  /*6a00*/  @!P0 BRA `(.L_x_50) ;  /* 0x000000a000908947 */ /* 0x000fec0003800000 */
[----:B------:R-:W0:Y:S01]  /*6a10*/  LDS R13, [R88+0x88] ;  /* 0x00008800580d7984 */ /* 0x000e220000000800 */
[----:B------:R-:W-:Y:S01]  /*6a20*/  PRMT R60, R14, 0x7710, RZ ;  /* 0x000077100e3c7816 */ /* 0x000fe200000000ff */
[----:B------:R-:W-:Y:S02]  /*6a30*/  BSSY.RECONVERGENT B1, `(.L_x_55) ;  /* 0x000001f000017945 */ /* 0x000fe40003800200 */
[----:B------:R-:W-:Y:S04]  /*6a40*/  LDS.128 R4, [R88+0x70] ;  /* 0x0000700058047984 */ /* 0x000fe80000000c00 */
[----:B------:R-:W-:Y:S04]  /*6a50*/  LDS.64 R58, [R88+0x68] ;  /* 0x00006800583a7984 */ /* 0x000fe80000000a00 */
[----:B------:R-:W1:Y:S04]  /*6a60*/  LDS.128 R8, [R88+0x80] ;  /* 0x0000800058087984 */ /* 0x000e680000000c00 */
[----:B------:R-:W2:Y:S04]  /*6a70*/  LDS.64 R56, [R88+0x90] ;  /* 0x0000900058387984 */ /* 0x000ea80000000a00 */
[----:B------:R-:W-:Y:S04]  /*6a80*/  STL.64 [R1], R48 ;  /* 0x0000003001007387 */ /* 0x000fe80000100a00 */
[----:B------:R-:W-:Y:S04]  /*6a90*/  STL.64 [R1+0x8], R50 ;  /* 0x0000083201007387 */ /* 0x000fe80000100a00 */
[----:B------:R-:W-:Y:S04]  /*6aa0*/  STL.64 [R1+0x10], R52 ;  /* 0x0000103401007387 */ /* 0x000fe80000100a00 */
[----:B------:R-:W-:Y:S04]  /*6ab0*/  STL.64 [R1+0x18], R54 ;  /* 0x0000183601007387 */ /* 0x000fe80000100a00 */
[----:B------:R-:W-:Y:S01]  /*6ac0*/  STL.64 [R1+0x28], R90 ;  /* 0x0000285a01007387 */ /* 0x000fe20000100a00 */
[----:B0-----:R-:W-:-:S03]  /*6ad0*/  PRMT R62, R13, 0x7710, RZ ;  /* 0x000077100d3e7816 */ /* 0x001fc600000000ff */
[----:B------:R-:W-:Y:S01]  /*6ae0*/  STL [R1+0x24], R15 ;  /* 0x0000240f01007387 */ /* 0x000fe20000100800 */
[----:B------:R-:W-:-:S03]  /*6af0*/  PRMT R14, R13, 0x7772, RZ ;  /* 0x000077720d0e7816 */ /* 0x000fc600000000ff */
[----:B------:R-:W-:Y:S04]  /*6b00*/  STL.U16 [R1+0x20], R60 ;  /* 0x0000203c01007387 */ /* 0x000fe80000100400 */
[----:B------:R-:W-:Y:S01]  /*6b10*/  STL.U16 [R1+0x50], R62 ;  /* 0x0000503e01007387 */ /* 0x000fe20000100400 */
[----:B-1----:R-:W-:-:S03]  /*6b20*/  PRMT R10, R58, 0x7770, RZ ;  /* 0x000077703a0a7816 */ /* 0x002fc600000000ff */
[----:B------:R-:W-:Y:S04]  /*6b30*/  STL.U8 [R1+0x52], R14 ;  /* 0x0000520e01007387 */ /* 0x000fe80000100000 */
[----:B------:R-:W-:Y:S04]  /*6b40*/  STL.64 [R1+0x38], R4 ;  /* 0x0000380401007387 */ /* 0x000fe80000100a00 */
[----:B------:R-:W-:Y:S04]  /*6b50*/  STL.64 [R1+0x40], R6 ;  /* 0x0000400601007387 */ /* 0x000fe80000100a00 */
[----:B------:R-:W-:Y:S04]  /*6b60*/  STL.64 [R1+0x30], R58 ;  /* 0x0000303a01007387 */ /* 0x000fe80000100a00 */
[----:B------:R-:W-:Y:S04]  /*6b70*/  STL.64 [R1+0x48], R8 ;  /* 0x0000480801007387 */ /* 0x000fe80000100a00 */
[----:B------:R-:W-:Y:S04]  /*6b80*/  STL [R1+0x54], R11 ;  /* 0x0000540b01007387 */ /* 0x000fe80000100800 */
[----:B--2---:R-:W-:Y:S04]  /*6b90*/  STL.64 [R1+0x58], R56 ;  /* 0x0000583801007387 */ /* 0x004fe80000100a00 */
[----:B------:R0:W-:Y:S02]  /*6ba0*/  STL.U8 [R1+0x22], R12 ;  /* 0x0000220c01007387 */ /* 0x0001e40000100000 */
[----:B0-----:R-:W-:-:S07]  /*6bb0*/  IMAD.MOV.U32 R12, RZ, RZ, RZ ;  /* 0x000000ffff0c7224 */ /* 0x001fce00078e00ff */
.L_x_56:
[----:B------:R-:W-:-:S05]  /*6bc0*/  IMAD.IADD R5, R1, 0x1, R12 ;  /* 0x0000000101057824 */ /* 0x000fca00078e020c */
[----:B------:R-:W2:Y:S02]  /*6bd0*/  LDL.U8 R4, [R5] ;  /* 0x0000000005047983 */ /* 0x000ea40000100000 */
[----:B--2---:R-:W-:Y:S01]  /*6be0*/  ISETP.NE.AND P0, PT, R4, RZ, PT ;  /* 0x000000ff0400720c */ /* 0x004fe20003f05270 */
[----:B------:R-:W-:Y:S02]  /*6bf0*/  IMAD.MOV.U32 R4, RZ, RZ, R12 ;  /* 0x000000ffff047224 */ /* 0x000fe400078e000c */
[----:B------:R-:W-:-:S10]  /*6c00*/  VIADD R12, R12, 0x1 ;  /* 0x000000010c0c7836 */ /* 0x000fd40000000000 */
[----:B------:R-:W-:Y:S05]  /*6c10*/  @P0 BRA `(.L_x_56) ;  /* 0xfffffffc00e80947 */ /* 0x000fea000383ffff */
[----:B------:R-:W-:Y:S05]  /*6c20*/  BSYNC.RECONVERGENT B1 ;  /* 0x0000000000017941 */ /* 0x000fea0003800200 */
.L_x_55:
[----:B------:R-:W-:-:S13]  /*6c30*/  LOP3.LUT P0, RZ, R10, 0xff, RZ, 0xc0, !PT ;  /* 0x000000ff0aff7812 */ /* 0x000fda000780c0ff */
[----:B------:R-:W-:Y:S05]  /*6c40*/  @!P0 BRA `(.L_x_57) ;  /* 0x00000000002c8947 */ /* 0x000fea0003800000 */
[----:B------:R-:W-:Y:S01]  /*6c50*/  BSSY.RECONVERGENT B1, `(.L_x_57) ;  /* 0x000000a000017945 */ /* 0x000fe20003800200 */
[----:B------:R-:W-:-:S07]  /*6c60*/  IMAD.MOV.U32 R6, RZ, RZ, RZ ;  /* 0x000000ffff067224 */ /* 0x000fce00078e00ff */
.L_x_58:
        /* <DEDUP_REMOVED lines=9> */
.L_x_57:
[----:B------:R-:W-:-:S05]  /*6d00*/  IMAD.IADD R4, R1, 0x1, R4 ;  /* 0x0000000101047824 */ /* 0x000fca00078e0204 */
[----:B------:R2:W-:Y:S04]  /*6d10*/  STL.U8 [R4], RZ ;  /* 0x000000ff04007387 */ /* 0x0005e80000100000 */
[----:B------:R-:W3:Y:S04]  /*6d20*/  LDL.64 R90, [R1+0x28] ;  /* 0x00002800015a7983 */ /* 0x000ee80000100a00 */
[----:B------:R-:W4:Y:S04]  /*6d30*/  LDL.64 R14, [R1+0x20] ;  /* 0x00002000010e7983 */ /* 0x000f280000100a00 */
[----:B------:R-:W5:Y:S04]  /*6d40*/  LDL.64 R48, [R1] ;  /* 0x0000000001307983 */ /* 0x000f680000100a00 */
[----:B------:R-:W2:Y:S04]  /*6d50*/  LDL.64 R50, [R1+0x8] ;  /* 0x0000080001327983 */ /* 0x000ea80000100a00 */
[----:B------:R-:W2:Y:S04]  /*6d60*/  LDL.64 R52, [R1+0x10] ;  /* 0x0000100001347983 */ /* 0x000ea80000100a00 */
[----:B------:R-:W2:Y:S01]  /*6d70*/  LDL.64 R54, [R1+0x18] ;  /* 0x0000180001367983 */ /* 0x000ea20000100a00 */
[----:B------:R-:W-:Y:S01]  /*6d80*/  ISETP.GE.U32.AND P0, PT, R87, 0x61, PT ;  /* 0x000000615700780c */ /* 0x000fe20003f06070 */
[----:B---3--:R-:W-:Y:S01]  /*6d90*/  DADD R90, R56, R90 ;  /* 0x00000000385a7229 */ /* 0x008fe2000000005a */
[----:B----4-:R-:W-:Y:S01]  /*6da0*/  IMAD.IADD R15, R15, 0x1, R11 ;  /* 0x000000010f0f7824 */ /* 0x010fe200078e020b */
[----:B------:R-:W-:-:S02]  /*6db0*/  PRMT R85, R14, 0x7770, RZ ;  /* 0x000077700e557816 */ /* 0x000fc400000000ff */
[C---:B------:R-:W-:Y:S02]  /*6dc0*/  PRMT R86, R14.reuse, 0x7771, RZ ;  /* 0x000077710e567816 */ /* 0x040fe400000000ff */
[----:B------:R-:W-:Y:S02]  /*6dd0*/  PRMT R12, R14, 0x7772, RZ ;  /* 0x000077720e0c7816 */ /* 0x000fe400000000ff */
[C---:B-----5:R-:W-:Y:S02]  /*6de0*/  PRMT R71, R48.reuse, 0x7770, RZ ;  /* 0x0000777030477816 */ /* 0x060fe400000000ff */
        /* <DEDUP_REMOVED lines=59> */
.L_x_60:
[----:B------:R-:W-:-:S05]  /*71a0*/  IMAD.IADD R5, R1, 0x1, R12 ;  /* 0x0000000101057824 */ /* 0x000fca00078e020c */
[----:B------:R-:W2:Y:S02]  /*71b0*/  LDL.U8 R4, [R5] ;  /* 0x0000000005047983 */ /* 0x000ea40000100000 */
[----:B--2---:R-:W-:Y:S01]  /*71c0*/  ISETP.NE.AND P0, PT, R4, RZ, PT ;  /* 0x000000ff0400720c */ /* 0x004fe20003f05270 */
[----:B------:R-:W-:Y:S02]  /*71d0*/  IMAD.MOV.U32 R4, RZ, RZ, R12 ;  /* 0x000000ffff047224 */ /* 0x000fe400078e000c */
[----:B------:R-:W-:-:S10]  /*71e0*/  VIADD R12, R12, 0x1 ;  /* 0x000000010c0c7836 */ /* 0x000fd40000000000 */
[----:B------:R-:W-:Y:S05]  /*71f0*/  @P0 BRA `(.L_x_60) ;  /* 0xfffffffc00e80947 */ /* 0x000fea000383ffff */
[----:B------:R-:W-:Y:S05]  /*7200*/  BSYNC.RECONVERGENT B1 ;  /* 0x0000000000017941 */ /* 0x000fea0003800200 */
.L_x_59:
[----:B------:R-:W-:-:S13]  /*7210*/  LOP3.LUT P0, RZ, R10, 0xff, RZ, 0xc0, !PT ;  /* 0x000000ff0aff7812 */ /* 0x000fda000780c0ff */
[----:B------:R-:W-:Y:S05]  /*7220*/  @!P0 BRA `(.L_x_61) ;  /* 0x00000000002c8947 */ /* 0x000fea0003800000 */
[----:B------:R-:W-:Y:S01]  /*7230*/  BSSY.RECONVERGENT B1, `(.L_x_61) ;  /* 0x000000a000017945 */ /* 0x000fe20003800200 */
[----:B------:R-:W-:-:S07]  /*7240*/  IMAD.MOV.U32 R6, RZ, RZ, RZ ;  /* 0x000000ffff067224 */ /* 0x000fce00078e00ff */
.L_x_62:
        /* <DEDUP_REMOVED lines=9> */
.L_x_61:
        /* <DEDUP_REMOVED lines=74> */
.L_x_64:
[----:B------:R-:W-:-:S05]  /*7780*/  IMAD.IADD R5, R1, 0x1, R12 ;  /* 0x0000000101057824 */ /* 0x000fca00078e020c */
[----:B------:R-:W2:Y:S02]  /*7790*/  LDL.U8 R4, [R5] ;  /* 0x0000000005047983 */ /* 0x000ea40000100000 */
[----:B--2---:R-:W-:Y:S01]  /*77a0*/  ISETP.NE.AND P0, PT, R4, RZ, PT ;  /* 0x000000ff0400720c */ /* 0x004fe20003f05270 */
[----:B------:R-:W-:Y:S02]  /*77b0*/  IMAD.MOV.U32 R4, RZ, RZ, R12 ;  /* 0x000000ffff047224 */ /* 0x000fe400078e000c */
[----:B------:R-:W-:-:S10]  /*77c0*/  VIADD R12, R12, 0x1 ;  /* 0x000000010c0c7836 */ /* 0x000fd40000000000 */
[----:B------:R-:W-:Y:S05]  /*77d0*/  @P0 BRA `(.L_x_64) ;  /* 0xfffffffc00e80947 */ /* 0x000fea000383ffff */
[----:B------:R-:W-:Y:S05]  /*77e0*/  BSYNC.RECONVERGENT B1 ;  /* 0x0000000000017941 */ /* 0x000fea0003800200 */
.L_x_63:
[----:B------:R-:W-:-:S13]  /*77f0*/  LOP3.LUT P0, RZ, R10, 0xff, RZ, 0xc0, !PT ;  /* 0x000000ff0aff7812 */ /* 0x000fda000780c0ff */
[----:B------:R-:W-:Y:S05]  /*7800*/  @!P0 BRA `(.L_x_65) ;  /* 0x00000000002c8947 */ /* 0x000fea0003800000 */
[----:B------:R-:W-:Y:S01]  /*7810*/  BSSY.RECONVERGENT B1, `(.L_x_65) ;  /* 0x000000a000017945 */ /* 0x000fe20003800200 */
[----:B------:R-:W-:-:S07]  /*7820*/  IMAD.MOV.U32 R6, RZ, RZ, RZ ;  /* 0x000000ffff067224 */ /* 0x000fce00078e00ff */
.L_x_66:
        /* <DEDUP_REMOVED lines=9> */
.L_x_65:
        /* <DEDUP_REMOVED lines=74> */
.L_x_68:
[----:B------:R-:W-:-:S05]  /*7d60*/  IMAD.IADD R5, R1, 0x1, R12 ;  /* 0x0000000101057824 */ /* 0x000fca00078e020c */
[----:B------:R-:W2:Y:S02]  /*7d70*/  LDL.U8 R4, [R5] ;  /* 0x0000000005047983 */ /* 0x000ea40000100000 */
[----:B--2---:R-:W-:Y:S01]  /*7d80*/  ISETP.NE.AND P0, PT, R4, RZ, PT ;  /* 0x000000ff0400720c */ /* 0x004fe20003f05270 */
[----:B------:R-:W-:Y:S02]  /*7d90*/  IMAD.MOV.U32 R4, RZ, RZ, R12 ;  /* 0x000000ffff047224 */ /* 0x000fe400078e000c */
[----:B------:R-:W-:-:S10]  /*7da0*/  VIADD R12, R12, 0x1 ;  /* 0x000000010c0c7836 */ /* 0x000fd40000000000 */
[----:B------:R-:W-:Y:S05]  /*7db0*/  @P0 BRA `(.L_x_68) ;  /* 0xfffffffc00e80947 */ /* 0x000fea000383ffff */
[----:B------:R-:W-:Y:S05]  /*7dc0*/  BSYNC.RECONVERGENT B1 ;  /* 0x0000000000017941 */ /* 0x000fea0003800200 */
.L_x_67:
[----:B------:R-:W-:-:S13]  /*7dd0*/  LOP3.LUT P0, RZ, R10, 0xff, RZ, 0xc0, !PT ;  /* 0x000000ff0aff7812 */ /* 0x000fda000780c0ff */
[----:B------:R-:W-:Y:S05]  /*7de0*/  @!P0 BRA `(.L_x_69) ;  /* 0x00000000002c8947 */ /* 0x000fea0003800000 */
[----:B------:R-:W-:Y:S01]  /*7df0*/  BSSY.RECONVERGENT B1, `(.L_x_69) ;  /* 0x000000a000017945 */ /* 0x000fe20003800200 */
[----:B------:R-:W-:-:S07]  /*7e00*/  IMAD.MOV.U32 R6, RZ, RZ, RZ ;  /* 0x000000ffff067224 */ /* 0x000fce00078e00ff */
.L_x_70:
        /* <DEDUP_REMOVED lines=9> */
.L_x_69:
        /* <DEDUP_REMOVED lines=74> */
.L_x_72:
[----:B------:R-:W-:-:S05]  /*8340*/  IMAD.IADD R5, R1, 0x1, R12 ;  /* 0x0000000101057824 */ /* 0x000fca00078e020c */
[----:B------:R-:W2:Y:S02]  /*8350*/  LDL.U8 R4, [R5] ;  /* 0x0000000005047983 */ /* 0x000ea40000100000 */
[----:B--2---:R-:W-:Y:S01]  /*8360*/  ISETP.NE.AND P0, PT, R4, RZ, PT ;  /* 0x000000ff0400720c */ /* 0x004fe20003f05270 */
[----:B------:R-:W-:Y:S02]  /*8370*/  IMAD.MOV.U32 R4, RZ, RZ, R12 ;  /* 0x000000ffff047224 */ /* 0x000fe400078e000c */
[----:B------:R-:W-:-:S10]  /*8380*/  VIADD R12, R12, 0x1 ;  /* 0x000000010c0c7836 */ /* 0x000fd40000000000 */
[----:B------:R-:W-:Y:S05]  /*8390*/  @P0 BRA `(.L_x_72) ;  /* 0xfffffffc00e80947 */ /* 0x000fea000383ffff */
[----:B------:R-:W-:Y:S05]  /*83a0*/  BSYNC.RECONVERGENT B1 ;  /* 0x0000000000017941 */ /* 0x000fea0003800200 */
.L_x_71:
[----:B------:R-:W-:-:S13]  /*83b0*/  LOP3.LUT P0, RZ, R10, 0xff, RZ, 0xc0, !PT ;  /* 0x000000ff0aff7812 */ /* 0x000fda000780c0ff */
[----:B------:R-:W-:Y:S05]  /*83c0*/  @!P0 BRA `(.L_x_73) ;  /* 0x00000000002c8947 */ /* 0x000fea0003800000 */
[----:B------:R-:W-:Y:S01]  /*83d0*/  BSSY.RECONVERGENT B1, `(.L_x_73) ;  /* 0x000000a000017945 */ /* 0x000fe20003800200 */
[----:B------:R-:W-:-:S07]  /*83e0*/  IMAD.MOV.U32 R6, RZ, RZ, RZ ;  /* 0x000000ffff067224 */ /* 0x000fce00078e00ff */
.L_x_74:
        /* <DEDUP_REMOVED lines=9> */
.L_x_73:
        /* <DEDUP_REMOVED lines=74> */
.L_x_76:
[----:B------:R-:W-:-:S05]  /*8920*/  IMAD.IADD R5, R1, 0x1, R12 ;  /* 0x0000000101057824 */ /* 0x000fca00078e020c */
[----:B------:R-:W2:Y:S02]  /*8930*/  LDL.U8 R4, [R5] ;  /* 0x0000000005047983 */ /* 0x000ea40000100000 */
[----:B--2---:R-:W-:Y:S01]  /*8940*/  ISETP.NE.AND P0, PT, R4, RZ, PT ;  /* 0x000000ff0400720c */ /* 0x004fe20003f05270 */
[----:B------:R-:W-:Y:S02]  /*8950*/  IMAD.MOV.U32 R4, RZ, RZ, R12 ;  /* 0x000000ffff047224 */ /* 0x000fe400078e000c */
[----:B------:R-:W-:-:S10]  /*8960*/  VIADD R12, R12, 0x1 ;  /* 0x000000010c0c7836 */ /* 0x000fd40000000000 */
[----:B------:R-:W-:Y:S05]  /*8970*/  @P0 BRA `(.L_x_76) ;  /* 0xfffffffc00e80947 */ /* 0x000fea000383ffff */
[----:B------:R-:W-:Y:S05]  /*8980*/  BSYNC.RECONVERGENT B1 ;  /* 0x0000000000017941 */ /* 0x000fea0003800200 */
.L_x_75:
[----:B------:R-:W-:-:S13]  /*8990*/  LOP3.LUT P0, RZ, R10, 0xff, RZ, 0xc0, !PT ;  /* 0x000000ff0aff7812 */ /* 0x000fda000780c0ff */
[----:B------:R-:W-:Y:S05]  /*89a0*/  @!P0 BRA `(.L_x_77) ;  /* 0x00000000002c8947 */ /* 0x000fea0003800000 */
[----:B------:R-:W-:Y:S01]  /*89b0*/  BSSY.RECONVERGENT B1, `(.L_x_77) ;  /* 0x000000a000017945 */ /* 0x000fe20003800200 */
[----:B------:R-:W-:-:S07]  /*89c0*/  IMAD.MOV.U32 R6, RZ, RZ, RZ ;  /* 0x000000ffff067224 */ /* 0x000fce00078e00ff */
.L_x_78:
        /* <DEDUP_REMOVED lines=9> */
.L_x_77:
[----:B------:R-:W-:-:S05]  /*8a60*/  IMAD.IADD R10, R1, 0x1, R4 ;  /* 0x00000001010a7824 */ /* 0x000fca00078e0204 */
[----:B------:R0:W-:Y:S04]  /*8a70*/  STL.U8 [R10], RZ ;  /* 0x000000ff0a007387 */ /* 0x0001e80000100000 */
[----:B------:R-:W2:Y:S04]  /*8a80*/  LDL.64 R90, [R1+0x28] ;  /* 0x00002800015a7983 */ /* 0x000ea80000100a00 */
[----:B------:R-:W3:Y:S04]  /*8a90*/  LDL.64 R12, [R1] ;  /* 0x00000000010c7983 */ /* 0x000ee80000100a00 */
[----:B------:R-:W4:Y:S04]  /*8aa0*/  LDL.64 R14, [R1+0x20] ;  /* 0x00002000010e7983 */ /* 0x000f280000100a00 */
[----:B------:R-:W5:Y:S04]  /*8ab0*/  LDL.64 R6, [R1+0x10] ;  /* 0x0000100001067983 */ /* 0x000f680000100a00 */
[----:B------:R-:W5:Y:S04]  /*8ac0*/  LDL.64 R4, [R1+0x18] ;  /* 0x0000180001047983 */ /* 0x000f680000100a00 */
[----:B------:R-:W5:Y:S01]  /*8ad0*/  LDL.64 R8, [R1+0x8] ;  /* 0x0000080001087983 */ /* 0x000f620000100a00 */
[----:B--2---:R-:W-:Y:S01]  /*8ae0*/  DADD R90, R56, R90 ;  /* 0x00000000385a7229 */ /* 0x004fe2000000005a */
[----:B---3--:R-:W-:-:S02]  /*8af0*/  PRMT R70, R13, 0x7770, RZ ;  /* 0x000077700d467816 */ /* 0x008fc400000000ff */
[C---:B------:R-:W-:Y:S02]  /*8b00*/  PRMT R74, R13.reuse, 0x7771, RZ ;  /* 0x000077710d4a7816 */ /* 0x040fe400000000ff */
[----:B------:R-:W-:Y:S01]  /*8b10*/  PRMT R75, R13, 0x7772, RZ ;  /* 0x000077720d4b7816 */ /* 0x000fe200000000ff */
[----:B----4-:R-:W-:Y:S01]  /*8b20*/  IMAD.IADD R15, R15, 0x1, R11 ;  /* 0x000000010f0f7824 */ /* 0x010fe200078e020b */
[C---:B------:R-:W-:Y:S02]  /*8b30*/  PRMT R85, R14.reuse, 0x7770, RZ ;  /* 0x000077700e557816 */ /* 0x040fe400000000ff */
[----:B------:R-:W-:Y:S02]  /*8b40*/  PRMT R86, R14, 0x7771, RZ ;  /* 0x000077710e567816 */ /* 0x000fe400000000ff */
[----:B------:R-:W-:Y:S02]  /*8b50*/  PRMT R13, R13, 0x7773, RZ ;  /* 0x000077730d0d7816 */ /* 0x000fe400000000ff */
[----:B-----5:R-:W-:-:S02]  /*8b60*/  PRMT R58, R6, 0x7770, RZ ;  /* 0x00007770063a7816 */ /* 0x020fc400000000ff */
        /* <DEDUP_REMOVED lines=12> */
[----:B0-----:R-:W-:Y:S02]  /*8c30*/  PRMT R10, R12, 0x7771, RZ ;  /* 0x000077710c0a7816 */ /* 0x001fe400000000ff */
[----:B------:R-:W-:Y:S02]  /*8c40*/  PRMT R11, R9, 0x7770, RZ ;  /* 0x00007770090b7816 */ /* 0x000fe400000000ff */
[----:B------:R-:W-:Y:S02]  /*8c50*/  PRMT R6, R6, 0x7773, RZ ;  /* 0x0000777306067816 */ /* 0x000fe400000000ff */
[----:B------:R-:W-:Y:S02]  /*8c60*/  PRMT R7, R7, 0x7773, RZ ;  /* 0x0000777307077816 */ /* 0x000fe400000000ff */
        /* <DEDUP_REMOVED lines=20> */
[----:B------:R-:W-:Y:S01]  /*8db0*/  PRMT R59, R5, 0x7610, R59 ;  /* 0x00007610053b7816 */ /* 0x000fe2000000003b */
[----:B------:R-:W-:Y:S06]  /*8dc0*/  BRA `(.L_x_50) ;  /* 0x0000007c00a07947 */ /* 0x000fec0003800000 */
.L_x_2:
[----:B------:R-:W1:Y:S01]  /*8dd0*/  S2R R53, SR_TID.X ;  /* 0x0000000000357919 */ /* 0x000e620000002100 */
        /* <DEDUP_REMOVED lines=8> */
[----:B------:R-:W-:Y:S01]  /*8e60*/  ISETP.GE.U32.AND P0, PT, R87, 0x200, PT ;  /* 0x000002005700780c */ /* 0x000fe20003f06070 */
[----:B------:R-:W-:Y:S01]  /*8e70*/  UMOV UR4, 0x100 ;  /* 0x0000010000047882 */ /* 0x000fe20000000000 */
[----:B--2---:R-:W-:-:S02]  /*8e80*/  SHF.R.U64 R7, R14, 0x10, R15 ;  /* 0x000000100e077819 */ /* 0x004fc4000000120f */
[----:B---3--:R-:W-:Y:S02]  /*8e90*/  SHF.R.U64 R6, R10, 0x8, R11 ;  /* 0x000000080a067819 */ /* 0x008fe4000000120b */
[----:B------:R-:W-:Y:S02]  /*8ea0*/  PRMT R85, R14, 0x7610, R85 ;  /* 0x000076100e557816 */ /* 0x000fe40000000055 */
[C-C-:B----4-:R-:W-:Y:S02]  /*8eb0*/  SHF.R.U64 R67, R56.reuse, 0x8, R57.reuse ;  /* 0x0000000838437819 */ /* 0x150fe40000001239 */
[C-C-:B------:R-:W-:Y:S02]  /*8ec0*/  SHF.R.U64 R66, R56.reuse, 0x10, R57.reuse ;  /* 0x0000001038427819 */ /* 0x140fe40000001239 */
[C---:B------:R-:W-:Y:S02]  /*8ed0*/  SHF.R.U64 R65, R56.reuse, 0x18, R57 ;  /* 0x0000001838417819 */ /* 0x040fe40000001239 */
[----:B------:R-:W-:-:S02]  /*8ee0*/  PRMT R58, R56, 0x7610, R58 ;  /* 0x00007610383a7816 */ /* 0x000fc4000000003a */
[C-C-:B------:R-:W-:Y:S02]  /*8ef0*/  SHF.R.U64 R77, R8.reuse, 0x8, R9.reuse ;  /* 0x00000008084d7819 */ /* 0x140fe40000001209 */
[C-C-:B------:R-:W-:Y:S02]  /*8f00*/  SHF.R.U64 R78, R8.reuse, 0x10, R9.reuse ;  /* 0x00000010084e7819 */ /* 0x140fe40000001209 */
[C---:B------:R-:W-:Y:S02]  /*8f10*/  SHF.R.U64 R79, R8.reuse, 0x18, R9 ;  /* 0x00000018084f7819 */ /* 0x040fe40000001209 */
[----:B------:R-:W-:Y:S02]  /*8f20*/  PRMT R69, R8, 0x7610, R69 ;  /* 0x0000761008457816 */ /* 0x000fe40000000045 */
[C-C-:B------:R-:W-:Y:S02]  /*8f30*/  SHF.R.U64 R64, R12.reuse, 0x8, R13.reuse ;  /* 0x000000080c407819 */ /* 0x140fe4000000120d */
[----:B------:R-:W-:-:S02]  /*8f40*/  SHF.R.U64 R63, R12, 0x10, R13 ;  /* 0x000000100c3f7819 */ /* 0x000fc4000000120d */
[C---:B------:R-:W-:Y:S02]  /*8f50*/  SHF.R.U64 R62, R12.reuse, 0x18, R13 ;  /* 0x000000180c3e7819 */ /* 0x040fe4000000120d */
[----:B------:R-:W-:Y:S02]  /*8f60*/  PRMT R56, R12, 0x7610, R56 ;  /* 0x000076100c387816 */ /* 0x000fe40000000038 */
[----:B------:R-:W-:Y:S02]  /*8f70*/  SHF.R.U64 R86, R14, 0x8, R15 ;  /* 0x000000080e567819 */ /* 0x000fe4000000120f */
[C-C-:B------:R-:W-:Y:S02]  /*8f80*/  SHF.R.U64 R72, R10.reuse, 0x10, R11.reuse ;  /* 0x000000100a487819 */ /* 0x140fe4000000120b */
[C---:B------:R-:W-:Y:S02]  /*8f90*/  SHF.R.U64 R73, R10.reuse, 0x18, R11 ;  /* 0x000000180a497819 */ /* 0x040fe4000000120b */
[----:B------:R-:W-:-:S02]  /*8fa0*/  PRMT R71, R10, 0x7610, R71 ;  /* 0x000076100a477816 */ /* 0x000fc40000000047 */
[--C-:B------:R-:W-:Y:S02]  /*8fb0*/  SHF.R.U32.HI R74, RZ, 0x8, R11.reuse ;  /* 0x00000008ff4a7819 */ /* 0x100fe4000001160b */
[--C-:B------:R-:W-:Y:S02]  /*8fc0*/  SHF.R.U32.HI R75, RZ, 0x10, R11.reuse ;  /* 0x00000010ff4b7819 */ /* 0x100fe4000001160b */
[----:B------:R-:W-:Y:S02]  /*8fd0*/  SHF.R.U32.HI R76, RZ, 0x18, R11 ;  /* 0x00000018ff4c7819 */ /* 0x000fe4000001160b */
[----:B------:R-:W-:Y:S02]  /*8fe0*/  PRMT R70, R11, 0x7610, R70 ;  /* 0x000076100b467816 */ /* 0x000fe40000000046 */
[--C-:B------:R-:W-:Y:S02]  /*8ff0*/  SHF.R.U32.HI R80, RZ, 0x8, R9.reuse ;  /* 0x00000008ff507819 */ /* 0x100fe40000011609 */
[----:B------:R-:W-:-:S02]  /*9000*/  SHF.R.U32.HI R81, RZ, 0x10, R9 ;  /* 0x00000010ff517819 */ /* 0x000fc40000011609 */
[----:B------:R-:W-:Y:S02]  /*9010*/  SHF.R.U32.HI R82, RZ, 0x18, R9 ;  /* 0x00000018ff527819 */ /* 0x000fe40000011609 */
[--C-:B------:R-:W-:Y:S02]  /*9020*/  SHF.R.U32.HI R68, RZ, 0x8, R57.reuse ;  /* 0x00000008ff447819 */ /* 0x100fe40000011639 */
[--C-:B------:R-:W-:Y:S02]  /*9030*/  SHF.R.U32.HI R83, RZ, 0x10, R57.reuse ;  /* 0x00000010ff537819 */ /* 0x100fe40000011639 */
[----:B------:R-:W-:Y:S02]  /*9040*/  SHF.R.U32.HI R84, RZ, 0x18, R57 ;  /* 0x00000018ff547819 */ /* 0x000fe40000011639 */
[--C-:B------:R-:W-:Y:S02]  /*9050*/  SHF.R.U32.HI R61, RZ, 0x8, R13.reuse ;  /* 0x00000008ff3d7819 */ /* 0x100fe4000001160d */
[----:B------:R-:W-:-:S02]  /*9060*/  SHF.R.U32.HI R60, RZ, 0x10, R13 ;  /* 0x00000010ff3c7819 */ /* 0x000fc4000001160d */
[----:B------:R-:W-:Y:S02]  /*9070*/  SHF.R.U32.HI R59, RZ, 0x18, R13 ;  /* 0x00000018ff3b7819 */ /* 0x000fe4000001160d */
[----:B------:R-:W-:Y:S02]  /*9080*/  PRMT R8, R6, 0x7610, R8 ;  /* 0x0000761006087816 */ /* 0x000fe40000000008 */
[----:B------:R-:W-:Y:S01]  /*9090*/  PRMT R12, R7, 0x7610, R12 ;  /* 0x00007610070c7816 */ /* 0x000fe2000000000c */
[----:B0-----:R-:W-:Y:S06]  /*90a0*/  @!P0 BRA `(.L_x_79) ;  /* 0x0000000800b48947 */ /* 0x001fec0003800000 */
[----:B------:R-:W-:Y:S01]  /*90b0*/  VIADD R92, R87, 0xffffff00 ;  /* 0xffffff00575c7836 */ /* 0x000fe20000000000 */
[----:B------:R-:W-:-:S06]  /*90c0*/  UMOV UR4, 0x100 ;  /* 0x0000010000047882 */ /* 0x000fcc0000000000 */
.L_x_86:
[----:B------:R-:W0:Y:S01]  /*90d0*/  LDC.64 R88, c[0x0][0x380] ;  /* 0x0000e000ff587b82 */ /* 0x000e220000000a00 */
[----:B------:R-:W-:-:S04]  /*90e0*/  VIADD R5, R53, UR4 ;  /* 0x0000000435057c36 */ /* 0x000fc80008000000 */
[----:B0-----:R-:W-:-:S05]  /*90f0*/  IMAD.WIDE.U32 R88, R5, 0x30, R88 ;  /* 0x0000003005587825 */ /* 0x001fca00078e0058 */
        /* <DEDUP_REMOVED lines=11> */
[----:B------:R-:W-:Y:S01]  /*91b0*/  PRMT R71, R71, 0x3340, R8 ;  /* 0x0000334047477816 */ /* 0x000fe20000000008 */
[----:B------:R1:W-:Y:S01]  /*91c0*/  STL [R1+0x24], R15 ;  /* 0x0000240f01007387 */ /* 0x0003e20000100800 */
[----:B------:R-:W-:Y:S02]  /*91d0*/  LOP3.LUT R8, R69, 0xffff, RZ, 0xc0, !PT ;  /* 0x0000ffff45087812 */ /* 0x000fe400078ec0ff */
[----:B------:R-:W-:Y:S01]  /*91e0*/  LOP3.LUT R59, R59, 0xffff, RZ, 0xc0, !PT ;  /* 0x0000ffff3b3b7812 */ /* 0x000fe200078ec0ff */
[----:B-----5:R-:W-:Y:S01]  /*91f0*/  STL.64 [R1+0x28], R90 ;  /* 0x0000285a01007387 */ /* 0x020fe20000100a00 */
[----:B------:R-:W-:Y:S02]  /*9200*/  PRMT R77, R8, 0x3340, R77 ;  /* 0x00003340084d7816 */ /* 0x000fe4000000004d */
[----:B------:R-:W-:Y:S02]  /*9210*/  LOP3.LUT R8, R60, 0xffff, RZ, 0xc0, !PT ;  /* 0x0000ffff3c087812 */ /* 0x000fe400078ec0ff */
[----:B------:R-:W-:-:S02]  /*9220*/  LOP3.LUT R61, R61, 0xffff, RZ, 0xc0, !PT ;  /* 0x0000ffff3d3d7812 */ /* 0x000fc400078ec0ff */
[----:B------:R-:W-:Y:S02]  /*9230*/  LOP3.LUT R14, R13, 0xffff, RZ, 0xc0, !PT ;  /* 0x0000ffff0d0e7812 */ /* 0x000fe400078ec0ff */
[----:B------:R-:W-:Y:S02]  /*9240*/  LOP3.LUT R13, R63, 0xffff, RZ, 0xc0, !PT ;  /* 0x0000ffff3f0d7812 */ /* 0x000fe400078ec0ff */
[----:B0-----:R-:W-:Y:S02]  /*9250*/  PRMT R12, R8, 0x3340, R59 ;  /* 0x00003340080c7816 */ /* 0x001fe4000000003b */
[----:B------:R-:W-:Y:S02]  /*9260*/  PRMT R63, R14, 0x3340, R61 ;  /* 0x000033400e3f7816 */ /* 0x000fe4000000003d */
        /* <DEDUP_REMOVED lines=16> */
[----:B-1----:R-:W-:Y:S02]  /*9370*/  LOP3.LUT R15, R56, 0xffff, RZ, 0xc0, !PT ;  /* 0x0000ffff380f7812 */ /* 0x002fe400078ec0ff */
[----:B------:R-:W-:Y:S02]  /*9380*/  PRMT R63, R63, 0x5410, R12 ;  /* 0x000054103f3f7816 */ /* 0x000fe4000000000c */
        /* <DEDUP_REMOVED lines=10> */
[----:B------:R-:W-:Y:S02]  /*9430*/  PRMT R59, R80, 0x5410, R81 ;  /* 0x00005410503b7816 */ /* 0x000fe40000000051 */
[----:B------:R-:W-:Y:S01]  /*9440*/  PRMT R58, R77, 0x5410, R78 ;  /* 0x000054104d3a7816 */ /* 0x000fe2000000004e */
[----:B------:R-:W-:Y:S01]  /*9450*/  STL.U16 [R1+0x20], R86 ;  /* 0x0000205601007387 */ /* 0x000fe20000100400 */
[----:B------:R-:W-:Y:S02]  /*9460*/  PRMT R61, R68, 0x5410, R83 ;  /* 0x00005410443d7816 */ /* 0x000fe40000000053 */
[----:B------:R-:W-:Y:S01]  /*9470*/  PRMT R60, R67, 0x5410, R60 ;  /* 0x00005410433c7816 */ /* 0x000fe2000000003c */
[----:B------:R-:W-:Y:S01]  /*9480*/  STL.64 [R1+0x8], R58 ;  /* 0x0000083a01007387 */ /* 0x000fe20000100a00 */
        /* <DEDUP_REMOVED lines=29> */
.L_x_81:
[----:B------:R-:W-:-:S06]  /*9660*/  IMAD.IADD R9, R1, 0x1, R12 ;  /* 0x0000000101097824 */ /* 0x000fcc00078e020c */
[----:B------:R-:W2:Y:S01]  /*9670*/  LDL.U8 R9, [R9] ;  /* 0x0000000009097983 */ /* 0x000ea20000100000 */
[----:B-1----:R-:W-:Y:S02]  /*9680*/  IMAD.MOV.U32 R10, RZ, RZ, R12 ;  /* 0x000000ffff0a7224 */ /* 0x002fe400078e000c */
[----:B------:R-:W-:Y:S01]  /*9690*/  VIADD R12, R12, 0x1 ;  /* 0x000000010c0c7836 */ /* 0x000fe20000000000 */
[----:B--2---:R-:W-:-:S13]  /*96a0*/  ISETP.NE.AND P0, PT, R9, RZ, PT ;  /* 0x000000ff0900720c */ /* 0x004fda0003f05270 */
[----:B------:R-:W-:Y:S05]  /*96b0*/  @P0 BRA `(.L_x_81) ;  /* 0xfffffffc00e80947 */ /* 0x000fea000383ffff */
[----:B------:R-:W-:Y:S05]  /*96c0*/  BSYNC.RECONVERGENT B1 ;  /* 0x0000000000017941 */ /* 0x000fea0003800200 */
.L_x_80:
[----:B------:R-:W-:Y:S01]  /*96d0*/  LOP3.LUT P0, RZ, R8, 0xff, RZ, 0xc0, !PT ;  /* 0x000000ff08ff7812 */ /* 0x000fe2000780c0ff */
[----:B------:R-:W-:-:S12]  /*96e0*/  BSSY.RECONVERGENT B1, `(.L_x_82) ;  /* 0x000000b000017945 */ /* 0x000fd80003800200 */
[----:B------:R-:W-:Y:S05]  /*96f0*/  @!P0 BRA `(.L_x_83) ;  /* 0x0000000000248947 */ /* 0x000fea0003800000 */
[----:B------:R-:W-:-:S07]  /*9700*/  IMAD.MOV.U32 R12, RZ, RZ, RZ ;  /* 0x000000ffff0c7224 */ /* 0x000fce00078e00ff */
.L_x_84:
        /* <DEDUP_REMOVED lines=8> */
.L_x_83:
[----:B------:R-:W-:Y:S05]  /*9790*/  BSYNC.RECONVERGENT B1 ;  /* 0x0000000000017941 */ /* 0x000fea0003800200 */
.L_x_82:
        /* <DEDUP_REMOVED lines=8> */
[----:B------:R-:W5:Y:S01]  /*9820*/  LDL.64 R8, [R1+0x18] ;  /* 0x0000180001087983 */ /* 0x000f620000100a00 */
[----:B0-----:R-:W-:-:S04]  /*9830*/  IMAD.U32 R87, RZ, RZ, UR5 ;  /* 0x00000005ff577e24 */ /* 0x001fc8000f8e00ff */
[----:B------:R-:W-:-:S05]  /*9840*/  VIADD R6, R87, -UR4 ;  /* 0x8000000457067c36 */ /* 0x000fca0008000000 */
[----:B------:R-:W-:Y:S01]  /*9850*/  ISETP.GE.AND P0, PT, R6, 0x100, PT ;  /* 0x000001000600780c */ /* 0x000fe20003f06270 */
        /* <DEDUP_REMOVED lines=24> */
[----:B------:R-:W-:Y:S01]  /*99e0*/  PRMT R6, R9, 0x7770, RZ ;  /* 0x0000777009067816 */ /* 0x000fe200000000ff */
        /* <DEDUP_REMOVED lines=21> */
[----:B-1----:R-:W-:Y:S06]  /*9b40*/  @!P0 BRA `(.L_x_85) ;  /* 0x0000000800c48947 */ /* 0x002fec0003800000 */
[----:B------:R-:W-:-:S06]  /*9b50*/  UIADD3 UR4, UPT, UPT, UR4, 0x100, URZ ;  /* 0x0000010004047890 */ /* 0x000fcc000fffe0ff */
[----:B------:R-:W-:-:S13]  /*9b60*/  ISETP.LT.AND P0, PT, R92, UR4, PT ;  /* 0x000000045c007c0c */ /* 0x000fda000bf01270 */
[----:B------:R-:W-:Y:S05]  /*9b70*/  @!P0 BRA `(.L_x_86) ;  /* 0xfffffff400548947 */ /* 0x000fea000383ffff */
.L_x_79:
[----:B------:R-:W-:-:S13]  /*9b80*/  ISETP.LE.AND P0, PT, R87, UR4, PT ;  /* 0x0000000457007c0c */ /* 0x000fda000bf03270 */
[----:B------:R-:W-:Y:S05]  /*9b90*/  @P0 BRA `(.L_x_85) ;  /* 0x0000000800b00947 */ /* 0x000fea0003800000 */
[----:B------:R-:W-:Y:S01]  /*9ba0*/  VIADD R92, R87, -UR4 ;  /* 0x80000004575c7c36 */ /* 0x000fe20008000000 */
[----:B------:R-:W-:Y:S04]  /*9bb0*/  BSSY.RECONVERGENT B1, `(.L_x_85) ;  /* 0x00000aa000017945 */ /* 0x000fe80003800200 */
[----:B------:R-:W-:-:S13]  /*9bc0*/  ISETP.GE.AND P0, PT, R53, R92, PT ;  /* 0x0000005c3500720c */ /* 0x000fda0003f06270 */
[----:B------:R-:W-:Y:S05]  /*9bd0*/  @P0 BRA `(.L_x_87) ;  /* 0x00000008009c0947 */ /* 0x000fea0003800000 */
[----:B------:R-:W-:-:S07]  /*9be0*/  IMAD.MOV.U32 R87, RZ, RZ, R53 ;  /* 0x000000ffff577224 */ /* 0x000fce00078e0035 */
.L_x_93:
        /* <DEDUP_REMOVED lines=89> */
.L_x_89:
[----:B------:R-:W-:-:S06]  /*a180*/  IMAD.IADD R9, R1, 0x1, R12 ;  /* 0x0000000101097824 */ /* 0x000fcc00078e020c */
[----:B------:R-:W2:Y:S01]  /*a190*/  LDL.U8 R9, [R9] ;  /* 0x0000000009097983 */ /* 0x000ea20000100000 */
[----:B-1----:R-:W-:Y:S02]  /*a1a0*/  IMAD.MOV.U32 R10, RZ, RZ, R12 ;  /* 0x000000ffff0a7224 */ /* 0x002fe400078e000c */
[----:B------:R-:W-:Y:S01]  /*a1b0*/  VIADD R12, R12, 0x1 ;  /* 0x000000010c0c7836 */ /* 0x000fe20000000000 */
[----:B--2---:R-:W-:-:S13]  /*a1c0*/  ISETP.NE.AND P0, PT, R9, RZ, PT ;  /* 0x000000ff0900720c */ /* 0x004fda0003f05270 */
[----:B------:R-:W-:Y:S05]  /*a1d0*/  @P0 BRA `(.L_x_89) ;  /* 0xfffffffc00e80947 */ /* 0x000fea000383ffff */
[----:B------:R-:W-:Y:S05]  /*a1e0*/  BSYNC.RECONVERGENT B2 ;  /* 0x0000000000027941 */ /* 0x000fea0003800200 */
.L_x_88:
[----:B------:R-:W-:Y:S01]  /*a1f0*/  LOP3.LUT P0, RZ, R8, 0xff, RZ, 0xc0, !PT ;  /* 0x000000ff08ff7812 */ /* 0x000fe2000780c0ff */
[----:B------:R-:W-:-:S12]  /*a200*/  BSSY.RECONVERGENT B2, `(.L_x_90) ;  /* 0x000000b000027945 */ /* 0x000fd80003800200 */
[----:B------:R-:W-:Y:S05]  /*a210*/  @!P0 BRA `(.L_x_91) ;  /* 0x0000000000248947 */ /* 0x000fea0003800000 */
[----:B------:R-:W-:-:S07]  /*a220*/  IMAD.MOV.U32 R12, RZ, RZ, RZ ;  /* 0x000000ffff0c7224 */ /* 0x000fce00078e00ff */
.L_x_92:
        /* <DEDUP_REMOVED lines=8> */
.L_x_91:
[----:B------:R-:W-:Y:S05]  /*a2b0*/  BSYNC.RECONVERGENT B2 ;  /* 0x0000000000027941 */ /* 0x000fea0003800200 */
.L_x_90:
[----:B------:R-:W-:-:S05]  /*a2c0*/  IMAD.IADD R6, R1, 0x1, R10 ;  /* 0x0000000101067824 */ /* 0x000fca00078e020a */
[----:B------:R0:W-:Y:S04]  /*a2d0*/  STL.U8 [R6], RZ ;  /* 0x000000ff06007387 */ /* 0x0001e80000100000 */
[----:B------:R-:W2:Y:S04]  /*a2e0*/  LDL.64 R90, [R1+0x28] ;  /* 0x00002800015a7983 */ /* 0x000ea80000100a00 */
[----:B------:R-:W3:Y:S04]  /*a2f0*/  LDL.64 R12, [R1+0x8] ;  /* 0x00000800010c7983 */ /* 0x000ee80000100a00 */
[----:B------:R-:W4:Y:S04]  /*a300*/  LDL.64 R14, [R1+0x20] ;  /* 0x00002000010e7983 */ /* 0x000f280000100a00 */
[----:B------:R-:W5:Y:S04]  /*a310*/  LDL.64 R48, [R1] ;  /* 0x0000000001307983 */ /* 0x000f680000100a00 */
[----:B------:R-:W5:Y:S04]  /*a320*/  LDL.64 R10, [R1+0x10] ;  /* 0x00001000010a7983 */ /* 0x000f680000100a00 */
[----:B------:R-:W0:Y:S01]  /*a330*/  LDL.64 R8, [R1+0x18] ;  /* 0x0000180001087983 */ /* 0x000e220000100a00 */
[----:B------:R-:W-:-:S05]  /*a340*/  VIADD R87, R87, 0x100 ;  /* 0x0000010057577836 */ /* 0x000fca0000000000 */
        /* <DEDUP_REMOVED lines=25> */
[----:B0-----:R-:W-:Y:S01]  /*a4e0*/  PRMT R6, R9, 0x7770, RZ ;  /* 0x0000777009067816 */ /* 0x001fe200000000ff */
        /* <DEDUP_REMOVED lines=22> */
.L_x_87:
[----:B------:R-:W-:Y:S05]  /*a650*/  BSYNC.RECONVERGENT B1 ;  /* 0x0000000000017941 */ /* 0x000fea0003800200 */
.L_x_85:
[----:B------:R-:W-:Y:S01]  /*a660*/  LOP3.LUT R103, R60, 0xffff, RZ, 0xc0, !PT ;  /* 0x0000ffff3c677812 */ /* 0x000fe200078ec0ff */
[----:B------:R-:W-:Y:S01]  /*a670*/  IMAD.U32 R4, R12, 0x10000, RZ ;  /* 0x000100000c047824 */ /* 0x000fe200078e00ff */
[----:B------:R-:W-:Y:S01]  /*a680*/  LOP3.LUT R87, R13, 0xffff, RZ, 0xc0, !PT ;  /* 0x0000ffff0d577812 */ /* 0x000fe200078ec0ff */
[----:B------:R-:W-:Y:S01]  /*a690*/  BSSY.RECONVERGENT B1, `(.L_x_94) ;  /* 0x00000db000017945 */ /* 0x000fe20003800200 */
[----:B------:R-:W-:Y:S01]  /*a6a0*/  LOP3.LUT R5, R85, 0xff, RZ, 0xc0, !PT ;  /* 0x000000ff55057812 */ /* 0x000fe200078ec0ff */
[----:B------:R-:W-:Y:S01]  /*a6b0*/  IMAD.U32 R102, R103, 0x10000, RZ ;  /* 0x0001000067667824 */ /* 0x000fe200078e00ff */
[----:B------:R-:W-:Y:S02]  /*a6c0*/  LOP3.LUT R54, R87, 0xff, RZ, 0xc0, !PT ;  /* 0x000000ff57367812 */ /* 0x000fe400078ec0ff */
[----:B------:R-:W-:Y:S02]  /*a6d0*/  PRMT R5, R86, 0x7604, R5 ;  /* 0x0000760456057816 */ /* 0x000fe40000000005 */
        /* <DEDUP_REMOVED lines=8> */
[----:B------:R-:W-:Y:S01]  /*a760*/  IMAD.IADD R89, R5, 0x1, R4 ;  /* 0x0000000105597824 */ /* 0x000fe200078e0204 */
[----:B------:R-:W-:Y:S01]  /*a770*/  LOP3.LUT R99, R70, 0xffff, RZ, 0xc0, !PT ;  /* 0x0000ffff46637812 */ /* 0x000fe200078ec0ff */
[----:B------:R-:W-:Y:S01]  /*a780*/  IMAD.U32 R6, R100, 0x10000, RZ ;  /* 0x0001000064067824 */ /* 0x000fe200078e00ff */
[----:B------:R-:W-:Y:S01]  /*a790*/  LOP3.LUT R55, R81, 0xffff, RZ, 0xc0, !PT ;  /* 0x0000ffff51377812 */ /* 0x000fe200078ec0ff */
[----:B------:R-:W-:Y:S01]  /*a7a0*/  IMAD.U32 R4, R98, 0x10000, RZ ;  /* 0x0001000062047824 */ /* 0x000fe200078e00ff */
[----:B------:R-:W-:Y:S01]  /*a7b0*/  LOP3.LUT R97, R71, 0xffff, RZ, 0xc0, !PT ;  /* 0x0000ffff47617812 */ /* 0x000fe200078ec0ff */
[----:B------:R-:W-:Y:S01]  /*a7c0*/  IMAD.U32 R11, R96, 0x10000, RZ ;  /* 0x00010000600b7824 */ /* 0x000fe200078e00ff */
[----:B------:R-:W-:Y:S01]  /*a7d0*/  LOP3.LUT R94, R69, 0xffff, RZ, 0xc0, !PT ;  /* 0x0000ffff455e7812 */ /* 0x000fe200078ec0ff */
[----:B------:R-:W-:Y:S01]  /*a7e0*/  IMAD.U32 R48, R55, 0x10000, RZ ;  /* 0x0001000037307824 */ /* 0x000fe200078e00ff */
[----:B------:R-:W-:Y:S01]  /*a7f0*/  LOP3.LUT R95, R9, 0xffff, RZ, 0xc0, !PT ;  /* 0x0000ffff095f7812 */ /* 0x000fe200078ec0ff */
[----:B------:R-:W1:Y:S01]  /*a800*/  SHFL.DOWN PT, R89, R89, 0x1, 0x1f ;  /* 0x08201f0059597f89 */ /* 0x000e6200000e0000 */
        /* <DEDUP_REMOVED lines=15> */
[----:B------:R-:W-:-:S02]  /*a900*/  LOP3.LUT R105, R66, 0xffff, RZ, 0xc0, !PT ;  /* 0x0000ffff42697812 */ /* 0x000fc400078ec0ff */
        /* <DEDUP_REMOVED lines=8> */
[----:B------:R-:W-:Y:S02]  /*a990*/  LOP3.LUT R92, R57, 0xffff, RZ, 0xc0, !PT ;  /* 0x0000ffff395c7812 */ /* 0x000fe400078ec0ff */
[----:B------:R-:W-:-:S02]  /*a9a0*/  LOP3.LUT R4, R93, 0xff, RZ, 0xc0, !PT ;  /* 0x000000ff5d047812 */ /* 0x000fc400078ec0ff */
[----:B------:R-:W-:Y:S02]  /*a9b0*/  LOP3.LUT R109, R88, 0xff, RZ, 0xc0, !PT ;  /* 0x000000ff586d7812 */ /* 0x000fe400078ec0ff */
[----:B------:R-:W-:Y:S02]  /*a9c0*/  LOP3.LUT R49, R92, 0xff, RZ, 0xc0, !PT ;  /* 0x000000ff5c317812 */ /* 0x000fe400078ec0ff */
[----:B------:R-:W-:Y:S02]  /*a9d0*/  PRMT R4, R67, 0x7604, R4 ;  /* 0x0000760443047816 */ /* 0x000fe40000000004 */
[----:B------:R-:W-:Y:S02]  /*a9e0*/  LOP3.LUT R5, R5, 0xff0000, RZ, 0xc0, !PT ;  /* 0x00ff000005057812 */ /* 0x000fe400078ec0ff */
[----:B------:R-:W-:Y:S02]  /*a9f0*/  PRMT R109, R64, 0x7604, R109 ;  /* 0x00007604406d7816 */ /* 0x000fe4000000006d */
[----:B------:R-:W-:-:S02]  /*aa00*/  LOP3.LUT R50, R50, 0xff0000, RZ, 0xc0, !PT ;  /* 0x00ff000032327812 */ /* 0x000fc400078ec0ff */
[----:B------:R-:W-:Y:S01]  /*aa10*/  PRMT R14, R68, 0x7604, R49 ;  /* 0x00007604440e7816 */ /* 0x000fe20000000031 */
[----:B------:R-:W-:Y:S01]  /*aa20*/  IMAD.IADD R49, R4, 0x1, R5 ;  /* 0x0000000104317824 */ /* 0x000fe200078e0205 */
[----:B------:R-:W-:Y:S01]  /*aa30*/  LOP3.LUT R51, R48, 0xff0000, RZ, 0xc0, !PT ;  /* 0x00ff000030337812 */ /* 0x000fe200078ec0ff */
[----:B------:R-:W-:Y:S01]  /*aa40*/  IMAD.IADD R113, R109, 0x1, R50 ;  /* 0x000000016d717824 */ /* 0x000fe200078e0232 */
[----:B------:R-:W-:Y:S01]  /*aa50*/  LOP3.LUT R106, R65, 0xffff, RZ, 0xc0, !PT ;  /* 0x0000ffff416a7812 */ /* 0x000fe200078ec0ff */
[----:B-----5:R2:W3:Y:S01]  /*aa60*/  SHFL.DOWN PT, R4, R90, 0x1, 0x1f ;  /* 0x08201f005a047f89 */ /* 0x0204e200000e0000 */
[----:B------:R-:W-:Y:S01]  /*aa70*/  LOP3.LUT R108, R84, 0xffff, RZ, 0xc0, !PT ;  /* 0x0000ffff546c7812 */ /* 0x000fe200078ec0ff */
[----:B------:R-:W-:Y:S01]  /*aa80*/  IMAD.IADD R51, R14, 0x1, R51 ;  /* 0x000000010e337824 */ /* 0x000fe200078e0233 */
[----:B0-----:R-:W-:Y:S01]  /*aa90*/  ISETP.GT.AND P0, PT, R54, 0x1e, PT ;  /* 0x0000001e3600780c */ /* 0x001fe20003f04270 */
[----:B------:R-:W-:Y:S01]  /*aaa0*/  IMAD R48, R106, 0x1000000, R49 ;  /* 0x010000006a307824 */ /* 0x000fe200078e0231 */
[----:B------:R-:W-:Y:S01]  /*aab0*/  LOP3.LUT R111, R73, 0xffff, RZ, 0xc0, !PT ;  /* 0x0000ffff496f7812 */ /* 0x000fe200078ec0ff */
[----:B------:R-:W-:Y:S01]  /*aac0*/  IMAD R49, R108, 0x1000000, R51 ;  /* 0x010000006c317824 */ /* 0x000fe200078e0233 */
[----:B------:R-:W-:Y:S01]  /*aad0*/  LOP3.LUT R112, R76, 0xffff, RZ, 0xc0, !PT ;  /* 0x0000ffff4c707812 */ /* 0x000fe200078ec0ff */
[----:B------:R2:W0:Y:S01]  /*aae0*/  SHFL.DOWN PT, R14, R15, 0x1, 0x1f ;  /* 0x08201f000f0e7f89 */ /* 0x00042200000e0000 */
        /* <DEDUP_REMOVED lines=8> */
[----:B------:R2:W4:Y:S01]  /*ab70*/  SHFL.DOWN PT, R5, R91, 0x1, 0x1f ;  /* 0x08201f005b057f89 */ /* 0x00052200000e0000 */
[----:B------:R-:W-:-:S02]  /*ab80*/  IMAD R50, R102, 0x1000000, R113 ;  /* 0x0100000066327824 */ /* 0x000fc400078e0271 */
[----:B------:R-:W-:Y:S01]  /*ab90*/  IMAD R51, R104, 0x1000000, R115 ;  /* 0x0100000068337824 */ /* 0x000fe200078e0273 */
[----:B------:R-:W0:Y:S04]  /*aba0*/  SHFL.DOWN PT, R6, R6, 0x1, 0x1f ;  /* 0x08201f0006067f89 */ /* 0x000e2800000e0000 */
[----:B------:R-:W0:Y:S04]  /*abb0*/  SHFL.DOWN PT, R7, R7, 0x1, 0x1f ;  /* 0x08201f0007077f89 */ /* 0x000e2800000e0000 */
[----:B------:R-:W0:Y:S04]  /*abc0*/  SHFL.DOWN PT, R10, R10, 0x1, 0x1f ;  /* 0x08201f000a0a7f89 */ /* 0x000e2800000e0000 */
[----:B------:R-:W0:Y:S04]  /*abd0*/  SHFL.DOWN PT, R11, R11, 0x1, 0x1f ;  /* 0x08201f000b0b7f89 */ /* 0x000e2800000e0000 */
[----:B------:R-:W0:Y:S04]  /*abe0*/  SHFL.DOWN PT, R48, R48, 0x1, 0x1f ;  /* 0x08201f0030307f89 */ /* 0x000e2800000e0000 */
[----:B------:R-:W0:Y:S04]  /*abf0*/  SHFL.DOWN PT, R49, R49, 0x1, 0x1f ;  /* 0x08201f0031317f89 */ /* 0x000e2800000e0000 */
[----:B------:R-:W0:Y:S04]  /*ac00*/  SHFL.DOWN PT, R50, R50, 0x1, 0x1f ;  /* 0x08201f0032327f89 */ /* 0x000e2800000e0000 */
[----:B------:R-:W0:Y:S01]  /*ac10*/  SHFL.DOWN PT, R51, R51, 0x1, 0x1f ;  /* 0x08201f0033337f89 */ /* 0x000e2200000e0000 */
[----:B-1234-:R-:W-:Y:S05]  /*ac20*/  @P0 BRA `(.L_x_95) ;  /* 0x0000000800040947 */ /* 0x01efea0003800000 */
[----:B0-----:R0:W-:Y:S01]  /*ac30*/  STL.64 [R1+0x38], R10 ;  /* 0x0000380a01007387 */ /* 0x0011e20000100a00 */
[----:B------:R-:W-:Y:S01]  /*ac40*/  LOP3.LUT R80, R80, 0xffff, RZ, 0xc0, !PT ;  /* 0x0000ffff50507812 */ /* 0x000fe200078ec0ff */
[----:B------:R-:W-:Y:S01]  /*ac50*/  BSSY.RECONVERGENT B2, `(.L_x_96) ;  /* 0x000003a000027945 */ /* 0x000fe20003800200 */
[----:B------:R-:W-:Y:S01]  /*ac60*/  LOP3.LUT R66, R61, 0xffff, RZ, 0xc0, !PT ;  /* 0x0000ffff3d427812 */ /* 0x000fe200078ec0ff */
[----:B------:R1:W-:Y:S01]  /*ac70*/  STL.64 [R1+0x40], R48 ;  /* 0x0000403001007387 */ /* 0x0003e20000100a00 */
[----:B------:R-:W-:Y:S02]  /*ac80*/  PRMT R9, R100, 0x3340, R112 ;  /* 0x0000334064097816 */ /* 0x000fe40000000070 */
[----:B------:R-:W-:Y:S01]  /*ac90*/  PRMT R13, R98, 0x3340, R111 ;  /* 0x00003340620d7816 */ /* 0x000fe2000000006f */
[----:B------:R2:W-:Y:S01]  /*aca0*/  STL.64 [R1+0x48], R50 ;  /* 0x0000483201007387 */ /* 0x0005e20000100a00 */
[----:B------:R-:W-:Y:S02]  /*acb0*/  PRMT R55, R55, 0x3340, R110 ;  /* 0x0000334037377816 */ /* 0x000fe4000000006e */
[----:B------:R-:W-:Y:S01]  /*acc0*/  PRMT R56, R96, 0x3340, R109 ;  /* 0x0000334060387816 */ /* 0x000fe2000000006d */
[----:B------:R3:W-:Y:S01]  /*acd0*/  STL.64 [R1+0x30], R6 ;  /* 0x0000300601007387 */ /* 0x0007e20000100a00 */
[----:B0-----:R-:W-:-:S02]  /*ace0*/  LOP3.LUT R10, R74, 0xffff, RZ, 0xc0, !PT ;  /* 0x0000ffff4a0a7812 */ /* 0x001fc400078ec0ff */
[----:B------:R-:W-:Y:S01]  /*acf0*/  LOP3.LUT R11, R77, 0xffff, RZ, 0xc0, !PT ;  /* 0x0000ffff4d0b7812 */ /* 0x000fe200078ec0ff */
[----:B------:R0:W-:Y:S01]  /*ad00*/  STL.U8 [R1+0x22], R12 ;  /* 0x0000220c01007387 */ /* 0x0001e20000100000 */
[----:B-1----:R-:W-:Y:S02]  /*ad10*/  LOP3.LUT R48, R8, 0xffff, RZ, 0xc0, !PT ;  /* 0x0000ffff08307812 */ /* 0x002fe400078ec0ff */
[----:B------:R-:W-:Y:S01]  /*ad20*/  PRMT R58, R107, 0x3340, R108 ;  /* 0x000033406b3a7816 */ /* 0x000fe2000000006c */
[----:B------:R-:W-:Y:S01]  /*ad30*/  STL.64 [R1+0x28], R90 ;  /* 0x0000285a01007387 */ /* 0x000fe20000100a00 */
[----:B--2---:R-:W-:Y:S02]  /*ad40*/  LOP3.LUT R51, R68, 0xffff, RZ, 0xc0, !PT ;  /* 0x0000ffff44337812 */ /* 0x004fe400078ec0ff */
[----:B------:R-:W-:Y:S01]  /*ad50*/  LOP3.LUT R50, R67, 0xffff, RZ, 0xc0, !PT ;  /* 0x0000ffff43327812 */ /* 0x000fe200078ec0ff */
[----:B------:R-:W-:Y:S01]  /*ad60*/  STL [R1+0x24], R15 ;  /* 0x0000240f01007387 */ /* 0x000fe20000100800 */
[----:B---3--:R-:W-:-:S02]  /*ad70*/  LOP3.LUT R7, R64, 0xffff, RZ, 0xc0, !PT ;  /* 0x0000ffff40077812 */ /* 0x008fc400078ec0ff */
[----:B------:R-:W-:Y:S01]  /*ad80*/  PRMT R59, R105, 0x3340, R106 ;  /* 0x00003340693b7816 */ /* 0x000fe2000000006a */
[----:B------:R-:W-:Y:S01]  /*ad90*/  STL [R1+0x54], R14 ;  /* 0x0000540e01007387 */ /* 0x000fe20000100800 */
[----:B------:R-:W-:Y:S02]  /*ada0*/  PRMT R60, R103, 0x3340, R104 ;  /* 0x00003340673c7816 */ /* 0x000fe40000000068 */
[----:B------:R-:W-:Y:S01]  /*adb0*/  PRMT R62, R101, 0x3340, R102 ;  /* 0x00003340653e7816 */ /* 0x000fe20000000066 */
[----:B------:R-:W-:Y:S01]  /*adc0*/  STL.64 [R1+0x58], R4 ;  /* 0x0000580401007387 */ /* 0x000fe20000100a00 */
[----:B------:R-:W-:Y:S02]  /*add0*/  PRMT R10, R99, 0x3340, R10 ;  /* 0x00003340630a7816 */ /* 0x000fe4000000000a */
[----:B------:R-:W-:Y:S02]  /*ade0*/  PRMT R48, R97, 0x3340, R48 ;  /* 0x0000334061307816 */ /* 0x000fe40000000030 */
[----:B0-----:R-:W-:-:S02]  /*adf0*/  PRMT R12, R95, 0x3340, R80 ;  /* 0x000033405f0c7816 */ /* 0x001fc40000000050 */
[----:B------:R-:W-:Y:S02]  /*ae00*/  PRMT R11, R94, 0x3340, R11 ;  /* 0x000033405e0b7816 */ /* 0x000fe4000000000b */
[----:B------:R-:W-:Y:S02]  /*ae10*/  PRMT R51, R92, 0x3340, R51 ;  /* 0x000033405c337816 */ /* 0x000fe40000000033 */
[----:B------:R-:W-:Y:S02]  /*ae20*/  PRMT R50, R93, 0x3340, R50 ;  /* 0x000033405d327816 */ /* 0x000fe40000000032 */
[----:B------:R-:W-:Y:S02]  /*ae30*/  SHF.R.U32.HI R64, RZ, 0x8, R89 ;  /* 0x00000008ff407819 */ /* 0x000fe40000011659 */
        /* <DEDUP_REMOVED lines=21> */
.L_x_97:
[----:B------:R-:W-:-:S05]  /*af90*/  IMAD.IADD R9, R1, 0x1, R8 ;  /* 0x0000000101097824 */ /* 0x000fca00078e0208 */
[----:B------:R-:W2:Y:S02]  /*afa0*/  LDL.U8 R7, [R9] ;  /* 0x0000000009077983 */ /* 0x000ea40000100000 */
[----:B--2---:R-:W-:Y:S01]  /*afb0*/  ISETP.NE.AND P0, PT, R7, RZ, PT ;  /* 0x000000ff0700720c */ /* 0x004fe20003f05270 */
[----:B------:R-:W-:Y:S02]  /*afc0*/  IMAD.MOV.U32 R7, RZ, RZ, R8 ;  /* 0x000000ffff077224 */ /* 0x000fe400078e0008 */
[----:B------:R-:W-:-:S10]  /*afd0*/  VIADD R8, R8, 0x1 ;  /* 0x0000000108087836 */ /* 0x000fd40000000000 */
[----:B------:R-:W-:Y:S05]  /*afe0*/  @P0 BRA `(.L_x_97) ;  /* 0xfffffffc00e80947 */ /* 0x000fea000383ffff */
[----:B------:R-:W-:Y:S05]  /*aff0*/  BSYNC.RECONVERGENT B2 ;  /* 0x0000000000027941 */ /* 0x000fea0003800200 */
.L_x_96:
[----:B------:R-:W-:Y:S01]  /*b000*/  LOP3.LUT P0, RZ, R6, 0xff, RZ, 0xc0, !PT ;  /* 0x000000ff06ff7812 */ /* 0x000fe2000780c0ff */
[----:B------:R-:W-:Y:S01]  /*b010*/  BSSY.RECONVERGENT B2, `(.L_x_98) ;  /* 0x000000c000027945 */ /* 0x000fe20003800200 */
[----:B------:R-:W-:-:S11]  /*b020*/  IMAD.MOV.U32 R8, RZ, RZ, R7 ;  /* 0x000000ffff087224 */ /* 0x000fd600078e0007 */
[----:B------:R-:W-:Y:S05]  /*b030*/  @!P0 BRA `(.L_x_99) ;  /* 0x0000000000248947 */ /* 0x000fea0003800000 */
[----:B------:R-:W-:-:S07]  /*b040*/  IMAD.MOV.U32 R10, RZ, RZ, RZ ;  /* 0x000000ffff0a7224 */ /* 0x000fce00078e00ff */
.L_x_100:
        /* <DEDUP_REMOVED lines=8> */
.L_x_99:
[----:B------:R-:W-:Y:S05]  /*b0d0*/  BSYNC.RECONVERGENT B2 ;  /* 0x0000000000027941 */ /* 0x000fea0003800200 */
.L_x_98:
[----:B------:R-:W-:-:S05]  /*b0e0*/  IMAD.IADD R50, R1, 0x1, R8 ;  /* 0x0000000101327824 */ /* 0x000fca00078e0208 */
[----:B------:R1:W-:Y:S04]  /*b0f0*/  STL.U8 [R50], RZ ;  /* 0x000000ff32007387 */ /* 0x0003e80000100000 */
[----:B------:R-:W2:Y:S04]  /*b100*/  LDL.64 R90, [R1+0x28] ;  /* 0x00002800015a7983 */ /* 0x000ea80000100a00 */
[----:B------:R-:W3:Y:S04]  /*b110*/  LDL.64 R48, [R1+0x20] ;  /* 0x0000200001307983 */ /* 0x000ee80000100a00 */
[----:B------:R-:W4:Y:S04]  /*b120*/  LDL.64 R12, [R1] ;  /* 0x00000000010c7983 */ /* 0x000f280000100a00 */
[----:B------:R-:W5:Y:S04]  /*b130*/  LDL.64 R10, [R1+0x8] ;  /* 0x00000800010a7983 */ /* 0x000f680000100a00 */
[----:B------:R-:W5:Y:S04]  /*b140*/  LDL.64 R6, [R1+0x18] ;  /* 0x0000180001067983 */ /* 0x000f680000100a00 */
[----:B------:R-:W5:Y:S01]  /*b150*/  LDL.64 R8, [R1+0x10] ;  /* 0x0000100001087983 */ /* 0x000f620000100a00 */
[----:B--2---:R-:W-:Y:S01]  /*b160*/  DADD R90, R90, R4 ;  /* 0x000000005a5a7229 */ /* 0x004fe20000000004 */
[----:B---3--:R-:W-:Y:S01]  /*b170*/  IMAD.IADD R15, R14, 0x1, R49 ;  /* 0x000000010e0f7824 */ /* 0x008fe200078e0231 */
[----:B------:R-:W-:-:S02]  /*b180*/  PRMT R85, R48, 0x7770, RZ ;  /* 0x0000777030557816 */ /* 0x000fc400000000ff */
[----:B------:R-:W-:Y:S02]  /*b190*/  PRMT R86, R48, 0x7771, RZ ;  /* 0x0000777130567816 */ /* 0x000fe400000000ff */
[C---:B----4-:R-:W-:Y:S02]  /*b1a0*/  PRMT R70, R13.reuse, 0x7770, RZ ;  /* 0x000077700d467816 */ /* 0x050fe400000000ff */
[C---:B------:R-:W-:Y:S02]  /*b1b0*/  PRMT R74, R13.reuse, 0x7771, RZ ;  /* 0x000077710d4a7816 */ /* 0x040fe400000000ff */
[C---:B------:R-:W-:Y:S02]  /*b1c0*/  PRMT R75, R13.reuse, 0x7772, RZ ;  /* 0x000077720d4b7816 */ /* 0x040fe400000000ff */
        /* <DEDUP_REMOVED lines=39> */
.L_x_95:
[----:B------:R-:W-:Y:S05]  /*b440*/  BSYNC.RECONVERGENT B1 ;  /* 0x0000000000017941 */ /* 0x000fea0003800200 */
.L_x_94:
[----:B------:R-:W-:Y:S01]  /*b450*/  IMAD.U32 R4, R12, 0x10000, RZ ;  /* 0x000100000c047824 */ /* 0x000fe200078e00ff */
[----:B------:R-:W-:Y:S01]  /*b460*/  LOP3.LUT R5, R85, 0xff, RZ, 0xc0, !PT ;  /* 0x000000ff55057812 */ /* 0x000fe200078ec0ff */
[----:B------:R-:W-:Y:S01]  /*b470*/  BSSY.RECONVERGENT B1, `(.L_x_101) ;  /* 0x00000db000017945 */ /* 0x000fe20003800200 */
[----:B------:R-:W-:Y:S02]  /*b480*/  LOP3.LUT R100, R75, 0xffff, RZ, 0xc0, !PT ;  /* 0x0000ffff4b647812 */ /* 0x000fe400078ec0ff */
[----:B------:R-:W-:Y:S02]  /*b490*/  PRMT R5, R86, 0x7604, R5 ;  /* 0x0000760456057816 */ /* 0x000fe40000000005 */
[----:B------:R-:W-:Y:S01]  /*b4a0*/  LOP3.LUT R4, R4, 0xff0000, RZ, 0xc0, !PT ;  /* 0x00ff000004047812 */ /* 0x000fe200078ec0ff */
[----:B0-----:R-:W-:Y:S01]  /*b4b0*/  IMAD.U32 R6, R100, 0x10000, RZ ;  /* 0x0001000064067824 */ /* 0x001fe200078e00ff */
        /* <DEDUP_REMOVED lines=8> */
[----:B------:R-:W0:Y:S01]  /*b540*/  SHFL.DOWN PT, R89, R89, 0x2, 0x1f ;  /* 0x08401f0059597f89 */ /* 0x000e2200000e0000 */
        /* <DEDUP_REMOVED lines=29> */
[----:B------:R-:W-:-:S02]  /*b720*/  LOP3.LUT R87, R13, 0xffff, RZ, 0xc0, !PT ;  /* 0x0000ffff0d577812 */ /* 0x000fc400078ec0ff */
[----:B------:R-:W-:Y:S02]  /*b730*/  LOP3.LUT R92, R57, 0xffff, RZ, 0xc0, !PT ;  /* 0x0000ffff395c7812 */ /* 0x000fe400078ec0ff */
[----:B------:R-:W-:Y:S02]  /*b740*/  LOP3.LUT R4, R93, 0xff, RZ, 0xc0, !PT ;  /* 0x000000ff5d047812 */ /* 0x000fe400078ec0ff */
[----:B------:R-:W-:Y:S02]  /*b750*/  LOP3.LUT R109, R88, 0xff, RZ, 0xc0, !PT ;  /* 0x000000ff586d7812 */ /* 0x000fe400078ec0ff */
[----:B------:R-:W-:Y:S02]  /*b760*/  LOP3.LUT R102, R87, 0xff, RZ, 0xc0, !PT ;  /* 0x000000ff57667812 */ /* 0x000fe400078ec0ff */
[----:B------:R-:W-:Y:S02]  /*b770*/  LOP3.LUT R49, R92, 0xff, RZ, 0xc0, !PT ;  /* 0x000000ff5c317812 */ /* 0x000fe400078ec0ff */
[----:B------:R-:W-:-:S02]  /*b780*/  PRMT R4, R67, 0x7604, R4 ;  /* 0x0000760443047816 */ /* 0x000fc40000000004 */
[----:B------:R-:W-:Y:S02]  /*b790*/  LOP3.LUT R5, R5, 0xff0000, RZ, 0xc0, !PT ;  /* 0x00ff000005057812 */ /* 0x000fe400078ec0ff */
[----:B------:R-:W-:Y:S02]  /*b7a0*/  PRMT R109, R64, 0x7604, R109 ;  /* 0x00007604406d7816 */ /* 0x000fe4000000006d */
[----:B------:R-:W-:Y:S02]  /*b7b0*/  LOP3.LUT R50, R50, 0xff0000, RZ, 0xc0, !PT ;  /* 0x00ff000032327812 */ /* 0x000fe400078ec0ff */
[----:B------:R-:W-:Y:S02]  /*b7c0*/  PRMT R102, R61, 0x7604, R102 ;  /* 0x000076043d667816 */ /* 0x000fe40000000066 */
[----:B------:R-:W-:Y:S01]  /*b7d0*/  LOP3.LUT R111, R104, 0xff0000, RZ, 0xc0, !PT ;  /* 0x00ff0000686f7812 */ /* 0x000fe200078ec0ff */
[----:B------:R-:W-:Y:S01]  /*b7e0*/  IMAD.IADD R113, R109, 0x1, R50 ;  /* 0x000000016d717824 */ /* 0x000fe200078e0232 */
[----:B------:R-:W-:Y:S01]  /*b7f0*/  PRMT R14, R68, 0x7604, R49 ;  /* 0x00007604440e7816 */ /* 0x000fe20000000031 */
[----:B------:R-:W-:Y:S01]  /*b800*/  IMAD.IADD R49, R4, 0x1, R5 ;  /* 0x0000000104317824 */ /* 0x000fe200078e0205 */
[----:B------:R-:W-:Y:S01]  /*b810*/  LOP3.LUT R51, R48, 0xff0000, RZ, 0xc0, !PT ;  /* 0x00ff000030337812 */ /* 0x000fe200078ec0ff */
[----:B------:R-:W-:Y:S01]  /*b820*/  IMAD.IADD R115, R102, 0x1, R111 ;  /* 0x0000000166737824 */ /* 0x000fe200078e026f */
[----:B------:R-:W-:Y:S01]  /*b830*/  LOP3.LUT R106, R65, 0xffff, RZ, 0xc0, !PT ;  /* 0x0000ffff416a7812 */ /* 0x000fe200078ec0ff */
[----:B------:R1:W2:Y:S01]  /*b840*/  SHFL.DOWN PT, R4, R90, 0x2, 0x1f ;  /* 0x08401f005a047f89 */ /* 0x0002a200000e0000 */
[----:B------:R-:W-:Y:S01]  /*b850*/  LOP3.LUT R108, R84, 0xffff, RZ, 0xc0, !PT ;  /* 0x0000ffff546c7812 */ /* 0x000fe200078ec0ff */
[----:B------:R-:W-:Y:S01]  /*b860*/  IMAD.IADD R51, R14, 0x1, R51 ;  /* 0x000000010e337824 */ /* 0x000fe200078e0233 */
[----:B------:R-:W-:Y:S01]  /*b870*/  ISETP.GT.AND P0, PT, R54, 0x1d, PT ;  /* 0x0000001d3600780c */ /* 0x000fe20003f04270 */
[----:B------:R-:W-:Y:S01]  /*b880*/  IMAD R48, R106, 0x1000000, R49 ;  /* 0x010000006a307824 */ /* 0x000fe200078e0231 */
[----:B------:R-:W-:Y:S01]  /*b890*/  LOP3.LUT R111, R73, 0xffff, RZ, 0xc0, !PT ;  /* 0x0000ffff496f7812 */ /* 0x000fe200078ec0ff */
[----:B------:R-:W-:Y:S01]  /*b8a0*/  IMAD R49, R108, 0x1000000, R51 ;  /* 0x010000006c317824 */ /* 0x000fe200078e0233 */
[----:B------:R-:W-:Y:S01]  /*b8b0*/  LOP3.LUT R112, R76, 0xffff, RZ, 0xc0, !PT ;  /* 0x0000ffff4c707812 */ /* 0x000fe200078ec0ff */
[----:B------:R1:W3:Y:S01]  /*b8c0*/  SHFL.DOWN PT, R14, R15, 0x2, 0x1f ;  /* 0x08401f000f0e7f89 */ /* 0x0002e200000e0000 */
        /* <DEDUP_REMOVED lines=74> */
.L_x_104:
[----:B------:R-:W-:-:S05]  /*bd70*/  IMAD.IADD R9, R1, 0x1, R8 ;  /* 0x0000000101097824 */ /* 0x000fca00078e0208 */
[----:B------:R-:W2:Y:S02]  /*bd80*/  LDL.U8 R7, [R9] ;  /* 0x0000000009077983 */ /* 0x000ea40000100000 */
[----:B--2---:R-:W-:Y:S01]  /*bd90*/  ISETP.NE.AND P0, PT, R7, RZ, PT ;  /* 0x000000ff0700720c */ /* 0x004fe20003f05270 */
[----:B------:R-:W-:Y:S02]  /*bda0*/  IMAD.MOV.U32 R7, RZ, RZ, R8 ;  /* 0x000000ffff077224 */ /* 0x000fe400078e0008 */
[----:B------:R-:W-:-:S10]  /*bdb0*/  VIADD R8, R8, 0x1 ;  /* 0x0000000108087836 */ /* 0x000fd40000000000 */
[----:B------:R-:W-:Y:S05]  /*bdc0*/  @P0 BRA `(.L_x_104) ;  /* 0xfffffffc00e80947 */ /* 0x000fea000383ffff */
[----:B------:R-:W-:Y:S05]  /*bdd0*/  BSYNC.RECONVERGENT B2 ;  /* 0x0000000000027941 */ /* 0x000fea0003800200 */
.L_x_103:
[----:B------:R-:W-:Y:S01]  /*bde0*/  LOP3.LUT P0, RZ, R6, 0xff, RZ, 0xc0, !PT ;  /* 0x000000ff06ff7812 */ /* 0x000fe2000780c0ff */
[----:B------:R-:W-:Y:S01]  /*bdf0*/  BSSY.RECONVERGENT B2, `(.L_x_105) ;  /* 0x000000c000027945 */ /* 0x000fe20003800200 */
[----:B------:R-:W-:-:S11]  /*be00*/  IMAD.MOV.U32 R8, RZ, RZ, R7 ;  /* 0x000000ffff087224 */ /* 0x000fd600078e0007 */
[----:B------:R-:W-:Y:S05]  /*be10*/  @!P0 BRA `(.L_x_106) ;  /* 0x0000000000248947 */ /* 0x000fea0003800000 */
[----:B------:R-:W-:-:S07]  /*be20*/  IMAD.MOV.U32 R10, RZ, RZ, RZ ;  /* 0x000000ffff0a7224 */ /* 0x000fce00078e00ff */
.L_x_107:
        /* <DEDUP_REMOVED lines=8> */
.L_x_106:
[----:B------:R-:W-:Y:S05]  /*beb0*/  BSYNC.RECONVERGENT B2 ;  /* 0x0000000000027941 */ /* 0x000fea0003800200 */
.L_x_105:
        /* <DEDUP_REMOVED lines=54> */
.L_x_102:
[----:B------:R-:W-:Y:S05]  /*c220*/  BSYNC.RECONVERGENT B1 ;  /* 0x0000000000017941 */ /* 0x000fea0003800200 */
.L_x_101:
        /* <DEDUP_REMOVED lines=146> */
.L_x_111:
[----:B------:R-:W-:-:S05]  /*cb50*/  IMAD.IADD R9, R1, 0x1, R8 ;  /* 0x0000000101097824 */ /* 0x000fca00078e0208 */
[----:B------:R-:W2:Y:S02]  /*cb60*/  LDL.U8 R7, [R9] ;  /* 0x0000000009077983 */ /* 0x000ea40000100000 */
[----:B--2---:R-:W-:Y:S01]  /*cb70*/  ISETP.NE.AND P0, PT, R7, RZ, PT ;  /* 0x000000ff0700720c */ /* 0x004fe20003f05270 */
[----:B------:R-:W-:Y:S02]  /*cb80*/  IMAD.MOV.U32 R7, RZ, RZ, R8 ;  /* 0x000000ffff077224 */ /* 0x000fe400078e0008 */
[----:B------:R-:W-:-:S10]  /*cb90*/  VIADD R8, R8, 0x1 ;  /* 0x0000000108087836 */ /* 0x000fd40000000000 */
[----:B------:R-:W-:Y:S05]  /*cba0*/  @P0 BRA `(.L_x_111) ;  /* 0xfffffffc00e80947 */ /* 0x000fea000383ffff */
[----:B------:R-:W-:Y:S05]  /*cbb0*/  BSYNC.RECONVERGENT B2 ;  /* 0x0000000000027941 */ /* 0x000fea0003800200 */
.L_x_110:
[----:B------:R-:W-:Y:S01]  /*cbc0*/  LOP3.LUT P0, RZ, R6, 0xff, RZ, 0xc0, !PT ;  /* 0x000000ff06ff7812 */ /* 0x000fe2000780c0ff */
[----:B------:R-:W-:Y:S01]  /*cbd0*/  BSSY.RECONVERGENT B2, `(.L_x_112) ;  /* 0x000000c000027945 */ /* 0x000fe20003800200 */
[----:B------:R-:W-:-:S11]  /*cbe0*/  IMAD.MOV.U32 R8, RZ, RZ, R7 ;  /* 0x000000ffff087224 */ /* 0x000fd600078e0007 */
[----:B------:R-:W-:Y:S05]  /*cbf0*/  @!P0 BRA `(.L_x_113) ;  /* 0x0000000000248947 */ /* 0x000fea0003800000 */
[----:B------:R-:W-:-:S07]  /*cc00*/  IMAD.MOV.U32 R10, RZ, RZ, RZ ;  /* 0x000000ffff0a7224 */ /* 0x000fce00078e00ff */
.L_x_114:
        /* <DEDUP_REMOVED lines=8> */
.L_x_113:
[----:B------:R-:W-:Y:S05]  /*cc90*/  BSYNC.RECONVERGENT B2 ;  /* 0x0000000000027941 */ /* 0x000fea0003800200 */
.L_x_112:
        /* <DEDUP_REMOVED lines=54> */
.L_x_109:
[----:B------:R-:W-:Y:S05]  /*d000*/  BSYNC.RECONVERGENT B1 ;  /* 0x0000000000017941 */ /* 0x000fea0003800200 */
.L_x_108:
        /* <DEDUP_REMOVED lines=146> */
.L_x_118:
[----:B------:R-:W-:-:S05]  /*d930*/  IMAD.IADD R9, R1, 0x1, R8 ;  /* 0x0000000101097824 */ /* 0x000fca00078e0208 */
[----:B------:R-:W2:Y:S02]  /*d940*/  LDL.U8 R7, [R9] ;  /* 0x0000000009077983 */ /* 0x000ea40000100000 */
[----:B--2---:R-:W-:Y:S01]  /*d950*/  ISETP.NE.AND P0, PT, R7, RZ, PT ;  /* 0x000000ff0700720c */ /* 0x004fe20003f05270 */
[----:B------:R-:W-:Y:S02]  /*d960*/  IMAD.MOV.U32 R7, RZ, RZ, R8 ;  /* 0x000000ffff077224 */ /* 0x000fe400078e0008 */
[----:B------:R-:W-:-:S10]  /*d970*/  VIADD R8, R8, 0x1 ;  /* 0x0000000108087836 */ /* 0x000fd40000000000 */
[----:B------:R-:W-:Y:S05]  /*d980*/  @P0 BRA `(.L_x_118) ;  /* 0xfffffffc00e80947 */ /* 0x000fea000383ffff */
[----:B------:R-:W-:Y:S05]  /*d990*/  BSYNC.RECONVERGENT B2 ;  /* 0x0000000000027941 */ /* 0x000fea0003800200 */
.L_x_117:
[----:B------:R-:W-:Y:S01]  /*d9a0*/  LOP3.LUT P0, RZ, R6, 0xff, RZ, 0xc0, !PT ;  /* 0x000000ff06ff7812 */ /* 0x000fe2000780c0ff */
[----:B------:R-:W-:Y:S01]  /*d9b0*/  BSSY.RECONVERGENT B2, `(.L_x_119) ;  /* 0x000000c000027945 */ /* 0x000fe20003800200 */
[----:B------:R-:W-:-:S11]  /*d9c0*/  IMAD.MOV.U32 R8, RZ, RZ, R7 ;  /* 0x000000ffff087224 */ /* 0x000fd600078e0007 */
[----:B------:R-:W-:Y:S05]  /*d9d0*/  @!P0 BRA `(.L_x_120) ;  /* 0x0000000000248947 */ /* 0x000fea0003800000 */
[----:B------:R-:W-:-:S07]  /*d9e0*/  IMAD.MOV.U32 R10, RZ, RZ, RZ ;  /* 0x000000ffff0a7224 */ /* 0x000fce00078e00ff */
.L_x_121:
        /* <DEDUP_REMOVED lines=8> */
.L_x_120:
[----:B------:R-:W-:Y:S05]  /*da70*/  BSYNC.RECONVERGENT B2 ;  /* 0x0000000000027941 */ /* 0x000fea0003800200 */
.L_x_119:
        /* <DEDUP_REMOVED lines=54> */
.L_x_116:
[----:B------:R-:W-:Y:S05]  /*dde0*/  BSYNC.RECONVERGENT B1 ;  /* 0x0000000000017941 */ /* 0x000fea0003800200 */
.L_x_115:
        /* <DEDUP_REMOVED lines=10> */
[----:B------:R-:W-:-:S02]  /*de90*/  LOP3.LUT R14, R78, 0xffff, RZ, 0xc0, !PT ;  /* 0x0000ffff4e0e7812 */ /* 0x000fc400078ec0ff */
[----:B------:R-:W-:Y:S01]  /*dea0*/  LOP3.LUT R55, R81, 0xffff, RZ, 0xc0, !PT ;  /* 0x0000ffff51377812 */ /* 0x000fe200078ec0ff */
[----:B------:R-:W-:Y:S01]  /*deb0*/  IMAD.U32 R10, R100, 0x10000, RZ ;  /* 0x00010000640a7824 */ /* 0x000fe200078e00ff */
[----:B------:R-:W-:Y:S01]  /*dec0*/  LOP3.LUT R99, R70, 0xffff, RZ, 0xc0, !PT ;  /* 0x0000ffff46637812 */ /* 0x000fe200078ec0ff */
[----:B------:R-:W-:Y:S01]  /*ded0*/  IMAD.U32 R11, R14, 0x10000, RZ ;  /* 0x000100000e0b7824 */ /* 0x000fe200078e00ff */
[----:B------:R-:W-:Y:S01]  /*dee0*/  LOP3.LUT R96, R69, 0xffff, RZ, 0xc0, !PT ;  /* 0x0000ffff45607812 */ /* 0x000fe200078ec0ff */
[----:B------:R-:W-:Y:S01]  /*def0*/  IMAD.U32 R50, R55, 0x10000, RZ ;  /* 0x0001000037327824 */ /* 0x000fe200078e00ff */
[----:B------:R-:W-:Y:S01]  /*df00*/  LOP3.LUT R95, R9, 0xffff, RZ, 0xc0, !PT ;  /* 0x0000ffff095f7812 */ /* 0x000fe200078ec0ff */
[----:B------:R-:W0:Y:S01]  /*df10*/  SHFL.DOWN PT, R92, R92, 0x10, 0x1f ;  /* 0x0a001f005c5c7f89 */ /* 0x000e2200000e0000 */
[----:B------:R-:W-:Y:S02]  /*df20*/  LOP3.LUT R5, R97, 0xff, RZ, 0xc0, !PT ;  /* 0x000000ff61057812 */ /* 0x000fe400078ec0ff */
[----:B------:R-:W-:-:S02]  /*df30*/  LOP3.LUT R7, R99, 0xff, RZ, 0xc0, !PT ;  /* 0x000000ff63077812 */ /* 0x000fc400078ec0ff */
[----:B------:R-:W-:Y:S02]  /*df40*/  LOP3.LUT R48, R96, 0xff, RZ, 0xc0, !PT ;  /* 0x000000ff60307812 */ /* 0x000fe400078ec0ff */
        /* <DEDUP_REMOVED lines=9> */
[----:B------:R-:W-:Y:S02]  /*dfe0*/  PRMT R49, R80, 0x7604, R49 ;  /* 0x0000760450317816 */ /* 0x000fe40000000031 */
[----:B------:R-:W-:Y:S01]  /*dff0*/  LOP3.LUT R50, R50, 0xff0000, RZ, 0xc0, !PT ;  /* 0x00ff000032327812 */ /* 0x000fe200078ec0ff */
[----:B------:R-:W-:Y:S01]  /*e000*/  IMAD.IADD R6, R6, 0x1, R11 ;  /* 0x0000000106067824 */ /* 0x000fe200078e020b */
        /* <DEDUP_REMOVED lines=59> */
[----:B------:R-:W-:Y:S01]  /*e3c0*/  PRMT R56, R14, 0x3340, R109 ;  /* 0x000033400e387816 */ /* 0x000fe2000000006d */
[----:B------:R-:W-:Y:S01]  /*e3d0*/  BSSY.RECONVERGENT B2, `(.L_x_124) ;  /* 0x000003a000027945 */ /* 0x000fe20003800200 */
[----:B------:R-:W-:Y:S01]  /*e3e0*/  LOP3.LUT R74, R74, 0xffff, RZ, 0xc0, !PT ;  /* 0x0000ffff4a4a7812 */ /* 0x000fe200078ec0ff */
[----:B------:R1:W-:Y:S01]  /*e3f0*/  STL.64 [R1+0x40], R48 ;  /* 0x0000403001007387 */ /* 0x0003e20000100a00 */
[----:B------:R-:W-:Y:S02]  /*e400*/  LOP3.LUT R14, R8, 0xffff, RZ, 0xc0, !PT ;  /* 0x0000ffff080e7812 */ /* 0x000fe400078ec0ff */
[----:B------:R-:W-:Y:S01]  /*e410*/  LOP3.LUT R80, R80, 0xffff, RZ, 0xc0, !PT ;  /* 0x0000ffff50507812 */ /* 0x000fe200078ec0ff */
[----:B------:R2:W-:Y:S01]  /*e420*/  STL.64 [R1+0x48], R50 ;  /* 0x0000483201007387 */ /* 0x0005e20000100a00 */
[----:B------:R-:W-:Y:S02]  /*e430*/  LOP3.LUT R64, R64, 0xffff, RZ, 0xc0, !PT ;  /* 0x0000ffff40407812 */ /* 0x000fe400078ec0ff */
[----:B------:R-:W-:Y:S01]  /*e440*/  PRMT R9, R100, 0x3340, R112 ;  /* 0x0000334064097816 */ /* 0x000fe20000000070 */
[----:B------:R3:W-:Y:S01]  /*e450*/  STL.U8 [R1+0x22], R12 ;  /* 0x0000220c01007387 */ /* 0x0007e20000100000 */
[----:B0-----:R-:W-:-:S02]  /*e460*/  LOP3.LUT R7, R77, 0xffff, RZ, 0xc0, !PT ;  /* 0x0000ffff4d077812 */ /* 0x001fc400078ec0ff */
[----:B------:R-:W-:Y:S01]  /*e470*/  PRMT R8, R99, 0x3340, R74 ;  /* 0x0000334063087816 */ /* 0x000fe2000000004a */
[----:B------:R0:W-:Y:S01]  /*e480*/  STL.64 [R1+0x30], R4 ;  /* 0x0000300401007387 */ /* 0x0001e20000100a00 */
[----:B-1----:R-:W-:Y:S02]  /*e490*/  LOP3.LUT R49, R68, 0xffff, RZ, 0xc0, !PT ;  /* 0x0000ffff44317812 */ /* 0x002fe400078ec0ff */
[----:B------:R-:W-:Y:S01]  /*e4a0*/  LOP3.LUT R48, R67, 0xffff, RZ, 0xc0, !PT ;  /* 0x0000ffff43307812 */ /* 0x000fe200078ec0ff */
        /* <DEDUP_REMOVED lines=38> */
.L_x_125:
[----:B------:R-:W-:-:S05]  /*e710*/  IMAD.IADD R7, R1, 0x1, R6 ;  /* 0x0000000101077824 */ /* 0x000fca00078e0206 */
[----:B------:R-:W2:Y:S02]  /*e720*/  LDL.U8 R5, [R7] ;  /* 0x0000000007057983 */ /* 0x000ea40000100000 */
[----:B--2---:R-:W-:Y:S01]  /*e730*/  ISETP.NE.AND P0, PT, R5, RZ, PT ;  /* 0x000000ff0500720c */ /* 0x004fe20003f05270 */
[----:B------:R-:W-:Y:S02]  /*e740*/  IMAD.MOV.U32 R5, RZ, RZ, R6 ;  /* 0x000000ffff057224 */ /* 0x000fe400078e0006 */
[----:B------:R-:W-:-:S10]  /*e750*/  VIADD R6, R6, 0x1 ;  /* 0x0000000106067836 */ /* 0x000fd40000000000 */
[----:B------:R-:W-:Y:S05]  /*e760*/  @P0 BRA `(.L_x_125) ;  /* 0xfffffffc00e80947 */ /* 0x000fea000383ffff */
[----:B------:R-:W-:Y:S05]  /*e770*/  BSYNC.RECONVERGENT B2 ;  /* 0x0000000000027941 */ /* 0x000fea0003800200 */
.L_x_124:
[----:B------:R-:W-:Y:S01]  /*e780*/  LOP3.LUT P0, RZ, R4, 0xff, RZ, 0xc0, !PT ;  /* 0x000000ff04ff7812 */ /* 0x000fe2000780c0ff */
[----:B------:R-:W-:Y:S01]  /*e790*/  BSSY.RECONVERGENT B2, `(.L_x_126) ;  /* 0x000000c000027945 */ /* 0x000fe20003800200 */
[----:B------:R-:W-:-:S11]  /*e7a0*/  IMAD.MOV.U32 R6, RZ, RZ, R5 ;  /* 0x000000ffff067224 */ /* 0x000fd600078e0005 */
[----:B------:R-:W-:Y:S05]  /*e7b0*/  @!P0 BRA `(.L_x_127) ;  /* 0x0000000000248947 */ /* 0x000fea0003800000 */
[----:B------:R-:W-:-:S07]  /*e7c0*/  IMAD.MOV.U32 R8, RZ, RZ, RZ ;  /* 0x000000ffff087224 */ /* 0x000fce00078e00ff */
.L_x_128:
        /* <DEDUP_REMOVED lines=8> */
.L_x_127:
[----:B------:R-:W-:Y:S05]  /*e850*/  BSYNC.RECONVERGENT B2 ;  /* 0x0000000000027941 */ /* 0x000fea0003800200 */
.L_x_126:
        /* <DEDUP_REMOVED lines=8> */
[----:B------:R-:W-:Y:S01]  /*e8e0*/  ISETP.NE.AND P0, PT, R54, RZ, PT ;  /* 0x000000ff3600720c */ /* 0x000fe20003f05270 */
[----:B--2---:R-:W-:Y:S01]  /*e8f0*/  DADD R90, R90, R10 ;  /* 0x000000005a5a7229 */ /* 0x004fe2000000000a */
[----:B---3--:R-:W-:Y:S01]  /*e900*/  IMAD.IADD R15, R88, 0x1, R15 ;  /* 0x00000001580f7824 */ /* 0x008fe200078e020f */
[----:B------:R-:W-:-:S02]  /*e910*/  PRMT R85, R14, 0x7770, RZ ;  /* 0x000077700e557816 */ /* 0x000fc400000000ff */
[C---:B------:R-:W-:Y:S02]  /*e920*/  PRMT R86, R14.reuse, 0x7771, RZ ;  /* 0x000077710e567816 */ /* 0x040fe400000000ff */
[----:B------:R-:W-:Y:S02]  /*e930*/  PRMT R12, R14, 0x7772, RZ ;  /* 0x000077720e0c7816 */ /* 0x000fe400000000ff */
[C---:B----4-:R-:W-:Y:S02]  /*e940*/  PRMT R71, R48.reuse, 0x7770, RZ ;  /* 0x0000777030477816 */ /* 0x050fe400000000ff */
[C---:B0-----:R-:W-:Y:S02]  /*e950*/  PRMT R8, R48.reuse, 0x7771, RZ ;  /* 0x0000777130087816 */ /* 0x041fe400000000ff */
[C---:B------:R-:W-:Y:S02]  /*e960*/  PRMT R72, R48.reuse, 0x7772, RZ ;  /* 0x0000777230487816 */ /* 0x040fe400000000ff */
[----:B------:R-:W-:-:S02]  /*e970*/  PRMT R73, R48, 0x7773, RZ ;  /* 0x0000777330497816 */ /* 0x000fc400000000ff */
[C---:B------:R-:W-:Y:S02]  /*e980*/  PRMT R70, R49.reuse, 0x7770, RZ ;  /* 0x0000777031467816 */ /* 0x040fe400000000ff */
[C---:B------:R-:W-:Y:S02]  /*e990*/  PRMT R74, R49.reuse, 0x7771, RZ ;  /* 0x00007771314a7816 */ /* 0x040fe400000000ff */
[C---:B------:R-:W-:Y:S02]  /*e9a0*/  PRMT R75, R49.reuse, 0x7772, RZ ;  /* 0x00007772314b7816 */ /* 0x040fe400000000ff */
[----:B------:R-:W-:Y:S02]  /*e9b0*/  PRMT R76, R49, 0x7773, RZ ;  /* 0x00007773314c7816 */ /* 0x000fe400000000ff */
[C---:B-----5:R-:W-:Y:S02]  /*e9c0*/  PRMT R69, R4.reuse, 0x7770, RZ ;  /* 0x0000777004457816 */ /* 0x060fe400000000ff */
        /* <DEDUP_REMOVED lines=23> */
[----:B------:R-:W-:Y:S06]  /*eb40*/  @P0 BRA `(.L_x_123) ;  /* 0x0000000000340947 */ /* 0x000fec0003800000 */
[----:B------:R-:W0:Y:S01]  /*eb50*/  S2R R54, SR_CgaCtaId ;  /* 0x0000000000367919 */ /* 0x000e220000008800 */
[----:B------:R-:W-:Y:S02]  /*eb60*/  MOV R11, 0x400 ;  /* 0x00000400000b7802 */ /* 0x000fe40000000f00 */
[----:B------:R-:W-:Y:S02]  /*eb70*/  SHF.R.U32.HI R10, RZ, 0x5, R53 ;  /* 0x00000005ff0a7819 */ /* 0x000fe40000011635 */
[----:B------:R-:W-:Y:S02]  /*eb80*/  PRMT R14, R14, 0x7710, RZ ;  /* 0x000077100e0e7816 */ /* 0x000fe400000000ff */
[----:B0-----:R-:W-:-:S05]  /*eb90*/  LEA R11, R54, R11, 0x18 ;  /* 0x0000000b360b7211 */ /* 0x001fca00078ec0ff */
[----:B------:R-:W-:-:S05]  /*eba0*/  IMAD R11, R10, 0x30, R11 ;  /* 0x000000300a0b7824 */ /* 0x000fca00078e020b */
[----:B------:R1:W-:Y:S04]  /*ebb0*/  STS.128 [R11+0x10], R4 ;  /* 0x000010040b007388 */ /* 0x0003e80000000c00 */
[----:B------:R1:W-:Y:S04]  /*ebc0*/  STS.64 [R11+0x8], R48 ;  /* 0x000008300b007388 */ /* 0x0003e80000000a00 */
[----:B------:R1:W-:Y:S04]  /*ebd0*/  STS.64 [R11+0x20], R50 ;  /* 0x000020320b007388 */ /* 0x0003e80000000a00 */
[----:B------:R1:W-:Y:S04]  /*ebe0*/  STS.U16 [R11+0x28], R14 ;  /* 0x0000280e0b007388 */ /* 0x0003e80000000400 */
[----:B------:R1:W-:Y:S04]  /*ebf0*/  STS.U8 [R11+0x2a], R12 ;  /* 0x00002a0c0b007388 */ /* 0x0003e80000000000 */
[----:B------:R1:W-:Y:S04]  /*ec00*/  STS [R11+0x2c], R15 ;  /* 0x00002c0f0b007388 */ /* 0x0003e80000000800 */
[----:B------:R1:W-:Y:S02]  /*ec10*/  STS.64 [R11+0x30], R90 ;  /* 0x0000305a0b007388 */ /* 0x0003e40000000a00 */
.L_x_123:
[----:B------:R-:W-:Y:S05]  /*ec20*/  BSYNC.RECONVERGENT B1 ;  /* 0x0000000000017941 */ /* 0x000fea0003800200 */
.L_x_122:
[----:B------:R-:W-:Y:S01]  /*ec30*/  BAR.SYNC.DEFER_BLOCKING 0x0 ;  /* 0x0000000000007b1d */ /* 0x000fe20000010000 */
[----:B------:R-:W-:-:S13]  /*ec40*/  ISETP.NE.AND P0, PT, R53, RZ, PT ;  /* 0x000000ff3500720c */ /* 0x000fda0003f05270 */
        /* <DEDUP_REMOVED lines=8> */
[----:B------:R-:W-:Y:S01]  /*ecd0*/  STL [R1+0x54], R15 ;  /* 0x0000540f01007387 */ /* 0x000fe20000100800 */
[----:B------:R-:W-:Y:S02]  /*ece0*/  LOP3.LUT R74, R74, 0xffff, RZ, 0xc0, !PT ;  /* 0x0000ffff4a4a7812 */ /* 0x000fe400078ec0ff */
[----:B------:R-:W-:Y:S01]  /*ecf0*/  LOP3.LUT R71, R71, 0xffff, RZ, 0xc0, !PT ;  /* 0x0000ffff47477812 */ /* 0x000fe200078ec0ff */
[----:B------:R-:W-:Y:S01]  /*ed00*/  STL.64 [R1+0x58], R90 ;  /* 0x0000585a01007387 */ /* 0x000fe20000100a00 */
[----:B------:R-:W-:-:S02]  /*ed10*/  LOP3.LUT R80, R80, 0xffff, RZ, 0xc0, !PT ;  /* 0x0000ffff50507812 */ /* 0x000fc400078ec0ff */
[----:B------:R-:W-:Y:S02]  /*ed20*/  LOP3.LUT R77, R77, 0xffff, RZ, 0xc0, !PT ;  /* 0x0000ffff4d4d7812 */ /* 0x000fe400078ec0ff */
[----:B------:R-:W-:Y:S02]  /*ed30*/  PRMT R74, R5, 0x3340, R74 ;  /* 0x00003340054a7816 */ /* 0x000fe4000000004a */
[----:B------:R-:W-:Y:S02]  /*ed40*/  PRMT R71, R71, 0x3340, R8 ;  /* 0x0000334047477816 */ /* 0x000fe40000000008 */
[----:B------:R-:W-:Y:S02]  /*ed50*/  PRMT R80, R9, 0x3340, R80 ;  /* 0x0000334009507816 */ /* 0x000fe40000000050 */
[----:B------:R-:W-:Y:S02]  /*ed60*/  LOP3.LUT R67, R67, 0xffff, RZ, 0xc0, !PT ;  /* 0x0000ffff43437812 */ /* 0x000fe400078ec0ff */
[----:B------:R-:W-:-:S02]  /*ed70*/  LOP3.LUT R54, R58, 0xffff, RZ, 0xc0, !PT ;  /* 0x0000ffff3a367812 */ /* 0x000fc400078ec0ff */
[----:B------:R-:W-:Y:S02]  /*ed80*/  LOP3.LUT R59, R59, 0xffff, RZ, 0xc0, !PT ;  /* 0x0000ffff3b3b7812 */ /* 0x000fe400078ec0ff */
[----:B------:R-:W-:Y:S02]  /*ed90*/  PRMT R67, R54, 0x3340, R67 ;  /* 0x0000334036437816 */ /* 0x000fe40000000043 */
[----:B------:R-:W-:Y:S02]  /*eda0*/  LOP3.LUT R60, R60, 0xffff, RZ, 0xc0, !PT ;  /* 0x0000ffff3c3c7812 */ /* 0x000fe400078ec0ff */
[----:B0-----:R-:W-:Y:S02]  /*edb0*/  LEA R53, R4, R53, 0x18 ;  /* 0x0000003504357211 */ /* 0x001fe400078ec0ff */
[----:B------:R-:W-:Y:S02]  /*edc0*/  LOP3.LUT R4, R69, 0xffff, RZ, 0xc0, !PT ;  /* 0x0000ffff45047812 */ /* 0x000fe400078ec0ff */
[----:B------:R-:W-:Y:S01]  /*edd0*/  LOP3.LUT R61, R61, 0xffff, RZ, 0xc0, !PT ;  /* 0x0000ffff3d3d7812 */ /* 0x000fe200078ec0ff */
[----:B------:R-:W-:Y:S01]  /*ede0*/  LDS R12, [R53+0x58] ;  /* 0x00005800350c7984 */ /* 0x000fe20000000800 */
[----:B------:R-:W-:-:S02]  /*edf0*/  PRMT R77, R4, 0x3340, R77 ;  /* 0x00003340044d7816 */ /* 0x000fc4000000004d */
        /* <DEDUP_REMOVED lines=34> */
[----:B--2---:R-:W-:Y:S01]  /*f020*/  STL.64 [R1], R14 ;  /* 0x0000000e01007387 */ /* 0x004fe20000100a00 */
        /* <DEDUP_REMOVED lines=21> */
[----:B------:R-:W-:-:S02]  /*f180*/  PRMT R10, R14, 0x7770, RZ ;  /* 0x000077700e0a7816 */ /* 0x000fc400000000ff */
[----:B------:R-:W-:Y:S01]  /*f190*/  IADD3 R52, PT, PT, R1, 0x30, R52 ;  /* 0x0000003001347810 */ /* 0x000fe20007ffe034 */
[----:B---3--:R-:W-:Y:S04]  /*f1a0*/  STL.64 [R1+0x28], R48 ;  /* 0x0000283001007387 */ /* 0x008fe80000100a00 */
[----:B------:R0:W-:Y:S02]  /*f1b0*/  STL.64 [R1+0x30], R50 ;  /* 0x0000303201007387 */ /* 0x0001e40000100a00 */
[----:B0-----:R-:W-:-:S07]  /*f1c0*/  IMAD.MOV.U32 R50, RZ, RZ, RZ ;  /* 0x000000ffff327224 */ /* 0x001fce00078e00ff */
.L_x_130:
[----:B------:R-:W-:-:S05]  /*f1d0*/  IMAD.IADD R5, R1, 0x1, R50 ;  /* 0x0000000101057824 */ /* 0x000fca00078e0232 */
[----:B------:R-:W2:Y:S02]  /*f1e0*/  LDL.U8 R4, [R5+0x30] ;  /* 0x0000300005047983 */ /* 0x000ea40000100000 */
[----:B--2---:R-:W-:Y:S01]  /*f1f0*/  ISETP.NE.AND P0, PT, R4, RZ, PT ;  /* 0x000000ff0400720c */ /* 0x004fe20003f05270 */
[----:B------:R-:W-:Y:S02]  /*f200*/  IMAD.MOV.U32 R4, RZ, RZ, R50 ;  /* 0x000000ffff047224 */ /* 0x000fe400078e0032 */
[----:B------:R-:W-:-:S10]  /*f210*/  VIADD R50, R50, 0x1 ;  /* 0x0000000132327836 */ /* 0x000fd40000000000 */
[----:B------:R-:W-:Y:S05]  /*f220*/  @P0 BRA `(.L_x_130) ;  /* 0xfffffffc00e80947 */ /* 0x000fea000383ffff */
[----:B------:R-:W-:Y:S05]  /*f230*/  BSYNC.RECONVERGENT B1 ;  /* 0x0000000000017941 */ /* 0x000fea0003800200 */
.L_x_129:
[----:B------:R-:W-:-:S13]  /*f240*/  LOP3.LUT P0, RZ, R10, 0xff, RZ, 0xc0, !PT ;  /* 0x000000ff0aff7812 */ /* 0x000fda000780c0ff */
[----:B------:R-:W-:Y:S05]  /*f250*/  @!P0 BRA `(.L_x_131) ;  /* 0x00000000002c8947 */ /* 0x000fea0003800000 */
[----:B------:R-:W-:Y:S01]  /*f260*/  BSSY.RECONVERGENT B1, `(.L_x_131) ;  /* 0x000000a000017945 */ /* 0x000fe20003800200 */
[----:B------:R-:W-:-:S07]  /*f270*/  IMAD.MOV.U32 R6, RZ, RZ, RZ ;  /* 0x000000ffff067224 */ /* 0x000fce00078e00ff */
.L_x_132:
[C---:B------:R-:W-:Y:S02]  /*f280*/  IMAD.IADD R5, R1.reuse, 0x1, R4 ;  /* 0x0000000101057824 */ /* 0x040fe400078e0204 */
[----:B------:R-:W-:-:S03]  /*f290*/  IMAD.IADD R7, R1, 0x1, R6 ;  /* 0x0000000101077824 */ /* 0x000fc600078e0206 */
[----:B------:R0:W-:Y:S04]  /*f2a0*/  STL.U8 [R5+0x30], R10 ;  /* 0x0000300a05007387 */ /* 0x0001e80000100000 */
[----:B0-----:R-:W2:Y:S01]  /*f2b0*/  LDL.U8 R10, [R7+0x1] ;  /* 0x00000100070a7983 */ /* 0x001ea20000100000 */
[----:B------:R-:W-:Y:S02]  /*f2c0*/  VIADD R6, R6, 0x1 ;  /* 0x0000000106067836 */ /* 0x000fe40000000000 */
[----:B------:R-:W-:Y:S01]  /*f2d0*/  VIADD R4, R4, 0x1 ;  /* 0x0000000104047836 */ /* 0x000fe20000000000 */
[----:B--2---:R-:W-:-:S13]  /*f2e0*/  ISETP.NE.AND P0, PT, R10, RZ, PT ;  /* 0x000000ff0a00720c */ /* 0x004fda0003f05270 */
[----:B------:R-:W-:Y:S05]  /*f2f0*/  @P0 BRA `(.L_x_132) ;  /* 0xfffffffc00e00947 */ /* 0x000fea000383ffff */
[----:B------:R-:W-:Y:S05]  /*f300*/  BSYNC.RECONVERGENT B1 ;  /* 0x0000000000017941 */ /* 0x000fea0003800200 */
.L_x_131:
[----:B------:R-:W-:Y:S01]  /*f310*/  IMAD.IADD R50, R1, 0x1, R4 ;  /* 0x0000000101327824 */ /* 0x000fe200078e0204 */
[----:B------:R-:W-:Y:S04]  /*f320*/  LDS R10, [R53+0x88] ;  /* 0x00008800350a7984 */ /* 0x000fe80000000800 */
[----:B------:R-:W-:Y:S04]  /*f330*/  STL.U8 [R50+0x30], RZ ;  /* 0x000030ff32007387 */ /* 0x000fe80000100000 */
[----:B------:R-:W2:Y:S04]  /*f340*/  LDL.64 R64, [R1+0x58] ;  /* 0x0000580001407983 */ /* 0x000ea80000100a00 */
[----:B------:R-:W3:Y:S04]  /*f350*/  LDL.64 R60, [R1+0x50] ;  /* 0x00005000013c7983 */ /* 0x000ee80000100a00 */
[----:B------:R-:W4:Y:S04]  /*f360*/  LDL.64 R8, [R1+0x30] ;  /* 0x0000300001087983 */ /* 0x000f280000100a00 */
[----:B------:R-:W5:Y:S04]  /*f370*/  LDL.64 R54, [R1+0x38] ;  /* 0x0000380001367983 */ /* 0x000f680000100a00 */
[----:B------:R-:W5:Y:S04]  /*f380*/  LDL.64 R56, [R1+0x40] ;  /* 0x0000400001387983 */ /* 0x000f680000100a00 */
[----:B------:R-:W5:Y:S01]  /*f390*/  LDL.64 R58, [R1+0x48] ;  /* 0x00004800013a7983 */ /* 0x000f620000100a00 */
[----:B------:R-:W0:Y:S01]  /*f3a0*/  LDCU UR4, c[0x0][0x2f8] ;  /* 0x00005f00ff0477ac */ /* 0x000e220008000800 */
[----:B------:R-:W-:Y:S02]  /*f3b0*/  BSSY.RECONVERGENT B1, `(.L_x_133) ;  /* 0x0000024000017945 */ /* 0x000fe40003800200 */
[----:B------:R-:W-:Y:S04]  /*f3c0*/  LDS.128 R12, [R53+0x70] ;  /* 0x00007000350c7984 */ /* 0x000fe80000000c00 */
[----:B------:R-:W-:Y:S04]  /*f3d0*/  LDS.128 R4, [R53+0x80] ;  /* 0x0000800035047984 */ /* 0x000fe80000000c00 */
[----:B------:R-:W1:Y:S04]  /*f3e0*/  LDS.64 R62, [R53+0x68] ;  /* 0x00006800353e7984 */ /* 0x000e680000000a00 */
[----:B------:R-:W5:Y:S01]  /*f3f0*/  LDS.64 R50, [R53+0x90] ;  /* 0x0000900035327984 */ /* 0x000f620000000a00 */
[----:B0-----:R-:W-:Y:S01]  /*f400*/  VIADD R52, R52, -UR4 ;  /* 0x8000000434347c36 */ /* 0x001fe20008000000 */
[----:B-1----:R-:W-:Y:S01]  /*f410*/  PRMT R6, R62, 0x7770, RZ ;  /* 0x000077703e067816 */ /* 0x002fe200000000ff */
[----:B--2---:R-:W-:Y:S01]  /*f420*/  DADD R48, R48, R64 ;  /* 0x0000000030307229 */ /* 0x004fe20000000040 */
[----:B---3--:R-:W-:Y:S01]  /*f430*/  IMAD.IADD R11, R61, 0x1, R11 ;  /* 0x000000013d0b7824 */ /* 0x008fe200078e020b */
[----:B------:R-:W-:-:S02]  /*f440*/  PRMT R65, R60, 0x7710, RZ ;  /* 0x000077103c417816 */ /* 0x000fc400000000ff */
[----:B------:R-:W-:Y:S01]  /*f450*/  PRMT R61, R60, 0x7772, RZ ;  /* 0x000077723c3d7816 */ /* 0x000fe200000000ff */
[----:B----4-:R0:W-:Y:S01]  /*f460*/  STL.64 [R52], R8 ;  /* 0x0000000834007387 */ /* 0x0101e20000100a00 */
[C---:B------:R-:W-:Y:S02]  /*f470*/  PRMT R60, R10.reuse, 0x7710, RZ ;  /* 0x000077100a3c7816 */ /* 0x040fe400000000ff */
[----:B------:R-:W-:Y:S01]  /*f480*/  PRMT R10, R10, 0x7772, RZ ;  /* 0x000077720a0a7816 */ /* 0x000fe200000000ff */
[----:B-----5:R1:W-:Y:S04]  /*f490*/  STL.64 [R52+0x8], R54 ;  /* 0x0000083634007387 */ /* 0x0203e80000100a00 */
[----:B------:R1:W-:Y:S04]  /*f4a0*/  STL.64 [R52+0x10], R56 ;  /* 0x0000103834007387 */ /* 0x0003e80000100a00 */
[----:B------:R1:W-:Y:S01]  /*f4b0*/  STL.64 [R52+0x18], R58 ;  /* 0x0000183a34007387 */ /* 0x0003e20000100a00 */
[----:B0-----:R-:W-:-:S03]  /*f4c0*/  IMAD.MOV.U32 R9, RZ, RZ, RZ ;  /* 0x000000ffff097224 */ /* 0x001fc600078e00ff */
[----:B------:R1:W-:Y:S04]  /*f4d0*/  STL.64 [R52+0x28], R48 ;  /* 0x0000283034007387 */ /* 0x0003e80000100a00 */
[----:B------:R1:W-:Y:S04]  /*f4e0*/  STL.U16 [R52+0x20], R65 ;  /* 0x0000204134007387 */ /* 0x0003e80000100400 */
[----:B------:R1:W-:Y:S04]  /*f4f0*/  STL.U8 [R52+0x22], R61 ;  /* 0x0000223d34007387 */ /* 0x0003e80000100000 */
[----:B------:R1:W-:Y:S04]  /*f500*/  STL [R52+0x24], R11 ;  /* 0x0000240b34007387 */ /* 0x0003e80000100800 */
[----:B------:R1:W-:Y:S04]  /*f510*/  STL.U16 [R1+0x20], R60 ;  /* 0x0000203c01007387 */ /* 0x0003e80000100400 */
[----:B------:R1:W-:Y:S04]  /*f520*/  STL.U8 [R1+0x22], R10 ;  /* 0x0000220a01007387 */ /* 0x0003e80000100000 */
[----:B------:R1:W-:Y:S04]  /*f530*/  STL.64 [R1+0x8], R12 ;  /* 0x0000080c01007387 */ /* 0x0003e80000100a00 */
[----:B------:R1:W-:Y:S04]  /*f540*/  STL.64 [R1+0x10], R14 ;  /* 0x0000100e01007387 */ /* 0x0003e80000100a00 */
[----:B------:R1:W-:Y:S04]  /*f550*/  STL.64 [R1], R62 ;  /* 0x0000003e01007387 */ /* 0x0003e80000100a00 */
[----:B------:R1:W-:Y:S04]  /*f560*/  STL.64 [R1+0x18], R4 ;  /* 0x0000180401007387 */ /* 0x0003e80000100a00 */
[----:B------:R1:W-:Y:S04]  /*f570*/  STL [R1+0x24], R7 ;  /* 0x0000240701007387 */ /* 0x0003e80000100800 */
[----:B------:R1:W-:Y:S02]  /*f580*/  STL.64 [R1+0x28], R50 ;  /* 0x0000283201007387 */ /* 0x0003e40000100a00 */
.L_x_134:
[----:B-1----:R-:W-:-:S06]  /*f590*/  IMAD.IADD R4, R9, 0x1, R52 ;  /* 0x0000000109047824 */ /* 0x002fcc00078e0234 */
[----:B------:R-:W2:Y:S01]  /*f5a0*/  LDL.U8 R4, [R4] ;  /* 0x0000000004047983 */ /* 0x000ea20000100000 */
[----:B------:R-:W-:Y:S02]  /*f5b0*/  IMAD.MOV.U32 R5, RZ, RZ, R9 ;  /* 0x000000ffff057224 */ /* 0x000fe400078e0009 */
[----:B------:R-:W-:Y:S01]  /*f5c0*/  VIADD R9, R9, 0x1 ;  /* 0x0000000109097836 */ /* 0x000fe20000000000 */
[----:B--2---:R-:W-:-:S13]  /*f5d0*/  ISETP.NE.AND P0, PT, R4, RZ, PT ;  /* 0x000000ff0400720c */ /* 0x004fda0003f05270 */
[----:B------:R-:W-:Y:S05]  /*f5e0*/  @P0 BRA `(.L_x_134) ;  /* 0xfffffffc00e80947 */ /* 0x000fea000383ffff */
[----:B------:R-:W-:Y:S05]  /*f5f0*/  BSYNC.RECONVERGENT B1 ;  /* 0x0000000000017941 */ /* 0x000fea0003800200 */
.L_x_133:
[----:B------:R-:W-:-:S13]  /*f600*/  LOP3.LUT P0, RZ, R6, 0xff, RZ, 0xc0, !PT ;  /* 0x000000ff06ff7812 */ /* 0x000fda000780c0ff */
[----:B------:R-:W-:Y:S05]  /*f610*/  @!P0 BRA `(.L_x_135) ;  /* 0x00000000002c8947 */ /* 0x000fea0003800000 */
[----:B------:R-:W-:Y:S01]  /*f620*/  BSSY.RECONVERGENT B1, `(.L_x_135) ;  /* 0x000000a000017945 */ /* 0x000fe20003800200 */
[----:B------:R-:W-:-:S07]  /*f630*/  IMAD.MOV.U32 R4, RZ, RZ, RZ ;  /* 0x000000ffff047224 */ /* 0x000fce00078e00ff */
.L_x_136:
[----:B------:R-:W-:Y:S02]  /*f640*/  IMAD.IADD R9, R5, 0x1, R52 ;  /* 0x0000000105097824 */ /* 0x000fe400078e0234 */
        /* <DEDUP_REMOVED lines=8> */
.L_x_135:
[----:B------:R-:W-:Y:S01]  /*f6d0*/  IMAD.IADD R6, R5, 0x1, R52 ;  /* 0x0000000105067824 */ /* 0x000fe200078e0234 */
[----:B------:R-:W0:Y:S04]  /*f6e0*/  LDS R67, [R53+0xb8] ;  /* 0x0000b80035437984 */ /* 0x000e280000000800 */
[----:B------:R-:W-:Y:S04]  /*f6f0*/  STL.U8 [R6], RZ ;  /* 0x000000ff06007387 */ /* 0x000fe80000100000 */
[----:B------:R-:W2:Y:S04]  /*f700*/  LDL.64 R4, [R52+0x28] ;  /* 0x0000280034047983 */ /* 0x000ea80000100a00 */
[----:B------:R-:W3:Y:S04]  /*f710*/  LDL.64 R64, [R52+0x20] ;  /* 0x0000200034407983 */ /* 0x000ee80000100a00 */
[----:B------:R-:W4:Y:S04]  /*f720*/  LDL.64 R54, [R52] ;  /* 0x0000000034367983 */ /* 0x000f280000100a00 */
[----:B------:R-:W5:Y:S04]  /*f730*/  LDL.64 R56, [R52+0x8] ;  /* 0x0000080034387983 */ /* 0x000f680000100a00 */
[----:B------:R-:W5:Y:S04]  /*f740*/  LDL.64 R58, [R52+0x10] ;  /* 0x00001000343a7983 */ /* 0x000f680000100a00 */
[----:B------:R-:W5:Y:S01]  /*f750*/  LDL.64 R60, [R52+0x18] ;  /* 0x00001800343c7983 */ /* 0x000f620000100a00 */
[----:B------:R-:W-:Y:S03]  /*f760*/  BSSY.RECONVERGENT B1, `(.L_x_137) ;  /* 0x0000023000017945 */ /* 0x000fe60003800200 */
[----:B------:R-:W1:Y:S04]  /*f770*/  LDS.128 R12, [R53+0xa0] ;  /* 0x0000a000350c7984 */ /* 0x000e680000000c00 */
[----:B------:R-:W1:Y:S04]  /*f780*/  LDS.64 R62, [R53+0x98] ;  /* 0x00009800353e7984 */ /* 0x000e680000000a00 */
[----:B------:R-:W1:Y:S01]  /*f790*/  LDS.128 R8, [R53+0xb0] ;  /* 0x0000b00035087984 */ /* 0x000e620000000c00 */
[----:B0-----:R-:W-:-:S03]  /*f7a0*/  PRMT R68, R67, 0x7710, RZ ;  /* 0x0000771043447816 */ /* 0x001fc600000000ff */
[----:B------:R-:W0:Y:S04]  /*f7b0*/  LDS.64 R48, [R53+0xc0] ;  /* 0x0000c00035307984 */ /* 0x000e280000000a00 */
[----:B------:R-:W-:Y:S04]  /*f7c0*/  STL.U16 [R1+0x20], R68 ;  /* 0x0000204401007387 */ /* 0x000fe80000100400 */
[----:B-1----:R-:W-:Y:S04]  /*f7d0*/  STL.64 [R1+0x8], R12 ;  /* 0x0000080c01007387 */ /* 0x002fe80000100a00 */
[----:B------:R-:W-:Y:S04]  /*f7e0*/  STL.64 [R1+0x10], R14 ;  /* 0x0000100e01007387 */ /* 0x000fe80000100a00 */
[----:B------:R-:W-:Y:S04]  /*f7f0*/  STL.64 [R1], R62 ;  /* 0x0000003e01007387 */ /* 0x000fe80000100a00 */
[----:B------:R-:W-:Y:S04]  /*f800*/  STL.64 [R1+0x18], R8 ;  /* 0x0000180801007387 */ /* 0x000fe80000100a00 */
[----:B------:R-:W-:Y:S04]  /*f810*/  STL [R1+0x24], R11 ;  /* 0x0000240b01007387 */ /* 0x000fe80000100800 */
[----:B0-----:R-:W-:Y:S01]  /*f820*/  STL.64 [R1+0x28], R48 ;  /* 0x0000283001007387 */ /* 0x001fe20000100a00 */
[----:B--2---:R-:W-:Y:S01]  /*f830*/  DADD R50, R50, R4 ;  /* 0x0000000032327229 */ /* 0x004fe20000000004 */
[----:B------:R-:W-:-:S02]  /*f840*/  PRMT R5, R62, 0x7770, RZ ;  /* 0x000077703e057816 */ /* 0x000fc400000000ff */
[C---:B---3--:R-:W-:Y:S01]  /*f850*/  PRMT R66, R64.reuse, 0x7710, RZ ;  /* 0x0000771040427816 */ /* 0x048fe200000000ff */
[----:B------:R-:W-:Y:S01]  /*f860*/  IMAD.IADD R4, R65, 0x1, R7 ;  /* 0x0000000141047824 */ /* 0x000fe200078e0207 */
[----:B------:R-:W-:Y:S02]  /*f870*/  PRMT R6, R64, 0x7772, RZ ;  /* 0x0000777240067816 */ /* 0x000fe400000000ff */
[----:B------:R-:W-:Y:S01]  /*f880*/  STL.64 [R1+0x58], R50 ;  /* 0x0000583201007387 */ /* 0x000fe20000100a00 */
[----:B------:R-:W-:-:S03]  /*f890*/  PRMT R64, R67, 0x7772, RZ ;  /* 0x0000777243407816 */ /* 0x000fc600000000ff */
[----:B----4-:R-:W-:Y:S04]  /*f8a0*/  STL.64 [R1+0x30], R54 ;  /* 0x0000303601007387 */ /* 0x010fe80000100a00 */
[----:B-----5:R-:W-:Y:S04]  /*f8b0*/  STL.64 [R1+0x38], R56 ;  /* 0x0000383801007387 */ /* 0x020fe80000100a00 */
[----:B------:R-:W-:Y:S04]  /*f8c0*/  STL.64 [R1+0x40], R58 ;  /* 0x0000403a01007387 */ /* 0x000fe80000100a00 */
[----:B------:R-:W-:Y:S04]  /*f8d0*/  STL.64 [R1+0x48], R60 ;  /* 0x0000483c01007387 */ /* 0x000fe80000100a00 */
[----:B------:R-:W-:Y:S04]  /*f8e0*/  STL.U16 [R1+0x50], R66 ;  /* 0x0000504201007387 */ /* 0x000fe80000100400 */
[----:B------:R-:W-:Y:S04]  /*f8f0*/  STL [R1+0x54], R4 ;  /* 0x0000540401007387 */ /* 0x000fe80000100800 */
[----:B------:R-:W-:Y:S04]  /*f900*/  STL.U8 [R1+0x22], R64 ;  /* 0x0000224001007387 */ /* 0x000fe80000100000 */
[----:B------:R0:W-:Y:S02]  /*f910*/  STL.U8 [R1+0x52], R6 ;  /* 0x0000520601007387 */ /* 0x0001e40000100000 */
[----:B0-----:R-:W-:-:S07]  /*f920*/  IMAD.MOV.U32 R6, RZ, RZ, RZ ;  /* 0x000000ffff067224 */ /* 0x001fce00078e00ff */
.L_x_138:
[----:B------:R-:W-:-:S05]  /*f930*/  IMAD.IADD R7, R1, 0x1, R6 ;  /* 0x0000000101077824 */ /* 0x000fca00078e0206 */
[----:B------:R-:W2:Y:S02]  /*f940*/  LDL.U8 R4, [R7+0x30] ;  /* 0x0000300007047983 */ /* 0x000ea40000100000 */
[----:B--2---:R-:W-:Y:S01]  /*f950*/  ISETP.NE.AND P0, PT, R4, RZ, PT ;  /* 0x000000ff0400720c */ /* 0x004fe20003f05270 */
[----:B------:R-:W-:Y:S02]  /*f960*/  IMAD.MOV.U32 R4, RZ, RZ, R6 ;  /* 0x000000ffff047224 */ /* 0x000fe400078e0006 */
[----:B------:R-:W-:-:S10]  /*f970*/  VIADD R6, R6, 0x1 ;  /* 0x0000000106067836 */ /* 0x000fd40000000000 */
[----:B------:R-:W-:Y:S05]  /*f980*/  @P0 BRA `(.L_x_138) ;  /* 0xfffffffc00e80947 */ /* 0x000fea000383ffff */
[----:B------:R-:W-:Y:S05]  /*f990*/  BSYNC.RECONVERGENT B1 ;  /* 0x0000000000017941 */ /* 0x000fea0003800200 */
.L_x_137:
[----:B------:R-:W-:-:S13]  /*f9a0*/  LOP3.LUT P0, RZ, R5, 0xff, RZ, 0xc0, !PT ;  /* 0x000000ff05ff7812 */ /* 0x000fda000780c0ff */
[----:B------:R-:W-:Y:S05]  /*f9b0*/  @!P0 BRA `(.L_x_139) ;  /* 0x00000000002c8947 */ /* 0x000fea0003800000 */
[----:B------:R-:W-:Y:S01]  /*f9c0*/  BSSY.RECONVERGENT B1, `(.L_x_139) ;  /* 0x000000a000017945 */ /* 0x000fe20003800200 */
[----:B------:R-:W-:-:S07]  /*f9d0*/  IMAD.MOV.U32 R6, RZ, RZ, RZ ;  /* 0x000000ffff067224 */ /* 0x000fce00078e00ff */
.L_x_140:
        /* <DEDUP_REMOVED lines=9> */
.L_x_139:
        /* <DEDUP_REMOVED lines=9> */
[----:B------:R-:W-:Y:S03]  /*fb00*/  BSSY.RECONVERGENT B1, `(.L_x_141) ;  /* 0x0000023000017945 */ /* 0x000fe60003800200 */
[----:B------:R-:W-:Y:S04]  /*fb10*/  LDS.128 R12, [R53+0xd0] ;  /* 0x0000d000350c7984 */ /* 0x000fe80000000c00 */
[----:B------:R-:W-:Y:S04]  /*fb20*/  LDS.64 R62, [R53+0xc8] ;  /* 0x0000c800353e7984 */ /* 0x000fe80000000a00 */
[----:B------:R-:W0:Y:S04]  /*fb30*/  LDS.128 R4, [R53+0xe0] ;  /* 0x0000e00035047984 */ /* 0x000e280000000c00 */
[----:B------:R-:W1:Y:S01]  /*fb40*/  LDS.64 R50, [R53+0xf0] ;  /* 0x0000f00035327984 */ /* 0x000e620000000a00 */
[----:B0-----:R-:W-:Y:S01]  /*fb50*/  PRMT R6, R62, 0x7770, RZ ;  /* 0x000077703e067816 */ /* 0x001fe200000000ff */
        /* <DEDUP_REMOVED lines=22> */
[----:B-1----:R2:W-:Y:S02]  /*fcc0*/  STL.64 [R1+0x28], R50 ;  /* 0x0000283201007387 */ /* 0x0025e40000100a00 */
.L_x_142:
[----:B--2---:R-:W-:-:S06]  /*fcd0*/  IMAD.IADD R4, R9, 0x1, R52 ;  /* 0x0000000109047824 */ /* 0x004fcc00078e0234 */
[----:B------:R-:W2:Y:S01]  /*fce0*/  LDL.U8 R4, [R4] ;  /* 0x0000000004047983 */ /* 0x000ea20000100000 */
[----:B------:R-:W-:Y:S02]  /*fcf0*/  IMAD.MOV.U32 R5, RZ, RZ, R9 ;  /* 0x000000ffff057224 */ /* 0x000fe400078e0009 */
[----:B------:R-:W-:Y:S01]  /*fd00*/  VIADD R9, R9, 0x1 ;  /* 0x0000000109097836 */ /* 0x000fe20000000000 */
[----:B--2---:R-:W-:-:S13]  /*fd10*/  ISETP.NE.AND P0, PT, R4, RZ, PT ;  /* 0x000000ff0400720c */ /* 0x004fda0003f05270 */
[----:B------:R-:W-:Y:S05]  /*fd20*/  @P0 BRA `(.L_x_142) ;  /* 0xfffffffc00e80947 */ /* 0x000fea000383ffff */
[----:B------:R-:W-:Y:S05]  /*fd30*/  BSYNC.RECONVERGENT B1 ;  /* 0x0000000000017941 */ /* 0x000fea0003800200 */
.L_x_141:
[----:B------:R-:W-:-:S13]  /*fd40*/  LOP3.LUT P0, RZ, R6, 0xff, RZ, 0xc0, !PT ;  /* 0x000000ff06ff7812 */ /* 0x000fda000780c0ff */
[----:B------:R-:W-:Y:S05]  /*fd50*/  @!P0 BRA `(.L_x_143) ;  /* 0x00000000002c8947 */ /* 0x000fea0003800000 */
[----:B------:R-:W-:Y:S01]  /*fd60*/  BSSY.RECONVERGENT B1, `(.L_x_143) ;  /* 0x000000a000017945 */ /* 0x000fe20003800200 */
[----:B------:R-:W-:-:S07]  /*fd70*/  IMAD.MOV.U32 R4, RZ, RZ, RZ ;  /* 0x000000ffff047224 */ /* 0x000fce00078e00ff */
.L_x_144:
        /* <DEDUP_REMOVED lines=9> */
.L_x_143:
        /* <DEDUP_REMOVED lines=38> */
.L_x_146:
[----:B------:R-:W-:-:S05]  /*10070*/  IMAD.IADD R7, R1, 0x1, R6 ;  /* 0x0000000101077824 */ /* 0x000fca00078e0206 */
[----:B------:R-:W2:Y:S02]  /*10080*/  LDL.U8 R4, [R7+0x30] ;  /* 0x0000300007047983 */ /* 0x000ea40000100000 */
[----:B--2---:R-:W-:Y:S01]  /*10090*/  ISETP.NE.AND P0, PT, R4, RZ, PT ;  /* 0x000000ff0400720c */ /* 0x004fe20003f05270 */
[----:B------:R-:W-:Y:S02]  /*100a0*/  IMAD.MOV.U32 R4, RZ, RZ, R6 ;  /* 0x000000ffff047224 */ /* 0x000fe400078e0006 */
[----:B------:R-:W-:-:S10]  /*100b0*/  VIADD R6, R6, 0x1 ;  /* 0x0000000106067836 */ /* 0x000fd40000000000 */
[----:B------:R-:W-:Y:S05]  /*100c0*/  @P0 BRA `(.L_x_146) ;  /* 0xfffffffc00e80947 */ /* 0x000fea000383ffff */
[----:B------:R-:W-:Y:S05]  /*100d0*/  BSYNC.RECONVERGENT B1 ;  /* 0x0000000000017941 */ /* 0x000fea0003800200 */
.L_x_145:
[----:B------:R-:W-:-:S13]  /*100e0*/  LOP3.LUT P0, RZ, R5, 0xff, RZ, 0xc0, !PT ;  /* 0x000000ff05ff7812 */ /* 0x000fda000780c0ff */
[----:B------:R-:W-:Y:S05]  /*100f0*/  @!P0 BRA `(.L_x_147) ;  /* 0x00000000002c8947 */ /* 0x000fea0003800000 */
[----:B------:R-:W-:Y:S01]  /*10100*/  BSSY.RECONVERGENT B1, `(.L_x_147) ;  /* 0x000000a000017945 */ /* 0x000fe20003800200 */
[----:B------:R-:W-:-:S07]  /*10110*/  IMAD.MOV.U32 R6, RZ, RZ, RZ ;  /* 0x000000ffff067224 */ /* 0x000fce00078e00ff */
.L_x_148:
        /* <DEDUP_REMOVED lines=9> */
.L_x_147:
        /* <DEDUP_REMOVED lines=38> */
.L_x_150:
[----:B--2---:R-:W-:-:S06]  /*10410*/  IMAD.IADD R4, R9, 0x1, R52 ;  /* 0x0000000109047824 */ /* 0x004fcc00078e0234 */
[----:B------:R-:W2:Y:S01]  /*10420*/  LDL.U8 R4, [R4] ;  /* 0x0000000004047983 */ /* 0x000ea20000100000 */
[----:B------:R-:W-:Y:S02]  /*10430*/  IMAD.MOV.U32 R5, RZ, RZ, R9 ;  /* 0x000000ffff057224 */ /* 0x000fe400078e0009 */
[----:B------:R-:W-:Y:S01]  /*10440*/  VIADD R9, R9, 0x1 ;  /* 0x0000000109097836 */ /* 0x000fe20000000000 */
[----:B--2---:R-:W-:-:S13]  /*10450*/  ISETP.NE.AND P0, PT, R4, RZ, PT ;  /* 0x000000ff0400720c */ /* 0x004fda0003f05270 */
[----:B------:R-:W-:Y:S05]  /*10460*/  @P0 BRA `(.L_x_150) ;  /* 0xfffffffc00e80947 */ /* 0x000fea000383ffff */
[----:B------:R-:W-:Y:S05]  /*10470*/  BSYNC.RECONVERGENT B1 ;  /* 0x0000000000017941 */ /* 0x000fea0003800200 */
.L_x_149:
[----:B------:R-:W-:-:S13]  /*10480*/  LOP3.LUT P0, RZ, R6, 0xff, RZ, 0xc0, !PT ;  /* 0x000000ff06ff7812 */ /* 0x000fda000780c0ff */
[----:B------:R-:W-:Y:S05]  /*10490*/  @!P0 BRA `(.L_x_151) ;  /* 0x00000000002c8947 */ /* 0x000fea0003800000 */
[----:B------:R-:W-:Y:S01]  /*104a0*/  BSSY.RECONVERGENT B1, `(.L_x_151) ;  /* 0x000000a000017945 */ /* 0x000fe20003800200 */
[----:B------:R-:W-:-:S07]  /*104b0*/  IMAD.MOV.U32 R4, RZ, RZ, RZ ;  /* 0x000000ffff047224 */ /* 0x000fce00078e00ff */
.L_x_152:
        /* <DEDUP_REMOVED lines=9> */
.L_x_151:
        /* <DEDUP_REMOVED lines=8> */
[----:B------:R0:W5:Y:S01]  /*105d0*/  LDL.64 R58, [R52+0x18] ;  /* 0x00001800343a7983 */ /* 0x0001620000100a00 */
[----:B------:R-:W-:Y:S03]  /*105e0*/  BSSY.RECONVERGENT B1, `(.L_x_153) ;  /* 0x0000023000017945 */ /* 0x000fe60003800200 */
[----:B------:R-:W1:Y:S04]  /*105f0*/  LDS.128 R8, [R53+0x160] ;  /* 0x0001600035087984 */ /* 0x000e680000000c00 */
[----:B------:R-:W1:Y:S04]  /*10600*/  LDS.64 R60, [R53+0x158] ;  /* 0x00015800353c7984 */ /* 0x000e680000000a00 */
[----:B------:R-:W1:Y:S01]  /*10610*/  LDS.128 R12, [R53+0x170] ;  /* 0x00017000350c7984 */ /* 0x000e620000000c00 */
[----:B0-----:R-:W-:-:S03]  /*10620*/  PRMT R52, R63, 0x7772, RZ ;  /* 0x000077723f347816 */ /* 0x001fc600000000ff */
[----:B------:R-:W0:Y:S04]  /*10630*/  LDS.64 R90, [R53+0x180] ;  /* 0x00018000355a7984 */ /* 0x000e280000000a00 */
[----:B------:R-:W-:Y:S04]  /*10640*/  STL.U8 [R1+0x52], R52 ;  /* 0x0000523401007387 */ /* 0x000fe80000100000 */
[----:B-1----:R-:W-:Y:S04]  /*10650*/  STL.64 [R1+0x38], R8 ;  /* 0x0000380801007387 */ /* 0x002fe80000100a00 */
[----:B------:R-:W-:Y:S04]  /*10660*/  STL.64 [R1+0x40], R10 ;  /* 0x0000400a01007387 */ /* 0x000fe80000100a00 */
[----:B------:R-:W-:Y:S04]  /*10670*/  STL.64 [R1+0x30], R60 ;  /* 0x0000303c01007387 */ /* 0x000fe80000100a00 */
        /* <DEDUP_REMOVED lines=10> */
[----:B----4-:R-:W-:Y:S04]  /*10720*/  STL.64 [R1], R48 ;  /* 0x0000003001007387 */ /* 0x010fe80000100a00 */
[----:B-----5:R-:W-:Y:S04]  /*10730*/  STL.64 [R1+0x8], R54 ;  /* 0x0000083601007387 */ /* 0x020fe80000100a00 */
[----:B------:R-:W-:Y:S04]  /*10740*/  STL.64 [R1+0x10], R56 ;  /* 0x0000103801007387 */ /* 0x000fe80000100a00 */
[----:B------:R-:W-:Y:S04]  /*10750*/  STL.64 [R1+0x18], R58 ;  /* 0x0000183a01007387 */ /* 0x000fe80000100a00 */
[----:B------:R-:W-:Y:S04]  /*10760*/  STL.U16 [R1+0x20], R62 ;  /* 0x0000203e01007387 */ /* 0x000fe80000100400 */
[----:B------:R-:W-:Y:S04]  /*10770*/  STL [R1+0x24], R4 ;  /* 0x0000240401007387 */ /* 0x000fe80000100800 */
[----:B------:R-:W-:Y:S04]  /*10780*/  STL.U16 [R1+0x50], R64 ;  /* 0x0000504001007387 */ /* 0x000fe80000100400 */
[----:B------:R0:W-:Y:S02]  /*10790*/  STL.U8 [R1+0x22], R6 ;  /* 0x0000220601007387 */ /* 0x0001e40000100000 */
[----:B0-----:R-:W-:-:S07]  /*107a0*/  IMAD.MOV.U32 R6, RZ, RZ, RZ ;  /* 0x000000ffff067224 */ /* 0x001fce00078e00ff */
.L_x_154:
[----:B------:R-:W-:-:S05]  /*107b0*/  IMAD.IADD R7, R1, 0x1, R6 ;  /* 0x0000000101077824 */ /* 0x000fca00078e0206 */
[----:B------:R-:W2:Y:S02]  /*107c0*/  LDL.U8 R4, [R7] ;  /* 0x0000000007047983 */ /* 0x000ea40000100000 */
[----:B--2---:R-:W-:Y:S01]  /*107d0*/  ISETP.NE.AND P0, PT, R4, RZ, PT ;  /* 0x000000ff0400720c */ /* 0x004fe20003f05270 */
[----:B------:R-:W-:Y:S02]  /*107e0*/  IMAD.MOV.U32 R4, RZ, RZ, R6 ;  /* 0x000000ffff047224 */ /* 0x000fe400078e0006 */
[----:B------:R-:W-:-:S10]  /*107f0*/  VIADD R6, R6, 0x1 ;  /* 0x0000000106067836 */ /* 0x000fd40000000000 */
[----:B------:R-:W-:Y:S05]  /*10800*/  @P0 BRA `(.L_x_154) ;  /* 0xfffffffc00e80947 */ /* 0x000fea000383ffff */
[----:B------:R-:W-:Y:S05]  /*10810*/  BSYNC.RECONVERGENT B1 ;  /* 0x0000000000017941 */ /* 0x000fea0003800200 */
.L_x_153:
[----:B------:R-:W-:-:S13]  /*10820*/  LOP3.LUT P0, RZ, R5, 0xff, RZ, 0xc0, !PT ;  /* 0x000000ff05ff7812 */ /* 0x000fda000780c0ff */
[----:B------:R-:W-:Y:S05]  /*10830*/  @!P0 BRA `(.L_x_155) ;  /* 0x00000000002c8947 */ /* 0x000fea0003800000 */
[----:B------:R-:W-:Y:S01]  /*10840*/  BSSY.RECONVERGENT B1, `(.L_x_155) ;  /* 0x000000a000017945 */ /* 0x000fe20003800200 */
[----:B------:R-:W-:-:S07]  /*10850*/  IMAD.MOV.U32 R6, RZ, RZ, RZ ;  /* 0x000000ffff067224 */ /* 0x000fce00078e00ff */
.L_x_156:
        /* <DEDUP_REMOVED lines=9> */
.L_x_155:
[----:B------:R-:W-:-:S05]  /*108f0*/  IMAD.IADD R14, R1, 0x1, R4 ;  /* 0x00000001010e7824 */ /* 0x000fca00078e0204 */
[----:B------:R0:W-:Y:S04]  /*10900*/  STL.U8 [R14], RZ ;  /* 0x000000ff0e007387 */ /* 0x0001e80000100000 */
[----:B------:R-:W2:Y:S04]  /*10910*/  LDL.64 R48, [R1+0x28] ;  /* 0x0000280001307983 */ /* 0x000ea80000100a00 */
[----:B------:R-:W3:Y:S04]  /*10920*/  LDL.64 R12, [R1+0x20] ;  /* 0x00002000010c7983 */ /* 0x000ee80000100a00 */
[----:B------:R-:W4:Y:S04]  /*10930*/  LDL.64 R10, [R1] ;  /* 0x00000000010a7983 */ /* 0x000f280000100a00 */
[----:B------:R-:W5:Y:S04]  /*10940*/  LDL.64 R6, [R1+0x10] ;  /* 0x0000100001067983 */ /* 0x000f680000100a00 */
[----:B------:R-:W5:Y:S04]  /*10950*/  LDL.64 R4, [R1+0x18] ;  /* 0x0000180001047983 */ /* 0x000f680000100a00 */
[----:B------:R-:W0:Y:S01]  /*10960*/  LDL.64 R8, [R1+0x8] ;  /* 0x0000080001087983 */ /* 0x000e220000100a00 */
[----:B--2---:R-:W-:Y:S01]  /*10970*/  DADD R90, R90, R48 ;  /* 0x000000005a5a7229 */ /* 0x004fe20000000030 */
[----:B---3--:R-:W-:Y:S01]  /*10980*/  IMAD.IADD R15, R13, 0x1, R15 ;  /* 0x000000010d0f7824 */ /* 0x008fe200078e020f */
[----:B----4-:R-:W-:-:S02]  /*10990*/  PRMT R71, R10, 0x7770, RZ ;  /* 0x000077700a477816 */ /* 0x010fc400000000ff */
[C---:B------:R-:W-:Y:S02]  /*109a0*/  PRMT R13, R10.reuse, 0x7771, RZ ;  /* 0x000077710a0d7816 */ /* 0x040fe400000000ff */
[----:B------:R-:W-:Y:S02]  /*109b0*/  PRMT R72, R10, 0x7772, RZ ;  /* 0x000077720a487816 */ /* 0x000fe400000000ff */
        /* <DEDUP_REMOVED lines=17> */
[----:B0-----:R-:W-:Y:S02]  /*10ad0*/  PRMT R14, R9, 0x7770, RZ ;  /* 0x00007770090e7816 */ /* 0x001fe400000000ff */
[----:B------:R-:W-:Y:S02]  /*10ae0*/  PRMT R6, R6, 0x7773, RZ ;  /* 0x0000777306067816 */ /* 0x000fe400000000ff */
[----:B------:R-:W-:Y:S02]  /*10af0*/  PRMT R7, R7, 0x7773, RZ ;  /* 0x0000777307077816 */ /* 0x000fe400000000ff */
[----:B------:R-:W-:Y:S02]  /*10b00*/  PRMT R4, R4, 0x7773, RZ ;  /* 0x0000777304047816 */ /* 0x000fe400000000ff */
        /* <DEDUP_REMOVED lines=8> */
[C---:B------:R-:W-:Y:S02]  /*10b90*/  PRMT R81, R9.reuse, 0x7772, RZ ;  /* 0x0000777209517816 */ /* 0x040fe400000000ff */
[----:B------:R-:W-:Y:S02]  /*10ba0*/  PRMT R82, R9, 0x7773, RZ ;  /* 0x0000777309527816 */ /* 0x000fe400000000ff */
[----:B------:R-:W-:Y:S02]  /*10bb0*/  PRMT R8, R13, 0x7610, R8 ;  /* 0x000076100d087816 */ /* 0x000fe40000000008 */
[----:B------:R-:W-:Y:S02]  /*10bc0*/  PRMT R12, R12, 0x7772, RZ ;  /* 0x000077720c0c7816 */ /* 0x000fe400000000ff */
        /* <DEDUP_REMOVED lines=8> */
.L_x_50:
[----:B------:R-:W-:Y:S05]  /*10c50*/  BSYNC.RECONVERGENT B0 ;  /* 0x0000000000007941 */ /* 0x000fea0003800200 */
.L_x_1:
[----:B01----:R-:W0:Y:S02]  /*10c60*/  S2R R4, SR_TID.X ;  /* 0x0000000000047919 */ /* 0x003e240000002100 */
[----:B0-----:R-:W-:-:S13]  /*10c70*/  ISETP.NE.AND P0, PT, R4, RZ, PT ;  /* 0x000000ff0400720c */ /* 0x001fda0003f05270 */
[----:B------:R-:W-:Y:S05]  /*10c80*/  @P0 EXIT ;  /* 0x000000000000094d */ /* 0x000fea0003800000 */
[----:B------:R-:W-:Y:S01]  /*10c90*/  PRMT R21, R22, 0x3340, R21 ;  /* 0x0000334016157816 */ /* 0x000fe20000000015 */
[----:B------:R-:W0:Y:S01]  /*10ca0*/  LDC R14, c[0x0][0x3bc] ;  /* 0x0000ef00ff0e7b82 */ /* 0x000e220000000800 */
[----:B------:R-:W-:Y:S01]  /*10cb0*/  PRMT R20, R20, 0x3340, R19 ;  /* 0x0000334014147816 */ /* 0x000fe20000000013 */
[----:B------:R1:W-:Y:S01]  /*10cc0*/  STL.U8 [R1+0x22], R0 ;  /* 0x0000220001007387 */ /* 0x0003e20000100000 */
[----:B------:R-:W-:Y:S01]  /*10cd0*/  PRMT R22, R18, 0x3340, R17 ;  /* 0x0000334012167816 */ /* 0x000fe20000000011 */
[----:B------:R-:W-:Y:S01]  /*10ce0*/  BSSY.RECONVERGENT B0, `(.L_x_157) ;  /* 0x0000063000007945 */ /* 0x000fe20003800200 */
[----:B------:R-:W-:Y:S01]  /*10cf0*/  LOP3.LUT R77, R77, 0xffff, RZ, 0xc0, !PT ;  /* 0x0000ffff4d4d7812 */ /* 0x000fe200078ec0ff */
[----:B------:R2:W-:Y:S01]  /*10d00*/  STL.U8 [R1+0x52], R12 ;  /* 0x0000520c01007387 */ /* 0x0005e20000100000 */
[----:B------:R-:W-:Y:S01]  /*10d10*/  PRMT R24, R24, 0x3340, R23 ;  /* 0x0000334018187816 */ /* 0x000fe20000000017 */
[----:B------:R-:W3:Y:S01]  /*10d20*/  LDC.64 R18, c[0x0][0x3c0] ;  /* 0x0000f000ff127b82 */ /* 0x000ee20000000a00 */
[----:B------:R-:W-:Y:S01]  /*10d30*/  PRMT R23, R16, 0x3340, R3 ;  /* 0x0000334010177816 */ /* 0x000fe20000000003 */
[----:B------:R5:W-:Y:S01]  /*10d40*/  STL.U8 [R1+0x31], R8 ;  /* 0x0000310801007387 */ /* 0x000be20000100000 */
[----:B------:R-:W-:-:S02]  /*10d50*/  LOP3.LUT R74, R74, 0xffff, RZ, 0xc0, !PT ;  /* 0x0000ffff4a4a7812 */ /* 0x000fc400078ec0ff */
[----:B-1----:R-:W-:Y:S01]  /*10d60*/  LOP3.LUT R0, R69, 0xffff, RZ, 0xc0, !PT ;  /* 0x0000ffff45007812 */ /* 0x002fe200078ec0ff */
[----:B------:R1:W-:Y:S01]  /*10d70*/  STL [R1+0x54], R15 ;  /* 0x0000540f01007387 */ /* 0x0003e20000100800 */
[----:B------:R-:W-:Y:S02]  /*10d80*/  LOP3.LUT R3, R70, 0xffff, RZ, 0xc0, !PT ;  /* 0x0000ffff46037812 */ /* 0x000fe400078ec0ff */
[----:B------:R-:W-:Y:S01]  /*10d90*/  PRMT R77, R0, 0x3340, R77 ;  /* 0x00003340004d7816 */ /* 0x000fe2000000004d */
[----:B------:R1:W-:Y:S01]  /*10da0*/  STL.64 [R1+0x58], R90 ;  /* 0x0000585a01007387 */ /* 0x0003e20000100a00 */
[----:B------:R-:W-:Y:S02]  /*10db0*/  LOP3.LUT R76, R76, 0xffff, RZ, 0xc0, !PT ;  /* 0x0000ffff4c4c7812 */ /* 0x000fe400078ec0ff */
[----:B------:R-:W-:Y:S02]  /*10dc0*/  LOP3.LUT R75, R75, 0xffff, RZ, 0xc0, !PT ;  /* 0x0000ffff4b4b7812 */ /* 0x000fe400078ec0ff */
[----:B------:R-:W-:Y:S01]  /*10dd0*/  LOP3.LUT R82, R82, 0xffff, RZ, 0xc0, !PT ;  /* 0x0000ffff52527812 */ /* 0x000fe200078ec0ff */
[----:B0-----:R1:W-:Y:S01]  /*10de0*/  STL [R1+0x24], R14 ;  /* 0x0000240e01007387 */ /* 0x0013e20000100800 */
[----:B------:R-:W-:-:S02]  /*10df0*/  LOP3.LUT R81, R81, 0xffff, RZ, 0xc0, !PT ;  /* 0x0000ffff51517812 */ /* 0x000fc400078ec0ff */
[----:B------:R-:W-:Y:S02]  /*10e00*/  LOP3.LUT R80, R80, 0xffff, RZ, 0xc0, !PT ;  /* 0x0000ffff50507812 */ /* 0x000fe400078ec0ff */
[----:B------:R-:W-:Y:S02]  /*10e10*/  LOP3.LUT R9, R9, 0xffff, RZ, 0xc0, !PT ;  /* 0x0000ffff09097812 */ /* 0x000fe400078ec0ff */
[----:B------:R-:W-:Y:S01]  /*10e20*/  LOP3.LUT R79, R79, 0xffff, RZ, 0xc0, !PT ;  /* 0x0000ffff4f4f7812 */ /* 0x000fe200078ec0ff */
[----:B---3--:R1:W-:Y:S01]  /*10e30*/  STL.64 [R1+0x28], R18 ;  /* 0x0000281201007387 */ /* 0x0083e20000100a00 */
        /* <DEDUP_REMOVED lines=19> */
[----:B--2---:R-:W-:Y:S02]  /*10f70*/  PRMT R12, R21, 0x5410, R20 ;  /* 0x00005410150c7816 */ /* 0x004fe40000000014 */
        /* <DEDUP_REMOVED lines=22> */
[----:B----4-:R-:W-:Y:S02]  /*110e0*/  PRMT R32, R32, 0x7604, R31 ;  /* 0x0000760420207816 */ /* 0x010fe4000000001f */
[----:B------:R-:W-:Y:S02]  /*110f0*/  PRMT R72, R73, 0x7604, R72 ;  /* 0x0000760449487816 */ /* 0x000fe40000000048 */
[----:B------:R-:W-:Y:S01]  /*11100*/  PRMT R86, R86, 0x7604, R85 ;  /* 0x0000760456567816 */ /* 0x000fe20000000055 */
[----:B------:R1:W-:Y:S01]  /*11110*/  STL.U16 [R1+0x20], R32 ;  /* 0x0000202001007387 */ /* 0x0003e20000100400 */
[----:B-----5:R-:W-:-:S02]  /*11120*/  PRMT R8, R39, 0x5410, R38 ;  /* 0x0000541027087816 */ /* 0x020fc40000000026 */
[----:B------:R-:W-:Y:S01]  /*11130*/  PRMT R9, R35, 0x5410, R34 ;  /* 0x0000541023097816 */ /* 0x000fe20000000022 */
[----:B------:R1:W-:Y:S01]  /*11140*/  STL.U16 [R1+0x32], R72 ;  /* 0x0000324801007387 */ /* 0x0003e20000100400 */
[----:B------:R-:W-:Y:S02]  /*11150*/  PRMT R10, R10, 0x5410, R27 ;  /* 0x000054100a0a7816 */ /* 0x000fe4000000001b */
[----:B------:R-:W-:Y:S01]  /*11160*/  PRMT R11, R11, 0x5410, R24 ;  /* 0x000054100b0b7816 */ /* 0x000fe20000000018 */
[----:B------:R1:W-:Y:S01]  /*11170*/  STL.U16 [R1+0x50], R86 ;  /* 0x0000505601007387 */ /* 0x0003e20000100400 */
[----:B------:R-:W-:Y:S02]  /*11180*/  PRMT R13, R22, 0x5410, R23 ;  /* 0x00005410160d7816 */ /* 0x000fe40000000017 */
[----:B------:R-:W-:Y:S01]  /*11190*/  PRMT R16, R16, 0x5410, R43 ;  /* 0x0000541010107816 */ /* 0x000fe2000000002b */
[----:B------:R1:W-:Y:S01]  /*111a0*/  STL.64 [R1], R8 ;  /* 0x0000000801007387 */ /* 0x0003e20000100a00 */
[----:B------:R-:W-:-:S02]  /*111b0*/  PRMT R17, R44, 0x5410, R47 ;  /* 0x000054102c117816 */ /* 0x000fc4000000002f */
[----:B------:R-:W-:Y:S01]  /*111c0*/  PRMT R3, R80, 0x5410, R3 ;  /* 0x0000541050037816 */ /* 0x000fe20000000003 */
[----:B------:R1:W-:Y:S01]  /*111d0*/  STL.64 [R1+0x8], R10 ;  /* 0x0000080a01007387 */ /* 0x0003e20000100a00 */
[----:B------:R-:W-:Y:S02]  /*111e0*/  PRMT R2, R77, 0x5410, R2 ;  /* 0x000054104d027816 */ /* 0x000fe40000000002 */
[----:B------:R-:W-:Y:S01]  /*111f0*/  PRMT R5, R68, 0x5410, R5 ;  /* 0x0000541044057816 */ /* 0x000fe20000000005 */
[----:B------:R1:W-:Y:S01]  /*11200*/  STL.64 [R1+0x10], R12 ;  /* 0x0000100c01007387 */ /* 0x0003e20000100a00 */
[----:B------:R-:W-:Y:S02]  /*11210*/  PRMT R4, R67, 0x5410, R4 ;  /* 0x0000541043047816 */ /* 0x000fe40000000004 */
[----:B------:R-:W-:Y:S01]  /*11220*/  PRMT R7, R0, 0x5410, R7 ;  /* 0x0000541000077816 */ /* 0x000fe20000000007 */
[----:B------:R1:W-:Y:S01]  /*11230*/  STL.64 [R1+0x18], R16 ;  /* 0x0000181001007387 */ /* 0x0003e20000100a00 */
[----:B------:R-:W-:Y:S01]  /*11240*/  PRMT R6, R21, 0x5410, R6 ;  /* 0x0000541015067816 */ /* 0x000fe20000000006 */
[----:B------:R-:W-:Y:S01]  /*11250*/  IMAD.MOV.U32 R0, RZ, RZ, RZ ;  /* 0x000000ffff007224 */ /* 0x000fe200078e00ff */
[----:B------:R-:W-:Y:S01]  /*11260*/  PRMT R74, R74, 0x5410, R75 ;  /* 0x000054104a4a7816 */ /* 0x000fe2000000004b */
[----:B------:R1:W-:Y:S04]  /*11270*/  STL.64 [R1+0x38], R2 ;  /* 0x0000380201007387 */ /* 0x0003e80000100a00 */
[----:B------:R1:W-:Y:S04]  /*11280*/  STL.64 [R1+0x40], R4 ;  /* 0x0000400401007387 */ /* 0x0003e80000100a00 */
[----:B------:R1:W-:Y:S04]  /*11290*/  STL.64 [R1+0x48], R6 ;  /* 0x0000480601007387 */ /* 0x0003e80000100a00 */
[----:B------:R1:W-:Y:S02]  /*112a0*/  STL [R1+0x34], R74 ;  /* 0x0000344a01007387 */ /* 0x0003e40000100800 */
.L_x_158:
[----:B-1----:R-:W-:-:S05]  /*112b0*/  IMAD.IADD R3, R1, 0x1, R0 ;  /* 0x0000000101037824 */ /* 0x002fca00078e0200 */
[----:B------:R-:W2:Y:S02]  /*112c0*/  LDL.U8 R2, [R3] ;  /* 0x0000000003027983 */ /* 0x000ea40000100000 */
[----:B--2---:R-:W-:Y:S01]  /*112d0*/  ISETP.NE.AND P0, PT, R2, RZ, PT ;  /* 0x000000ff0200720c */ /* 0x004fe20003f05270 */
[----:B------:R-:W-:Y:S02]  /*112e0*/  IMAD.MOV.U32 R2, RZ, RZ, R0 ;  /* 0x000000ffff027224 */ /* 0x000fe400078e0000 */
[----:B------:R-:W-:-:S10]  /*112f0*/  VIADD R0, R0, 0x1 ;  /* 0x0000000100007836 */ /* 0x000fd40000000000 */
[----:B------:R-:W-:Y:S05]  /*11300*/  @P0 BRA `(.L_x_158) ;  /* 0xfffffffc00e80947 */ /* 0x000fea000383ffff */
[----:B------:R-:W-:Y:S05]  /*11310*/  BSYNC.RECONVERGENT B0 ;  /* 0x0000000000007941 */ /* 0x000fea0003800200 */
.L_x_157:
[----:B------:R-:W-:Y:S01]  /*11320*/  LOP3.LUT P0, RZ, R71, 0xff, RZ, 0xc0, !PT ;  /* 0x000000ff47ff7812 */ /* 0x000fe2000780c0ff */
[----:B------:R-:W-:Y:S01]  /*11330*/  BSSY.RECONVERGENT B0, `(.L_x_159) ;  /* 0x000000c000007945 */ /* 0x000fe20003800200 */
[----:B------:R-:W-:-:S11]  /*11340*/  IMAD.MOV.U32 R0, RZ, RZ, R2 ;  /* 0x000000ffff007224 */ /* 0x000fd600078e0002 */
[----:B------:R-:W-:Y:S05]  /*11350*/  @!P0 BRA `(.L_x_160) ;  /* 0x0000000000248947 */ /* 0x000fea0003800000 */
[----:B------:R-:W-:-:S07]  /*11360*/  IMAD.MOV.U32 R2, RZ, RZ, RZ ;  /* 0x000000ffff027224 */ /* 0x000fce00078e00ff */
.L_x_161:
        /* <DEDUP_REMOVED lines=8> */
.L_x_160:
[----:B------:R-:W-:Y:S05]  /*113f0*/  BSYNC.RECONVERGENT B0 ;  /* 0x0000000000007941 */ /* 0x000fea0003800200 */
.L_x_159:
        /* <DEDUP_REMOVED lines=8> */
[----:B------:R-:W1:Y:S01]  /*11480*/  LDC.64 R16, c[0x0][0x388] ;  /* 0x0000e200ff107b82 */ /* 0x000e620000000a00 */
[----:B--2---:R-:W-:Y:S01]  /*11490*/  DADD R2, R2, R90 ;  /* 0x0000000002027229 */ /* 0x004fe2000000005a */
[----:B---3--:R-:W-:Y:S01]  /*114a0*/  IMAD.IADD R15, R19, 0x1, R15 ;  /* 0x00000001130f7824 */ /* 0x008fe200078e020f */
[----:B------:R-:W-:-:S02]  /*114b0*/  PRMT R12, R18, 0x7710, RZ ;  /* 0x00007710120c7816 */ /* 0x000fc400000000ff */
[----:B0-----:R-:W-:-:S03]  /*114c0*/  PRMT R0, R18, 0x7772, RZ ;  /* 0x0000777212007816 */ /* 0x001fc600000000ff */
[----:B-1----:R-:W-:Y:S04]  /*114d0*/  STG.E.64 desc[UR6][R16.64+0x28], R2 ;  /* 0x0000280210007986 */ /* 0x002fe8000c101b06 */
[----:B------:R-:W-:Y:S04]  /*114e0*/  STG.E desc[UR6][R16.64+0x24], R15 ;  /* 0x0000240f10007986 */ /* 0x000fe8000c101906 */
[----:B------:R-:W-:Y:S04]  /*114f0*/  STG.E.U16 desc[UR6][R16.64+0x20], R12 ;  /* 0x0000200c10007986 */ /* 0x000fe8000c101506 */
[----:B------:R-:W-:Y:S04]  /*11500*/  STG.E.U8 desc[UR6][R16.64+0x22], R0 ;  /* 0x0000220010007986 */ /* 0x000fe8000c101106 */
[----:B----4-:R-:W-:Y:S04]  /*11510*/  STG.E.64 desc[UR6][R16.64], R4 ;  /* 0x0000000410007986 */ /* 0x010fe8000c101b06 */
[----:B-----5:R-:W-:Y:S04]  /*11520*/  STG.E.64 desc[UR6][R16.64+0x8], R6 ;  /* 0x0000080610007986 */ /* 0x020fe8000c101b06 */
[----:B------:R-:W-:Y:S04]  /*11530*/  STG.E.64 desc[UR6][R16.64+0x10], R8 ;  /* 0x0000100810007986 */ /* 0x000fe8000c101b06 */
[----:B------:R-:W-:Y:S01]  /*11540*/  STG.E.64 desc[UR6][R16.64+0x18], R10 ;  /* 0x0000180a10007986 */ /* 0x000fe2000c101b06 */
[----:B------:R-:W-:Y:S05]  /*11550*/  EXIT ;  /* 0x000000000000794d */ /* 0x000fea0003800000 */
.L_x_162:
[----:B------:R-:W-:-:S00]  /*11560*/  BRA `(.L_x_162) ;  /* 0xfffffffc00fc7947 */ /* 0x000fc0000383ffff */
[----:B------:R-:W-:-:S00]  /*11570*/  NOP ;  /* 0x0000000000007918 */ /* 0x000fc00000000000 */
        /* <DEDUP_REMOVED lines=8> */
.L_x_1031:


//--------------------- .text._ZN3cub18CUB_300001_SM_10006detail6reduce18DeviceReduceKernelINS2_10policy_hubI4Usery13Addition_funcE10Policy1000EN6thrust24THRUST_300001_SM_1000_NS6detail15normal_iteratorINSA_10device_ptrIS5_EEEEyS6_S5_N4cuda3std3__410__identityEEEvT0_PT3_T1_NS0_13GridEvenShareISN_EET2_T4_ --------------------------
	.section	.text._ZN3cub18CUB_300001_SM_10006detail6reduce18DeviceReduceKernelINS2_10policy_hubI4Usery13Addition_funcE10Policy1000EN6thrust24THRUST_300001_SM_1000_NS6detail15normal_iteratorINSA_10device_ptrIS5_EEEEyS6_S5_N4cuda3std3__410__identityEEEvT0_PT3_T1_NS0_13GridEvenShareISN_EET2_T4_,"ax",@progbits
	.align	128
        .global         _ZN3cub18CUB_300001_SM_10006detail6reduce18DeviceReduceKernelINS2_10policy_hubI4Usery13Addition_funcE10Policy1000EN6thrust24THRUST_300001_SM_1000_NS6detail15normal_iteratorINSA_10device_ptrIS5_EEEEyS6_S5_N4cuda3std3__410__identityEEEvT0_PT3_T1_NS0_13GridEvenShareISN_EET2_T4_
        .type           _ZN3cub18CUB_300001_SM_10006detail6reduce18DeviceReduceKernelINS2_10policy_hubI4Usery13Addition_funcE10Policy1000EN6thrust24THRUST_300001_SM_1000_NS6detail15normal_iteratorINSA_10device_ptrIS5_EEEEyS6_S5_N4cuda3std3__410__identityEEEvT0_PT3_T1_NS0_13GridEvenShareISN_EET2_T4_,@function
        .size           _ZN3cub18CUB_300001_SM_10006detail6reduce18DeviceReduceKernelINS2_10policy_hubI4Usery13Addition_funcE10Policy1000EN6thrust24THRUST_300001_SM_1000_NS6detail15normal_iteratorINSA_10device_ptrIS5_EEEEyS6_S5_N4cuda3std3__410__identityEEEvT0_PT3_T1_NS0_13GridEvenShareISN_EET2_T4_,(.L_x_1032 - _ZN3cub18CUB_300001_SM_10006detail6reduce18DeviceReduceKernelINS2_10policy_hubI4Usery13Addition_funcE10Policy1000EN6thrust24THRUST_300001_SM_1000_NS6detail15normal_iteratorINSA_10device_ptrIS5_EEEEyS6_S5_N4cuda3std3__410__identityEEEvT0_PT3_T1_NS0_13GridEvenShareISN_EET2_T4_)
        .other          _ZN3cub18CUB_300001_SM_10006detail6reduce18DeviceReduceKernelINS2_10policy_hubI4Usery13Addition_funcE10Policy1000EN6thrust24THRUST_300001_SM_1000_NS6detail15normal_iteratorINSA_10device_ptrIS5_EEEEyS6_S5_N4cuda3std3__410__identityEEEvT0_PT3_T1_NS0_13GridEvenShareISN_EET2_T4_,@"STO_CUDA_ENTRY STV_DEFAULT"
_ZN3cub18CUB_300001_SM_10006detail6reduce18DeviceReduceKernelINS2_10policy_hubI4Usery13Addition_funcE10Policy1000EN6thrust24THRUST_300001_SM_1000_NS6detail15normal_iteratorINSA_10device_ptrIS5_EEEEyS6_S5_N4cuda3std3__410__identityEEEvT0_PT3_T1_NS0_13GridEvenShareISN_EET2_T4_:
.text._ZN3cub18CUB_300001_SM_10006detail6reduce18DeviceReduceKernelINS2_10policy_hubI4Usery13Addition_funcE10Policy1000EN6thrust24THRUST_300001_SM_1000_NS6detail15normal_iteratorINSA_10device_ptrIS5_EEEEyS6_S5_N4cuda3std3__410__identityEEEvT0_PT3_T1_NS0_13GridEvenShareISN_EET2_T4_:
[----:B------:R-:W0:Y:S08]  /*0000*/  LDC R1, c[0x0][0x37c] ;  /* 0x0000df00ff017b82 */ /* 0x000e300000000800 */
[----:B------:R-:W1:Y:S01]  /*0010*/  S2UR UR5, SR_CTAID.X ;  /* 0x00000000000579c3 */ /* 0x000e620000002500 */
[----:B------:R-:W2:Y:S01]  /*0020*/  LDCU.64 UR6, c[0x0][0x3b8] ;  /* 0x00007700ff0677ac */ /* 0x000ea20008000a00 */
[----:B0-----:R-:W-:Y:S01]  /*0030*/  VIADD R1, R1, 0xffffffa0 ;  /* 0xffffffa001017836 */ /* 0x001fe20000000000 */
[----:B------:R-:W-:Y:S01]  /*0040*/  BSSY.RECONVERGENT B0, `(.L_x_163) ;  /* 0x000175f000007945 */ /* 0x000fe20003800200 */
[----:B------:R-:W0:Y:S01]  /*0050*/  LDCU UR4, c[0x0][0x3c0] ;  /* 0x00007800ff0477ac */ /* 0x000e220008000800 */
[----:B------:R-:W3:Y:S01]  /*0060*/  LDCU UR10, c[0x0][0x2f8] ;  /* 0x00005f00ff0a77ac */ /* 0x000ee20008000800 */
[----:B------:R-:W4:Y:S01]  /*0070*/  LDCU.64 UR8, c[0x0][0x358] ;  /* 0x00006b00ff0877ac */ /* 0x000f220008000a00 */
[----:B0-----:R-:W-:-:S02]  /*0080*/  USHF.L.U32 UR4, UR4, 0x8, URZ ;  /* 0x0000000804047899 */ /* 0x001fc400080006ff */
[----:B-1----:R-:W-:Y:S01]  /*0090*/  USHF.L.U32 UR5, UR5, 0x8, URZ ;  /* 0x0000000805057899 */ /* 0x002fe200080006ff */
[----:B---3--:R-:W-:Y:S01]  /*00a0*/  VIADD R47, R1, UR10 ;  /* 0x0000000a012f7c36 */ /* 0x008fe20008000000 */
[----:B------:R-:W-:Y:S02]  /*00b0*/  USHF.R.S32.HI UR11, URZ, 0x1f, UR4 ;  /* 0x0000001fff0b7899 */ /* 0x000fe40008011404 */
[----:B--2---:R-:W-:-:S04]  /*00c0*/  UIADD3 UR12, UP0, UPT, -UR5, UR6, URZ ;  /* 0x00000006050c7290 */ /* 0x004fc8000ff1e1ff */
[----:B------:R-:W-:Y:S02]  /*00d0*/  UIADD3.X UR13, UPT, UPT, UR7, -0x1, URZ, UP0, !UPT ;  /* 0xffffffff070d7890 */ /* 0x000fe400087fe4ff */
[----:B------:R-:W-:-:S04]  /*00e0*/  UISETP.GT.U32.AND UP0, UPT, UR12, 0xff, UPT ;  /* 0x000000ff0c00788c */ /* 0x000fc8000bf04070 */
[----:B------:R-:W-:-:S09]  /*00f0*/  UISETP.GT.U32.AND.EX UP0, UPT, UR13, URZ, UPT, UP0 ;  /* 0x000000ff0d00728c */ /* 0x000fd2000bf04100 */
[----:B----4-:R-:W-:Y:S05]  /*0100*/  BRA.U UP0, `(.L_x_164) ;  /* 0x000000f100e07547 */ /* 0x010fea000b800000 */
[----:B------:R-:W0:Y:S01]  /*0110*/  S2R R49, SR_TID.X ;  /* 0x0000000000317919 */ /* 0x000e220000002100 */
[----:B------:R-:W-:Y:S01]  /*0120*/  UIADD3 UR4, UPT, UPT, -UR5, UR6, URZ ;  /* 0x0000000605047290 */ /* 0x000fe2000fffe1ff */
        /* <DEDUP_REMOVED lines=17> */
[----:B------:R-:W-:Y:S01]  /*0240*/  PRMT R21, RZ, 0x7610, R21 ;  /* 0x00007610ff157816 */ /* 0x000fe20000000015 */
[----:B0-----:R-:W-:Y:S01]  /*0250*/  IMAD.MOV.U32 R56, RZ, RZ, R49 ;  /* 0x000000ffff387224 */ /* 0x001fe200078e0031 */
[----:B------:R-:W-:-:S02]  /*0260*/  ISETP.GE.AND P0, PT, R49, UR4, PT ;  /* 0x0000000431007c0c */ /* 0x000fc4000bf06270 */
        /* <DEDUP_REMOVED lines=19> */
[----:B------:R-:W-:Y:S01]  /*03a0*/  PRMT R26, RZ, 0x7610, R26 ;  /* 0x00007610ff1a7816 */ /* 0x000fe2000000001a */
[----:B------:R-:W-:Y:S06]  /*03b0*/  @P0 BRA `(.L_x_166) ;  /* 0x0000000000d80947 */ /* 0x000fec0003800000 */
[----:B------:R-:W0:Y:S01]  /*03c0*/  LDC.64 R4, c[0x0][0x380] ;  /* 0x0000e000ff047b82 */ /* 0x000e220000000a00 */
[----:B------:R-:W-:-:S04]  /*03d0*/  VIADD R3, R49, UR5 ;  /* 0x0000000531037c36 */ /* 0x000fc80008000000 */
[----:B0-----:R-:W-:-:S05]  /*03e0*/  IMAD.WIDE.U32 R4, R3, 0x30, R4 ;  /* 0x0000003003047825 */ /* 0x001fca00078e0004 */
[----:B------:R-:W2:Y:S04]  /*03f0*/  LDG.E.64 R6, desc[UR8][R4.64] ;  /* 0x0000000804067981 */ /* 0x000ea8000c1e1b00 */
[----:B------:R-:W3:Y:S04]  /*0400*/  LDG.E.64 R8, desc[UR8][R4.64+0x8] ;  /* 0x0000080804087981 */ /* 0x000ee8000c1e1b00 */
[----:B------:R-:W4:Y:S04]  /*0410*/  LDG.E.64 R10, desc[UR8][R4.64+0x10] ;  /* 0x00001008040a7981 */ /* 0x000f28000c1e1b00 */
[----:B------:R-:W4:Y:S04]  /*0420*/  LDG.E.64 R2, desc[UR8][R4.64+0x18] ;  /* 0x0000180804027981 */ /* 0x000f28000c1e1b00 */
[----:B------:R-:W4:Y:S04]  /*0430*/  LDG.E.64 R12, desc[UR8][R4.64+0x20] ;  /* 0x00002008040c7981 */ /* 0x000f28000c1e1b00 */
[----:B------:R0:W5:Y:S01]  /*0440*/  LDG.E.64 R50, desc[UR8][R4.64+0x28] ;  /* 0x0000280804327981 */ /* 0x000162000c1e1b00 */
[----:B------:R-:W-:Y:S01]  /*0450*/  VIADD R56, R49, 0x100 ;  /* 0x0000010031387836 */ /* 0x000fe20000000000 */
[----:B--2---:R-:W-:-:S02]  /*0460*/  PRMT R26, R6, 0x7770, RZ ;  /* 0x00007770061a7816 */ /* 0x004fc400000000ff */
[C---:B------:R-:W-:Y:S02]  /*0470*/  PRMT R27, R6.reuse, 0x7771, RZ ;  /* 0x00007771061b7816 */ /* 0x040fe400000000ff */
[----:B------:R-:W-:Y:S02]  /*0480*/  PRMT R28, R6, 0x7772, RZ ;  /* 0x00007772061c7816 */ /* 0x000fe400000000ff */
[C---:B------:R-:W-:Y:S02]  /*0490*/  PRMT R30, R7.reuse, 0x7770, RZ ;  /* 0x00007770071e7816 */ /* 0x040fe400000000ff */
[C---:B------:R-:W-:Y:S02]  /*04a0*/  PRMT R31, R7.reuse, 0x7771, RZ ;  /* 0x00007771071f7816 */ /* 0x040fe400000000ff */
[----:B------:R-:W-:Y:S02]  /*04b0*/  PRMT R32, R7, 0x7772, RZ ;  /* 0x0000777207207816 */ /* 0x000fe400000000ff */
[----:B---3--:R-:W-:-:S02]  /*04c0*/  PRMT R34, R8, 0x7770, RZ ;  /* 0x0000777008227816 */ /* 0x008fc400000000ff */
[C---:B------:R-:W-:Y:S02]  /*04d0*/  PRMT R35, R8.reuse, 0x7771, RZ ;  /* 0x0000777108237816 */ /* 0x040fe400000000ff */
[----:B------:R-:W-:Y:S02]  /*04e0*/  PRMT R36, R8, 0x7772, RZ ;  /* 0x0000777208247816 */ /* 0x000fe400000000ff */
        /* <DEDUP_REMOVED lines=34> */
[----:B0-----:R-:W-:-:S07]  /*0710*/  PRMT R0, R3, 0x7610, R0 ;  /* 0x0000761003007816 */ /* 0x001fce0000000000 */
.L_x_166:
[----:B------:R-:W-:Y:S05]  /*0720*/  BSYNC.RECONVERGENT B1 ;  /* 0x0000000000017941 */ /* 0x000fea0003800200 */
.L_x_165:
[----:B------:R-:W-:Y:S01]  /*0730*/  ISETP.GE.AND P0, PT, R56, UR4, PT ;  /* 0x0000000438007c0c */ /* 0x000fe2000bf06270 */
[----:B------:R-:W-:-:S12]  /*0740*/  BSSY.RECONVERGENT B1, `(.L_x_167) ;  /* 0x00000ab000017945 */ /* 0x000fd80003800200 */
[----:B------:R-:W-:Y:S05]  /*0750*/  @P0 BRA `(.L_x_168) ;  /* 0x0000000800a40947 */ /* 0x000fea0003800000 */
.L_x_174:
[----:B------:R-:W0:Y:S01]  /*0760*/  LDC.64 R2, c[0x0][0x380] ;  /* 0x0000e000ff027b82 */ /* 0x000e220000000a00 */
[----:B------:R-:W-:-:S04]  /*0770*/  IADD3 R55, P0, PT, R56, UR5, RZ ;  /* 0x0000000538377c10 */ /* 0x000fc8000ff1e0ff */
[----:B------:R-:W-:Y:S01]  /*0780*/  LEA.HI.X.SX32 R4, R56, RZ, 0x1, P0 ;  /* 0x000000ff38047211 */ /* 0x000fe200000f0eff */
[----:B0-----:R-:W-:-:S04]  /*0790*/  IMAD.WIDE.U32 R54, R55, 0x30, R2 ;  /* 0x0000003037367825 */ /* 0x001fc800078e0002 */
[----:B------:R-:W-:-:S04]  /*07a0*/  IMAD R3, R4, 0x30, RZ ;  /* 0x0000003004037824 */ /* 0x000fc800078e02ff */
[----:B------:R-:W-:-:S05]  /*07b0*/  IMAD.IADD R55, R55, 0x1, R3 ;  /* 0x0000000137377824 */ /* 0x000fca00078e0203 */
[----:B------:R-:W2:Y:S04]  /*07c0*/  LDG.E.64 R10, desc[UR8][R54.64+0x20] ;  /* 0x00002008360a7981 */ /* 0x000ea8000c1e1b00 */
[----:B------:R-:W3:Y:S04]  /*07d0*/  LDG.E.64 R4, desc[UR8][R54.64+0x8] ;  /* 0x0000080836047981 */ /* 0x000ee8000c1e1b00 */
[----:B------:R-:W4:Y:S04]  /*07e0*/  LDG.E.64 R6, desc[UR8][R54.64+0x10] ;  /* 0x0000100836067981 */ /* 0x000f28000c1e1b00 */
[----:B------:R-:W4:Y:S04]  /*07f0*/  LDG.E.64 R8, desc[UR8][R54.64+0x18] ;  /* 0x0000180836087981 */ /* 0x000f28000c1e1b00 */
[----:B------:R-:W4:Y:S04]  /*0800*/  LDG.E.64 R52, desc[UR8][R54.64+0x28] ;  /* 0x0000280836347981 */ /* 0x000f28000c1e1b00 */
[----:B------:R-:W4:Y:S01]  /*0810*/  LDG.E.64 R2, desc[UR8][R54.64] ;  /* 0x0000000836027981 */ /* 0x000f22000c1e1b00 */
[----:B------:R-:W-:-:S02]  /*0820*/  LOP3.LUT R29, R29, 0xffff, RZ, 0xc0, !PT ;  /* 0x0000ffff1d1d7812 */ /* 0x000fc400078ec0ff */
[----:B------:R-:W-:Y:S02]  /*0830*/  LOP3.LUT R28, R28, 0xffff, RZ, 0xc0, !PT ;  /* 0x0000ffff1c1c7812 */ /* 0x000fe400078ec0ff */
[----:B------:R-:W-:Y:S02]  /*0840*/  LOP3.LUT R22, R22, 0xffff, RZ, 0xc0, !PT ;  /* 0x0000ffff16167812 */ /* 0x000fe400078ec0ff */
[----:B------:R-:W-:Y:S02]  /*0850*/  LOP3.LUT R23, R23, 0xffff, RZ, 0xc0, !PT ;  /* 0x0000ffff17177812 */ /* 0x000fe400078ec0ff */
[----:B------:R-:W-:Y:S02]  /*0860*/  PRMT R46, R46, 0x7604, R45 ;  /* 0x000076042e2e7816 */ /* 0x000fe4000000002d */
        /* <DEDUP_REMOVED lines=29> */
[----:B------:R-:W-:Y:S01]  /*0a40*/  LOP3.LUT R19, R19, 0xffff, RZ, 0xc0, !PT ;  /* 0x0000ffff13137812 */ /* 0x000fe200078ec0ff */
[----:B------:R0:W-:Y:S01]  /*0a50*/  STL [R1+0x24], R13 ;  /* 0x0000240d01007387 */ /* 0x0001e20000100800 */
[----:B------:R-:W-:Y:S02]  /*0a60*/  PRMT R26, R32, 0x3340, R33 ;  /* 0x00003340201a7816 */ /* 0x000fe40000000021 */
[----:B------:R-:W-:-:S02]  /*0a70*/  PRMT R27, R30, 0x3340, R31 ;  /* 0x000033401e1b7816 */ /* 0x000fc4000000001f */
[----:B------:R-:W-:Y:S02]  /*0a80*/  PRMT R45, R45, 0x3340, R44 ;  /* 0x000033402d2d7816 */ /* 0x000fe4000000002c */
[----:B------:R-:W-:Y:S02]  /*0a90*/  PRMT R38, R38, 0x3340, R39 ;  /* 0x0000334026267816 */ /* 0x000fe40000000027 */
[----:B------:R-:W-:Y:S02]  /*0aa0*/  PRMT R36, R36, 0x3340, R37 ;  /* 0x0000334024247816 */ /* 0x000fe40000000025 */
[----:B0-----:R-:W-:Y:S02]  /*0ab0*/  PRMT R13, R40, 0x3340, R41 ;  /* 0x00003340280d7816 */ /* 0x001fe40000000029 */
        /* <DEDUP_REMOVED lines=15> */
[----:B------:R-:W-:Y:S01]  /*0bb0*/  PRMT R16, R19, 0x5410, R16 ;  /* 0x0000541013107816 */ /* 0x000fe20000000010 */
[----:B-----5:R-:W-:Y:S04]  /*0bc0*/  STL.64 [R1+0x28], R50 ;  /* 0x0000283201007387 */ /* 0x020fe80000100a00 */
[----:B------:R-:W-:Y:S04]  /*0bd0*/  STL.U8 [R1+0x22], R48 ;  /* 0x0000223001007387 */ /* 0x000fe80000100000 */
[----:B------:R-:W-:Y:S04]  /*0be0*/  STL.U16 [R1+0x20], R46 ;  /* 0x0000202e01007387 */ /* 0x000fe80000100400 */
[----:B------:R-:W-:Y:S04]  /*0bf0*/  STL.64 [R1], R26 ;  /* 0x0000001a01007387 */ /* 0x000fe80000100a00 */
[----:B------:R-:W-:Y:S04]  /*0c00*/  STL.64 [R1+0x8], R12 ;  /* 0x0000080c01007387 */ /* 0x000fe80000100a00 */
[----:B------:R-:W-:Y:S04]  /*0c10*/  STL.64 [R1+0x10], R14 ;  /* 0x0000100e01007387 */ /* 0x000fe80000100a00 */
[----:B------:R-:W-:Y:S01]  /*0c20*/  STL.64 [R1+0x18], R16 ;  /* 0x0000181001007387 */ /* 0x000fe20000100a00 */
[----:B------:R-:W-:Y:S01]  /*0c30*/  BSSY.RECONVERGENT B2, `(.L_x_169) ;  /* 0x0000013000027945 */ /* 0x000fe20003800200 */
[----:B--2---:R-:W-:-:S02]  /*0c40*/  PRMT R18, R10, 0x7710, RZ ;  /* 0x000077100a127816 */ /* 0x004fc400000000ff */
[----:B------:R-:W-:Y:S01]  /*0c50*/  PRMT R10, R10, 0x7772, RZ ;  /* 0x000077720a0a7816 */ /* 0x000fe200000000ff */
[----:B------:R-:W-:Y:S04]  /*0c60*/  STL [R1+0x54], R11 ;  /* 0x0000540b01007387 */ /* 0x000fe80000100800 */
[----:B---3--:R-:W-:Y:S04]  /*0c70*/  STL.64 [R1+0x38], R4 ;  /* 0x0000380401007387 */ /* 0x008fe80000100a00 */
[----:B----4-:R-:W-:Y:S04]  /*0c80*/  STL.64 [R1+0x40], R6 ;  /* 0x0000400601007387 */ /* 0x010fe80000100a00 */
[----:B------:R-:W-:Y:S04]  /*0c90*/  STL.64 [R1+0x48], R8 ;  /* 0x0000480801007387 */ /* 0x000fe80000100a00 */
[----:B------:R-:W-:Y:S04]  /*0ca0*/  STL.U16 [R1+0x50], R18 ;  /* 0x0000501201007387 */ /* 0x000fe80000100400 */
[----:B------:R-:W-:Y:S04]  /*0cb0*/  STL.U8 [R1+0x52], R10 ;  /* 0x0000520a01007387 */ /* 0x000fe80000100000 */
[----:B------:R-:W-:Y:S01]  /*0cc0*/  STL.64 [R1+0x58], R52 ;  /* 0x0000583401007387 */ /* 0x000fe20000100a00 */
[----:B------:R-:W-:-:S03]  /*0cd0*/  PRMT R0, R2, 0x7770, RZ ;  /* 0x0000777002007816 */ /* 0x000fc600000000ff */
[----:B------:R0:W-:Y:S02]  /*0ce0*/  STL.64 [R1+0x30], R2 ;  /* 0x0000300201007387 */ /* 0x0001e40000100a00 */
[----:B0-----:R-:W-:-:S07]  /*0cf0*/  IMAD.MOV.U32 R2, RZ, RZ, RZ ;  /* 0x000000ffff027224 */ /* 0x001fce00078e00ff */
.L_x_170:
[----:B------:R-:W-:-:S05]  /*0d00*/  IMAD.IADD R4, R1, 0x1, R2 ;  /* 0x0000000101047824 */ /* 0x000fca00078e0202 */
[----:B------:R-:W2:Y:S02]  /*0d10*/  LDL.U8 R3, [R4] ;  /* 0x0000000004037983 */ /* 0x000ea40000100000 */
[----:B--2---:R-:W-:Y:S01]  /*0d20*/  ISETP.NE.AND P0, PT, R3, RZ, PT ;  /* 0x000000ff0300720c */ /* 0x004fe20003f05270 */
[----:B------:R-:W-:Y:S02]  /*0d30*/  IMAD.MOV.U32 R3, RZ, RZ, R2 ;  /* 0x000000ffff037224 */ /* 0x000fe400078e0002 */
[----:B------:R-:W-:-:S10]  /*0d40*/  VIADD R2, R2, 0x1 ;  /* 0x0000000102027836 */ /* 0x000fd40000000000 */
[----:B------:R-:W-:Y:S05]  /*0d50*/  @P0 BRA `(.L_x_170) ;  /* 0xfffffffc00e80947 */ /* 0x000fea000383ffff */
[----:B------:R-:W-:Y:S05]  /*0d60*/  BSYNC.RECONVERGENT B2 ;  /* 0x0000000000027941 */ /* 0x000fea0003800200 */
.L_x_169:
[----:B------:R-:W-:Y:S01]  /*0d70*/  LOP3.LUT P0, RZ, R0, 0xff, RZ, 0xc0, !PT ;  /* 0x000000ff00ff7812 */ /* 0x000fe2000780c0ff */
[----:B------:R-:W-:Y:S01]  /*0d80*/  BSSY.RECONVERGENT B2, `(.L_x_171) ;  /* 0x000000c000027945 */ /* 0x000fe20003800200 */
[----:B------:R-:W-:-:S11]  /*0d90*/  IMAD.MOV.U32 R2, RZ, RZ, R3 ;  /* 0x000000ffff027224 */ /* 0x000fd600078e0003 */
[----:B------:R-:W-:Y:S05]  /*0da0*/  @!P0 BRA `(.L_x_172) ;  /* 0x0000000000248947 */ /* 0x000fea0003800000 */
[----:B------:R-:W-:-:S07]  /*0db0*/  IMAD.MOV.U32 R4, RZ, RZ, RZ ;  /* 0x000000ffff047224 */ /* 0x000fce00078e00ff */
.L_x_173:
        /* <DEDUP_REMOVED lines=8> */
.L_x_172:
[----:B------:R-:W-:Y:S05]  /*0e40*/  BSYNC.RECONVERGENT B2 ;  /* 0x0000000000027941 */ /* 0x000fea0003800200 */
.L_x_171:
        /* <DEDUP_REMOVED lines=8> */
[----:B------:R-:W-:-:S05]  /*0ed0*/  VIADD R56, R56, 0x100 ;  /* 0x0000010038387836 */ /* 0x000fca0000000000 */
[----:B------:R-:W-:Y:S02]  /*0ee0*/  ISETP.GE.AND P0, PT, R56, UR4, PT ;  /* 0x0000000438007c0c */ /* 0x000fe4000bf06270 */
[C---:B--2---:R-:W-:Y:S02]  /*0ef0*/  PRMT R45, R12.reuse, 0x7770, RZ ;  /* 0x000077700c2d7816 */ /* 0x044fe400000000ff */
[C---:B------:R-:W-:Y:S02]  /*0f00*/  PRMT R46, R12.reuse, 0x7771, RZ ;  /* 0x000077710c2e7816 */ /* 0x040fe400000000ff */
[----:B------:R-:W-:Y:S02]  /*0f10*/  PRMT R12, R12, 0x7772, RZ ;  /* 0x000077720c0c7816 */ /* 0x000fe400000000ff */
[C---:B---3--:R-:W-:Y:S02]  /*0f20*/  PRMT R26, R6.reuse, 0x7770, RZ ;  /* 0x00007770061a7816 */ /* 0x048fe400000000ff */
[----:B------:R-:W-:-:S02]  /*0f30*/  PRMT R27, R6, 0x7771, RZ ;  /* 0x00007771061b7816 */ /* 0x000fc400000000ff */
[----:B------:R-:W-:Y:S02]  /*0f40*/  PRMT R28, R6, 0x7772, RZ ;  /* 0x00007772061c7816 */ /* 0x000fe400000000ff */
[C---:B------:R-:W-:Y:S02]  /*0f50*/  PRMT R30, R7.reuse, 0x7770, RZ ;  /* 0x00007770071e7816 */ /* 0x040fe400000000ff */
[C---:B------:R-:W-:Y:S02]  /*0f60*/  PRMT R31, R7.reuse, 0x7771, RZ ;  /* 0x00007771071f7816 */ /* 0x040fe400000000ff */
[----:B------:R-:W-:Y:S02]  /*0f70*/  PRMT R32, R7, 0x7772, RZ ;  /* 0x0000777207207816 */ /* 0x000fe400000000ff */
[C---:B----4-:R-:W-:Y:S02]  /*0f80*/  PRMT R34, R8.reuse, 0x7770, RZ ;  /* 0x0000777008227816 */ /* 0x050fe400000000ff */
[----:B------:R-:W-:-:S02]  /*0f90*/  PRMT R35, R8, 0x7771, RZ ;  /* 0x0000777108237816 */ /* 0x000fc400000000ff */
[----:B------:R-:W-:Y:S02]  /*0fa0*/  PRMT R36, R8, 0x7772, RZ ;  /* 0x0000777208247816 */ /* 0x000fe400000000ff */
[C---:B------:R-:W-:Y:S02]  /*0fb0*/  PRMT R38, R9.reuse, 0x7770, RZ ;  /* 0x0000777009267816 */ /* 0x040fe400000000ff */
[C---:B------:R-:W-:Y:S02]  /*0fc0*/  PRMT R39, R9.reuse, 0x7771, RZ ;  /* 0x0000777109277816 */ /* 0x040fe400000000ff */
[----:B------:R-:W-:Y:S02]  /*0fd0*/  PRMT R40, R9, 0x7772, RZ ;  /* 0x0000777209287816 */ /* 0x000fe400000000ff */
[C---:B-----5:R-:W-:Y:S02]  /*0fe0*/  PRMT R25, R4.reuse, 0x7770, RZ ;  /* 0x0000777004197816 */ /* 0x060fe400000000ff */
        /* <DEDUP_REMOVED lines=8> */
[C---:B------:R-:W-:Y:S02]  /*1070*/  PRMT R15, R3.reuse, 0x7770, RZ ;  /* 0x00007770030f7816 */ /* 0x040fe400000000ff */
[C---:B------:R-:W-:Y:S02]  /*1080*/  PRMT R14, R3.reuse, 0x7771, RZ ;  /* 0x00007771030e7816 */ /* 0x040fe400000000ff */
[----:B0-----:R-:W-:Y:S02]  /*1090*/  PRMT R0, R3, 0x7772, RZ ;  /* 0x0000777203007816 */ /* 0x001fe400000000ff */
[----:B------:R-:W-:Y:S02]  /*10a0*/  PRMT R6, R6, 0x7773, RZ ;  /* 0x0000777306067816 */ /* 0x000fe400000000ff */
[----:B------:R-:W-:-:S02]  /*10b0*/  PRMT R7, R7, 0x7773, RZ ;  /* 0x0000777307077816 */ /* 0x000fc400000000ff */
[----:B------:R-:W-:Y:S02]  /*10c0*/  PRMT R8, R8, 0x7773, RZ ;  /* 0x0000777308087816 */ /* 0x000fe400000000ff */
[----:B------:R-:W-:Y:S02]  /*10d0*/  PRMT R9, R9, 0x7773, RZ ;  /* 0x0000777309097816 */ /* 0x000fe400000000ff */
[----:B------:R-:W-:Y:S02]  /*10e0*/  PRMT R4, R4, 0x7773, RZ ;  /* 0x0000777304047816 */ /* 0x000fe400000000ff */
[----:B------:R-:W-:Y:S02]  /*10f0*/  PRMT R5, R5, 0x7773, RZ ;  /* 0x0000777305057816 */ /* 0x000fe400000000ff */
[----:B------:R-:W-:Y:S02]  /*1100*/  PRMT R2, R2, 0x7773, RZ ;  /* 0x0000777302027816 */ /* 0x000fe400000000ff */
[----:B------:R-:W-:Y:S01]  /*1110*/  PRMT R3, R3, 0x7773, RZ ;  /* 0x0000777303037816 */ /* 0x000fe200000000ff */
[----:B------:R-:W-:Y:S01]  /*1120*/  DADD R50, R52, R50 ;  /* 0x0000000034327229 */ /* 0x000fe20000000032 */
[----:B------:R-:W-:Y:S01]  /*1130*/  PRMT R48, R12, 0x7610, R48 ;  /* 0x000076100c307816 */ /* 0x000fe20000000030 */
[----:B------:R-:W-:Y:S01]  /*1140*/  IMAD.IADD R13, R11, 0x1, R13 ;  /* 0x000000010b0d7824 */ /* 0x000fe200078e020d */
        /* <DEDUP_REMOVED lines=9> */
[----:B------:R-:W-:Y:S06]  /*11e0*/  @!P0 BRA `(.L_x_174) ;  /* 0xfffffff4005c8947 */ /* 0x000fec000383ffff */
.L_x_168:
[----:B------:R-:W-:Y:S05]  /*11f0*/  BSYNC.RECONVERGENT B1 ;  /* 0x0000000000017941 */ /* 0x000fea0003800200 */
.L_x_167:
[----:B------:R-:W-:-:S09]  /*1200*/  UISETP.GE.AND UP0, UPT, UR4, 0x100, UPT ;  /* 0x000001000400788c */ /* 0x000fd2000bf06270 */
[----:B------:R-:W-:Y:S05]  /*1210*/  BRA.U !UP0, `(.L_x_175) ;  /* 0x0000006508e47547 */ /* 0x000fea000b800000 */
[----:B------:R-:W-:Y:S01]  /*1220*/  IMAD.U32 R8, R48, 0x10000, RZ ;  /* 0x0001000030087824 */ /* 0x000fe200078e00ff */
[----:B------:R-:W-:Y:S01]  /*1230*/  LOP3.LUT R7, R45, 0xff, RZ, 0xc0, !PT ;  /* 0x000000ff2d077812 */ /* 0x000fe200078ec0ff */
[----:B------:R-:W-:Y:S01]  /*1240*/  IMAD.U32 R4, R17, 0x10000, RZ ;  /* 0x0001000011047824 */ /* 0x000fe200078e00ff */
[----:B------:R-:W-:Y:S01]  /*1250*/  LOP3.LUT R3, R19, 0xff, RZ, 0xc0, !PT ;  /* 0x000000ff13037812 */ /* 0x000fe200078ec0ff */
[----:B------:R-:W-:Y:S01]  /*1260*/  IMAD.U32 R6, R12, 0x10000, RZ ;  /* 0x000100000c067824 */ /* 0x000fe200078e00ff */
[----:B------:R-:W-:Y:S01]  /*1270*/  LOP3.LUT R5, R15, 0xff, RZ, 0xc0, !PT ;  /* 0x000000ff0f057812 */ /* 0x000fe200078ec0ff */
[----:B------:R-:W0:Y:S01]  /*1280*/  S2R R49, SR_LANEID ;  /* 0x0000000000317919 */ /* 0x000e220000000000 */
[----:B------:R-:W-:Y:S01]  /*1290*/  PRMT R7, R46, 0x7604, R7 ;  /* 0x000076042e077816 */ /* 0x000fe20000000007 */
[----:B------:R-:W-:Y:S01]  /*12a0*/  BSSY.RECONVERGENT B1, `(.L_x_176) ;  /* 0x00000d9000017945 */ /* 0x000fe20003800200 */
[----:B------:R-:W-:Y:S01]  /*12b0*/  LOP3.LUT R8, R8, 0xff0000, RZ, 0xc0, !PT ;  /* 0x00ff000008087812 */ /* 0x000fe200078ec0ff */
[----:B------:R1:W2:Y:S01]  /*12c0*/  SHFL.DOWN PT, R44, R13, 0x1, 0x1f ;  /* 0x08201f000d2c7f89 */ /* 0x0002a200000e0000 */
[----:B------:R-:W-:-:S02]  /*12d0*/  LOP3.LUT R59, R36, 0xffff, RZ, 0xc0, !PT ;  /* 0x0000ffff243b7812 */ /* 0x000fc400078ec0ff */
        /* <DEDUP_REMOVED lines=8> */
[----:B------:R-:W3:Y:S01]  /*1360*/  SHFL.DOWN PT, R52, R52, 0x1, 0x1f ;  /* 0x08201f0034347f89 */ /* 0x000ee200000e0000 */
        /* <DEDUP_REMOVED lines=15> */
[----:B------:R-:W-:Y:S02]  /*1460*/  LOP3.LUT R10, R56, 0xff, RZ, 0xc0, !PT ;  /* 0x000000ff380a7812 */ /* 0x000fe400078ec0ff */
[----:B------:R-:W-:Y:S01]  /*1470*/  LOP3.LUT R57, R42, 0xffff, RZ, 0xc0, !PT ;  /* 0x0000ffff2a397812 */ /* 0x000fe200078ec0ff */
[----:B------:R-:W-:Y:S01]  /*1480*/  IMAD.IADD R9, R8, 0x1, R9 ;  /* 0x0000000108097824 */ /* 0x000fe200078e0209 */
[----:B------:R-:W-:-:S02]  /*1490*/  LOP3.LUT R53, R21, 0xffff, RZ, 0xc0, !PT ;  /* 0x0000ffff15357812 */ /* 0x000fc400078ec0ff */
[----:B------:R-:W-:Y:S01]  /*14a0*/  PRMT R4, R27, 0x7604, R4 ;  /* 0x000076041b047816 */ /* 0x000fe20000000004 */
[----:B------:R-:W-:Y:S01]  /*14b0*/  IMAD.U32 R8, R57, 0x10000, RZ ;  /* 0x0001000039087824 */ /* 0x000fe200078e00ff */
[----:B------:R-:W-:Y:S02]  /*14c0*/  LOP3.LUT R5, R5, 0xff0000, RZ, 0xc0, !PT ;  /* 0x00ff000005057812 */ /* 0x000fe400078ec0ff */
        /* <DEDUP_REMOVED lines=11> */
[----:B------:R-:W-:Y:S01]  /*1580*/  PRMT R65, R20, 0x7604, R65 ;  /* 0x0000760414417816 */ /* 0x000fe20000000041 */
[----:B-----5:R1:W4:Y:S01]  /*1590*/  SHFL.DOWN PT, R10, R50, 0x1, 0x1f ;  /* 0x08201f00320a7f89 */ /* 0x02032200000e0000 */
[----:B------:R-:W-:Y:S02]  /*15a0*/  LOP3.LUT R8, R8, 0xff0000, RZ, 0xc0, !PT ;  /* 0x00ff000008087812 */ /* 0x000fe400078ec0ff */
[----:B------:R-:W-:Y:S02]  /*15b0*/  PRMT R11, R24, 0x7604, R11 ;  /* 0x00007604180b7816 */ /* 0x000fe4000000000b */
[----:B------:R-:W-:Y:S01]  /*15c0*/  LOP3.LUT R6, R6, 0xff0000, RZ, 0xc0, !PT ;  /* 0x00ff000006067812 */ /* 0x000fe200078ec0ff */
[----:B------:R-:W-:Y:S01]  /*15d0*/  IMAD.IADD R69, R65, 0x1, R8 ;  /* 0x0000000141457824 */ /* 0x000fe200078e0208 */
[----:B------:R-:W-:-:S02]  /*15e0*/  LOP3.LUT R65, R16, 0xffff, RZ, 0xc0, !PT ;  /* 0x0000ffff10417812 */ /* 0x000fc400078ec0ff */
[----:B0-----:R-:W-:Y:S01]  /*15f0*/  ISETP.GT.AND P0, PT, R49, 0x1e, PT ;  /* 0x0000001e3100780c */ /* 0x001fe20003f04270 */
[----:B------:R-:W-:Y:S01]  /*1600*/  IMAD.IADD R11, R11, 0x1, R6 ;  /* 0x000000010b0b7824 */ /* 0x000fe200078e0206 */
[----:B------:R-:W-:Y:S01]  /*1610*/  LOP3.LUT R6, R0, 0xffff, RZ, 0xc0, !PT ;  /* 0x0000ffff00067812 */ /* 0x000fe200078ec0ff */
[----:B------:R-:W-:Y:S01]  /*1620*/  IMAD R2, R65, 0x1000000, R2 ;  /* 0x0100000041027824 */ /* 0x000fe200078e0202 */
[----:B------:R-:W-:Y:S02]  /*1630*/  LOP3.LUT R70, R33, 0xffff, RZ, 0xc0, !PT ;  /* 0x0000ffff21467812 */ /* 0x000fe400078ec0ff */
        /* <DEDUP_REMOVED lines=10> */
[----:B------:R-:W0:Y:S01]  /*16e0*/  SHFL.DOWN PT, R2, R2, 0x1, 0x1f ;  /* 0x08201f0002027f89 */ /* 0x000e2200000e0000 */
[----:B------:R-:W-:-:S02]  /*16f0*/  IMAD R8, R66, 0x1000000, R11 ;  /* 0x0100000042087824 */ /* 0x000fc400078e020b */
[----:B------:R-:W-:Y:S01]  /*1700*/  IMAD R9, R68, 0x1000000, R69 ;  /* 0x0100000044097824 */ /* 0x000fe200078e0245 */
[----:B------:R-:W0:Y:S04]  /*1710*/  SHFL.DOWN PT, R3, R3, 0x1, 0x1f ;  /* 0x08201f0003037f89 */ /* 0x000e2800000e0000 */
[----:B------:R-:W0:Y:S04]  /*1720*/  SHFL.DOWN PT, R4, R4, 0x1, 0x1f ;  /* 0x08201f0004047f89 */ /* 0x000e2800000e0000 */
[----:B------:R1:W0:Y:S04]  /*1730*/  SHFL.DOWN PT, R5, R67, 0x1, 0x1f ;  /* 0x08201f0043057f89 */ /* 0x00022800000e0000 */
[----:B------:R-:W0:Y:S04]  /*1740*/  SHFL.DOWN PT, R6, R6, 0x1, 0x1f ;  /* 0x08201f0006067f89 */ /* 0x000e2800000e0000 */
[----:B------:R-:W0:Y:S04]  /*1750*/  SHFL.DOWN PT, R7, R7, 0x1, 0x1f ;  /* 0x08201f0007077f89 */ /* 0x000e2800000e0000 */
[----:B------:R-:W0:Y:S04]  /*1760*/  SHFL.DOWN PT, R8, R8, 0x1, 0x1f ;  /* 0x08201f0008087f89 */ /* 0x000e2800000e0000 */
[----:B------:R-:W0:Y:S04]  /*1770*/  SHFL.DOWN PT, R9, R9, 0x1, 0x1f ;  /* 0x08201f0009097f89 */ /* 0x000e2800000e0000 */
[----:B------:R1:W0:Y:S01]  /*1780*/  SHFL.DOWN PT, R11, R51, 0x1, 0x1f ;  /* 0x08201f00330b7f89 */ /* 0x00022200000e0000 */
[----:B--234-:R-:W-:Y:S05]  /*1790*/  @P0 BRA `(.L_x_177) ;  /* 0x0000000800240947 */ /* 0x01cfea0003800000 */
[----:B0-----:R0:W-:Y:S01]  /*17a0*/  STL.64 [R1+0x38], R6 ;  /* 0x0000380601007387 */ /* 0x0011e20000100a00 */
[----:B------:R-:W-:Y:S01]  /*17b0*/  LOP3.LUT R31, R31, 0xffff, RZ, 0xc0, !PT ;  /* 0x0000ffff1f1f7812 */ /* 0x000fe200078ec0ff */
[----:B------:R-:W-:Y:S01]  /*17c0*/  BSSY.RECONVERGENT B2, `(.L_x_178) ;  /* 0x0000041000027945 */ /* 0x000fe20003800200 */
[----:B------:R-:W-:Y:S01]  /*17d0*/  LOP3.LUT R27, R27, 0xffff, RZ, 0xc0, !PT ;  /* 0x0000ffff1b1b7812 */ /* 0x000fe200078ec0ff */
[----:B------:R-:W-:Y:S01]  /*17e0*/  STL.64 [R1+0x40], R8 ;  /* 0x0000400801007387 */ /* 0x000fe20000100a00 */
[----:B------:R-:W-:Y:S02]  /*17f0*/  LOP3.LUT R39, R39, 0xffff, RZ, 0xc0, !PT ;  /* 0x0000ffff27277812 */ /* 0x000fe400078ec0ff */
[----:B------:R-:W-:Y:S01]  /*1800*/  LOP3.LUT R35, R35, 0xffff, RZ, 0xc0, !PT ;  /* 0x0000ffff23237812 */ /* 0x000fe200078ec0ff */
[----:B------:R2:W-:Y:S01]  /*1810*/  STL.64 [R1+0x30], R4 ;  /* 0x0000300401007387 */ /* 0x0005e20000100a00 */
[----:B------:R-:W-:Y:S02]  /*1820*/  LOP3.LUT R20, R20, 0xffff, RZ, 0xc0, !PT ;  /* 0x0000ffff14147812 */ /* 0x000fe400078ec0ff */
[----:B------:R-:W-:Y:S01]  /*1830*/  LOP3.LUT R24, R24, 0xffff, RZ, 0xc0, !PT ;  /* 0x0000ffff18187812 */ /* 0x000fe200078ec0ff */
[----:B------:R3:W-:Y:S01]  /*1840*/  STL.64 [R1+0x48], R2 ;  /* 0x0000480201007387 */ /* 0x0007e20000100a00 */
[----:B------:R-:W-:-:S02]  /*1850*/  LOP3.LUT R25, R25, 0xffff, RZ, 0xc0, !PT ;  /* 0x0000ffff19197812 */ /* 0x000fc400078ec0ff */
[----:B0-----:R-:W-:Y:S01]  /*1860*/  LOP3.LUT R7, R0, 0xffff, RZ, 0xc0, !PT ;  /* 0x0000ffff00077812 */ /* 0x001fe200078ec0ff */
[----:B------:R-:W-:Y:S01]  /*1870*/  STL.64 [R1+0x28], R50 ;  /* 0x0000283201007387 */ /* 0x000fe20000100a00 */
[----:B------:R-:W-:Y:S02]  /*1880*/  LOP3.LUT R12, R12, 0xffff, RZ, 0xc0, !PT ;  /* 0x0000ffff0c0c7812 */ /* 0x000fe400078ec0ff */
[----:B------:R-:W-:Y:S01]  /*1890*/  LOP3.LUT R14, R14, 0xffff, RZ, 0xc0, !PT ;  /* 0x0000ffff0e0e7812 */ /* 0x000fe200078ec0ff */
[----:B------:R-:W-:Y:S01]  /*18a0*/  STL.U8 [R1+0x22], R48 ;  /* 0x0000223001007387 */ /* 0x000fe20000100000 */
[----:B------:R-:W-:Y:S02]  /*18b0*/  LOP3.LUT R15, R15, 0xffff, RZ, 0xc0, !PT ;  /* 0x0000ffff0f0f7812 */ /* 0x000fe400078ec0ff */
[----:B--2---:R-:W-:Y:S01]  /*18c0*/  LOP3.LUT R5, R16, 0xffff, RZ, 0xc0, !PT ;  /* 0x0000ffff10057812 */ /* 0x004fe200078ec0ff */
[----:B------:R-:W-:Y:S01]  /*18d0*/  STL [R1+0x24], R13 ;  /* 0x0000240d01007387 */ /* 0x000fe20000100800 */
[----:B------:R-:W-:-:S02]  /*18e0*/  LOP3.LUT R8, R17, 0xffff, RZ, 0xc0, !PT ;  /* 0x0000ffff11087812 */ /* 0x000fc400078ec0ff */
[----:B------:R-:W-:Y:S01]  /*18f0*/  LOP3.LUT R18, R18, 0xffff, RZ, 0xc0, !PT ;  /* 0x0000ffff12127812 */ /* 0x000fe200078ec0ff */
[----:B------:R-:W-:Y:S01]  /*1900*/  STL [R1+0x54], R44 ;  /* 0x0000542c01007387 */ /* 0x000fe20000100800 */
[----:B------:R-:W-:Y:S02]  /*1910*/  LOP3.LUT R19, R19, 0xffff, RZ, 0xc0, !PT ;  /* 0x0000ffff13137812 */ /* 0x000fe400078ec0ff */
[----:B------:R-:W-:Y:S01]  /*1920*/  PRMT R21, R63, 0x3340, R70 ;  /* 0x000033403f157816 */ /* 0x000fe20000000046 */
[----:B------:R-:W-:Y:S01]  /*1930*/  STL.64 [R1+0x58], R10 ;  /* 0x0000580a01007387 */ /* 0x000fe20000100a00 */
[----:B------:R-:W-:Y:S02]  /*1940*/  PRMT R22, R62, 0x3340, R65 ;  /* 0x000033403e167816 */ /* 0x000fe40000000041 */
[----:B------:R-:W-:Y:S02]  /*1950*/  PRMT R23, R61, 0x3340, R72 ;  /* 0x000033403d177816 */ /* 0x000fe40000000048 */
[----:B---3--:R-:W-:-:S02]  /*1960*/  PRMT R2, R60, 0x3340, R31 ;  /* 0x000033403c027816 */ /* 0x008fc4000000001f */
[----:B------:R-:W-:Y:S02]  /*1970*/  PRMT R27, R58, 0x3340, R27 ;  /* 0x000033403a1b7816 */ /* 0x000fe4000000001b */
[----:B------:R-:W-:Y:S02]  /*1980*/  PRMT R6, R56, 0x3340, R39 ;  /* 0x0000334038067816 */ /* 0x000fe40000000027 */
[----:B------:R-:W-:Y:S02]  /*1990*/  SHF.R.U32.HI R3, RZ, 0x8, R52 ;  /* 0x00000008ff037819 */ /* 0x000fe40000011634 */
        /* <DEDUP_REMOVED lines=16> */
[----:B------:R-:W-:Y:S01]  /*1aa0*/  STL.64 [R1], R20 ;  /* 0x0000001401007387 */ /* 0x000fe20000100a00 */
[----:B------:R-:W-:-:S02]  /*1ab0*/  PRMT R22, R35, 0x5410, R26 ;  /* 0x0000541023167816 */ /* 0x000fc4000000001a */
[----:B------:R-:W-:Y:S01]  /*1ac0*/  PRMT R3, R53, 0x5410, R28 ;  /* 0x0000541035037816 */ /* 0x000fe2000000001c */
[----:B------:R-:W-:Y:S01]  /*1ad0*/  STL.U16 [R1+0x20], R46 ;  /* 0x0000202e01007387 */ /* 0x000fe20000100400 */
        /* <DEDUP_REMOVED lines=9> */
.L_x_179:
[----:B------:R-:W-:-:S05]  /*1b70*/  IMAD.IADD R3, R1, 0x1, R0 ;  /* 0x0000000101037824 */ /* 0x000fca00078e0200 */
[----:B------:R-:W2:Y:S02]  /*1b80*/  LDL.U8 R2, [R3] ;  /* 0x0000000003027983 */ /* 0x000ea40000100000 */
[----:B--2---:R-:W-:Y:S01]  /*1b90*/  ISETP.NE.AND P0, PT, R2, RZ, PT ;  /* 0x000000ff0200720c */ /* 0x004fe20003f05270 */
[----:B------:R-:W-:Y:S02]  /*1ba0*/  IMAD.MOV.U32 R2, RZ, RZ, R0 ;  /* 0x000000ffff027224 */ /* 0x000fe400078e0000 */
[----:B------:R-:W-:-:S10]  /*1bb0*/  VIADD R0, R0, 0x1 ;  /* 0x0000000100007836 */ /* 0x000fd40000000000 */
[----:B------:R-:W-:Y:S05]  /*1bc0*/  @P0 BRA `(.L_x_179) ;  /* 0xfffffffc00e80947 */ /* 0x000fea000383ffff */
[----:B------:R-:W-:Y:S05]  /*1bd0*/  BSYNC.RECONVERGENT B2 ;  /* 0x0000000000027941 */ /* 0x000fea0003800200 */
.L_x_178:
[----:B------:R-:W-:Y:S01]  /*1be0*/  LOP3.LUT P0, RZ, R4, 0xff, RZ, 0xc0, !PT ;  /* 0x000000ff04ff7812 */ /* 0x000fe2000780c0ff */
[----:B------:R-:W-:Y:S01]  /*1bf0*/  BSSY.RECONVERGENT B2, `(.L_x_180) ;  /* 0x000000c000027945 */ /* 0x000fe20003800200 */
[----:B------:R-:W-:-:S11]  /*1c00*/  IMAD.MOV.U32 R0, RZ, RZ, R2 ;  /* 0x000000ffff007224 */ /* 0x000fd600078e0002 */
[----:B------:R-:W-:Y:S05]  /*1c10*/  @!P0 BRA `(.L_x_181) ;  /* 0x0000000000248947 */ /* 0x000fea0003800000 */
[----:B------:R-:W-:-:S07]  /*1c20*/  IMAD.MOV.U32 R2, RZ, RZ, RZ ;  /* 0x000000ffff027224 */ /* 0x000fce00078e00ff */
.L_x_182:
        /* <DEDUP_REMOVED lines=8> */
.L_x_181:
[----:B------:R-:W-:Y:S05]  /*1cb0*/  BSYNC.RECONVERGENT B2 ;  /* 0x0000000000027941 */ /* 0x000fea0003800200 */
.L_x_180:
[----:B------:R-:W-:-:S05]  /*1cc0*/  IMAD.IADD R0, R1, 0x1, R0 ;  /* 0x0000000101007824 */ /* 0x000fca00078e0200 */
[----:B------:R0:W-:Y:S04]  /*1cd0*/  STL.U8 [R0], RZ ;  /* 0x000000ff00007387 */ /* 0x0001e80000100000 */
[----:B-1----:R-:W2:Y:S04]  /*1ce0*/  LDL.64 R12, [R1+0x20] ;  /* 0x00002000010c7983 */ /* 0x002ea80000100a00 */
[----:B------:R-:W3:Y:S04]  /*1cf0*/  LDL.64 R6, [R1] ;  /* 0x0000000001067983 */ /* 0x000ee80000100a00 */
[----:B------:R-:W4:Y:S04]  /*1d00*/  LDL.64 R8, [R1+0x8] ;  /* 0x0000080001087983 */ /* 0x000f280000100a00 */
[----:B------:R-:W5:Y:S04]  /*1d10*/  LDL.64 R4, [R1+0x10] ;  /* 0x0000100001047983 */ /* 0x000f680000100a00 */
[----:B------:R-:W5:Y:S04]  /*1d20*/  LDL.64 R2, [R1+0x18] ;  /* 0x0000180001027983 */ /* 0x000f680000100a00 */
[----:B------:R-:W5:Y:S01]  /*1d30*/  LDL.64 R50, [R1+0x28] ;  /* 0x0000280001327983 */ /* 0x000f620000100a00 */
[----:B--2---:R-:W-:-:S02]  /*1d40*/  PRMT R45, R12, 0x7770, RZ ;  /* 0x000077700c2d7816 */ /* 0x004fc400000000ff */
[C---:B------:R-:W-:Y:S02]  /*1d50*/  PRMT R46, R12.reuse, 0x7771, RZ ;  /* 0x000077710c2e7816 */ /* 0x040fe400000000ff */
[----:B------:R-:W-:Y:S02]  /*1d60*/  PRMT R12, R12, 0x7772, RZ ;  /* 0x000077720c0c7816 */ /* 0x000fe400000000ff */
[C---:B---3--:R-:W-:Y:S02]  /*1d70*/  PRMT R26, R6.reuse, 0x7770, RZ ;  /* 0x00007770061a7816 */ /* 0x048fe400000000ff */
[C---:B------:R-:W-:Y:S02]  /*1d80*/  PRMT R27, R6.reuse, 0x7771, RZ ;  /* 0x00007771061b7816 */ /* 0x040fe400000000ff */
[----:B------:R-:W-:Y:S02]  /*1d90*/  PRMT R28, R6, 0x7772, RZ ;  /* 0x00007772061c7816 */ /* 0x000fe400000000ff */
[----:B------:R-:W-:-:S02]  /*1da0*/  PRMT R30, R7, 0x7770, RZ ;  /* 0x00007770071e7816 */ /* 0x000fc400000000ff */
[C---:B------:R-:W-:Y:S02]  /*1db0*/  PRMT R31, R7.reuse, 0x7771, RZ ;  /* 0x00007771071f7816 */ /* 0x040fe400000000ff */
[----:B------:R-:W-:Y:S02]  /*1dc0*/  PRMT R32, R7, 0x7772, RZ ;  /* 0x0000777207207816 */ /* 0x000fe400000000ff */
[C---:B----4-:R-:W-:Y:S02]  /*1dd0*/  PRMT R34, R8.reuse, 0x7770, RZ ;  /* 0x0000777008227816 */ /* 0x050fe400000000ff */
[C---:B------:R-:W-:Y:S02]  /*1de0*/  PRMT R35, R8.reuse, 0x7771, RZ ;  /* 0x0000777108237816 */ /* 0x040fe400000000ff */
[----:B------:R-:W-:Y:S02]  /*1df0*/  PRMT R36, R8, 0x7772, RZ ;  /* 0x0000777208247816 */ /* 0x000fe400000000ff */
[----:B------:R-:W-:-:S02]  /*1e00*/  PRMT R38, R9, 0x7770, RZ ;  /* 0x0000777009267816 */ /* 0x000fc400000000ff */
[C---:B------:R-:W-:Y:S02]  /*1e10*/  PRMT R39, R9.reuse, 0x7771, RZ ;  /* 0x0000777109277816 */ /* 0x040fe400000000ff */
[----:B------:R-:W-:Y:S02]  /*1e20*/  PRMT R40, R9, 0x7772, RZ ;  /* 0x0000777209287816 */ /* 0x000fe400000000ff */
[C---:B-----5:R-:W-:Y:S02]  /*1e30*/  PRMT R25, R4.reuse, 0x7770, RZ ;  /* 0x0000777004197816 */ /* 0x060fe400000000ff */
        /* <DEDUP_REMOVED lines=9> */
[C---:B------:R-:W-:Y:S02]  /*1ed0*/  PRMT R14, R3.reuse, 0x7771, RZ ;  /* 0x00007771030e7816 */ /* 0x040fe400000000ff */
[----:B0-----:R-:W-:Y:S02]  /*1ee0*/  PRMT R0, R3, 0x7772, RZ ;  /* 0x0000777203007816 */ /* 0x001fe400000000ff */
[----:B------:R-:W-:Y:S02]  /*1ef0*/  PRMT R6, R6, 0x7773, RZ ;  /* 0x0000777306067816 */ /* 0x000fe400000000ff */
[----:B------:R-:W-:Y:S02]  /*1f00*/  PRMT R7, R7, 0x7773, RZ ;  /* 0x0000777307077816 */ /* 0x000fe400000000ff */
[----:B------:R-:W-:Y:S02]  /*1f10*/  PRMT R8, R8, 0x7773, RZ ;  /* 0x0000777308087816 */ /* 0x000fe400000000ff */
[----:B------:R-:W-:-:S02]  /*1f20*/  PRMT R9, R9, 0x7773, RZ ;  /* 0x0000777309097816 */ /* 0x000fc400000000ff */
        /* <DEDUP_REMOVED lines=15> */
[----:B------:R-:W-:-:S07]  /*2020*/  PRMT R0, R3, 0x7610, R0 ;  /* 0x0000761003007816 */ /* 0x000fce0000000000 */
.L_x_177:
[----:B------:R-:W-:Y:S05]  /*2030*/  BSYNC.RECONVERGENT B1 ;  /* 0x0000000000017941 */ /* 0x000fea0003800200 */
.L_x_176:
[----:B0-----:R-:W-:Y:S01]  /*2040*/  LOP3.LUT R3, R19, 0xff, RZ, 0xc0, !PT ;  /* 0x000000ff13037812 */ /* 0x001fe200078ec0ff */
[----:B------:R-:W-:Y:S01]  /*2050*/  IMAD.U32 R4, R17, 0x10000, RZ ;  /* 0x0001000011047824 */ /* 0x000fe200078e00ff */
[----:B------:R-:W-:Y:S01]  /*2060*/  LOP3.LUT R5, R15, 0xff, RZ, 0xc0, !PT ;  /* 0x000000ff0f057812 */ /* 0x000fe200078ec0ff */
[----:B------:R-:W-:Y:S01]  /*2070*/  IMAD.U32 R6, R12, 0x10000, RZ ;  /* 0x000100000c067824 */ /* 0x000fe200078e00ff */
[----:B------:R-:W-:Y:S01]  /*2080*/  PRMT R2, R18, 0x7604, R3 ;  /* 0x0000760412027816 */ /* 0x000fe20000000003 */
[----:B------:R-:W-:Y:S01]  /*2090*/  IMAD.U32 R8, R48, 0x10000, RZ ;  /* 0x0001000030087824 */ /* 0x000fe200078e00ff */
[----:B------:R-:W-:Y:S01]  /*20a0*/  LOP3.LUT R3, R4, 0xff0000, RZ, 0xc0, !PT ;  /* 0x00ff000004037812 */ /* 0x000fe200078ec0ff */
[----:B------:R-:W-:Y:S01]  /*20b0*/  BSSY.RECONVERGENT B1, `(.L_x_183) ;  /* 0x00000d9000017945 */ /* 0x000fe20003800200 */
[----:B------:R-:W-:Y:S02]  /*20c0*/  PRMT R5, R14, 0x7604, R5 ;  /* 0x000076040e057816 */ /* 0x000fe40000000005 */
[----:B------:R-:W-:Y:S01]  /*20d0*/  LOP3.LUT R6, R6, 0xff0000, RZ, 0xc0, !PT ;  /* 0x00ff000006067812 */ /* 0x000fe200078ec0ff */
[----:B------:R-:W-:Y:S01]  /*20e0*/  IMAD.IADD R2, R2, 0x1, R3 ;  /* 0x0000000102027824 */ /* 0x000fe200078e0203 */
[----:B------:R-:W-:-:S02]  /*20f0*/  LOP3.LUT R7, R45, 0xff, RZ, 0xc0, !PT ;  /* 0x000000ff2d077812 */ /* 0x000fc400078ec0ff */
[----:B------:R-:W-:Y:S01]  /*2100*/  LOP3.LUT R62, R28, 0xffff, RZ, 0xc0, !PT ;  /* 0x0000ffff1c3e7812 */ /* 0x000fe200078ec0ff */
[----:B------:R-:W-:Y:S01]  /*2110*/  IMAD.IADD R3, R5, 0x1, R6 ;  /* 0x0000000105037824 */ /* 0x000fe200078e0206 */
[----:B------:R-:W-:Y:S02]  /*2120*/  LOP3.LUT R61, R40, 0xffff, RZ, 0xc0, !PT ;  /* 0x0000ffff283d7812 */ /* 0x000fe400078ec0ff */
[----:B------:R-:W-:Y:S01]  /*2130*/  LOP3.LUT R58, R26, 0xffff, RZ, 0xc0, !PT ;  /* 0x0000ffff1a3a7812 */ /* 0x000fe200078ec0ff */
[----:B------:R-:W-:Y:S01]  /*2140*/  IMAD.U32 R5, R62, 0x10000, RZ ;  /* 0x000100003e057824 */ /* 0x000fe200078e00ff */
[----:B------:R-:W-:Y:S01]  /*2150*/  LOP3.LUT R56, R38, 0xffff, RZ, 0xc0, !PT ;  /* 0x0000ffff26387812 */ /* 0x000fe200078ec0ff */
[----:B------:R-:W-:Y:S01]  /*2160*/  IMAD.U32 R53, R61, 0x10000, RZ ;  /* 0x000100003d357824 */ /* 0x000fe200078e00ff */
[----:B------:R-:W-:Y:S02]  /*2170*/  PRMT R7, R46, 0x7604, R7 ;  /* 0x000076042e077816 */ /* 0x000fe40000000007 */
[----:B------:R-:W-:-:S02]  /*2180*/  LOP3.LUT R8, R8, 0xff0000, RZ, 0xc0, !PT ;  /* 0x00ff000008087812 */ /* 0x000fc400078ec0ff */
[----:B------:R-:W-:Y:S02]  /*2190*/  LOP3.LUT R63, R32, 0xffff, RZ, 0xc0, !PT ;  /* 0x0000ffff203f7812 */ /* 0x000fe400078ec0ff */
[----:B------:R-:W-:Y:S01]  /*21a0*/  LOP3.LUT R60, R30, 0xffff, RZ, 0xc0, !PT ;  /* 0x0000ffff1e3c7812 */ /* 0x000fe200078ec0ff */
[----:B------:R-:W-:Y:S01]  /*21b0*/  IMAD.IADD R52, R7, 0x1, R8 ;  /* 0x0000000107347824 */ /* 0x000fe200078e0208 */
[----:B------:R-:W-:Y:S01]  /*21c0*/  LOP3.LUT R6, R58, 0xff, RZ, 0xc0, !PT ;  /* 0x000000ff3a067812 */ /* 0x000fe200078ec0ff */
[----:B------:R-:W-:Y:S01]  /*21d0*/  IMAD.U32 R4, R63, 0x10000, RZ ;  /* 0x000100003f047824 */ /* 0x000fe200078e00ff */
[----:B------:R-:W-:Y:S02]  /*21e0*/  LOP3.LUT R44, R56, 0xff, RZ, 0xc0, !PT ;  /* 0x000000ff382c7812 */ /* 0x000fe400078ec0ff */
[----:B------:R-:W-:Y:S01]  /*21f0*/  LOP3.LUT R8, R60, 0xff, RZ, 0xc0, !PT ;  /* 0x000000ff3c087812 */ /* 0x000fe200078ec0ff */
[----:B------:R-:W0:Y:S01]  /*2200*/  SHFL.DOWN PT, R52, R52, 0x2, 0x1f ;  /* 0x08401f0034347f89 */ /* 0x000e2200000e0000 */
[----:B------:R-:W-:-:S02]  /*2210*/  PRMT R6, R27, 0x7604, R6 ;  /* 0x000076041b067816 */ /* 0x000fc40000000006 */
[----:B------:R-:W-:Y:S02]  /*2220*/  LOP3.LUT R5, R5, 0xff0000, RZ, 0xc0, !PT ;  /* 0x00ff000005057812 */ /* 0x000fe400078ec0ff */
[----:B------:R-:W-:Y:S02]  /*2230*/  PRMT R44, R39, 0x7604, R44 ;  /* 0x00007604272c7816 */ /* 0x000fe4000000002c */
[----:B------:R-:W-:Y:S02]  /*2240*/  LOP3.LUT R53, R53, 0xff0000, RZ, 0xc0, !PT ;  /* 0x00ff000035357812 */ /* 0x000fe400078ec0ff */
[----:B------:R-:W-:Y:S02]  /*2250*/  LOP3.LUT R59, R36, 0xffff, RZ, 0xc0, !PT ;  /* 0x0000ffff243b7812 */ /* 0x000fe400078ec0ff */
[----:B------:R-:W-:Y:S02]  /*2260*/  PRMT R8, R31, 0x7604, R8 ;  /* 0x000076041f087816 */ /* 0x000fe40000000008 */
[----:B------:R-:W-:Y:S01]  /*2270*/  LOP3.LUT R7, R4, 0xff0000, RZ, 0xc0, !PT ;  /* 0x00ff000004077812 */ /* 0x000fe200078ec0ff */
[----:B------:R-:W-:Y:S01]  /*2280*/  IMAD.IADD R4, R6, 0x1, R5 ;  /* 0x0000000106047824 */ /* 0x000fe200078e0205 */
[----:B------:R-:W-:Y:S01]  /*2290*/  LOP3.LUT R54, R34, 0xffff, RZ, 0xc0, !PT ;  /* 0x0000ffff22367812 */ /* 0x000fe200078ec0ff */
[----:B------:R-:W-:Y:S01]  /*22a0*/  IMAD.IADD R5, R44, 0x1, R53 ;  /* 0x000000012c057824 */ /* 0x000fe200078e0235 */
[----:B------:R-:W-:Y:S01]  /*22b0*/  LOP3.LUT R57, R42, 0xffff, RZ, 0xc0, !PT ;  /* 0x0000ffff2a397812 */ /* 0x000fe200078ec0ff */
[----:B------:R-:W-:Y:S01]  /*22c0*/  IMAD.U32 R11, R59, 0x10000, RZ ;  /* 0x000100003b0b7824 */ /* 0x000fe200078e00ff */
[----:B------:R-:W-:Y:S01]  /*22d0*/  LOP3.LUT R53, R21, 0xffff, RZ, 0xc0, !PT ;  /* 0x0000ffff15357812 */ /* 0x000fe200078ec0ff */
[----:B------:R-:W-:Y:S01]  /*22e0*/  IMAD.IADD R7, R8, 0x1, R7 ;  /* 0x0000000108077824 */ /* 0x000fe200078e0207 */
[----:B------:R-:W-:Y:S01]  /*22f0*/  LOP3.LUT R10, R54, 0xff, RZ, 0xc0, !PT ;  /* 0x000000ff360a7812 */ /* 0x000fe200078ec0ff */
[----:B------:R-:W-:Y:S01]  /*2300*/  IMAD.U32 R8, R57, 0x10000, RZ ;  /* 0x0001000039087824 */ /* 0x000fe200078e00ff */
[----:B------:R-:W-:Y:S01]  /*2310*/  LOP3.LUT R55, R23, 0xffff, RZ, 0xc0, !PT ;  /* 0x0000ffff17377812 */ /* 0x000fe200078ec0ff */
[----:B------:R2:W3:Y:S01]  /*2320*/  SHFL.DOWN PT, R44, R13, 0x2, 0x1f ;  /* 0x08401f000d2c7f89 */ /* 0x0004e200000e0000 */
[----:B------:R-:W-:-:S02]  /*2330*/  LOP3.LUT R65, R53, 0xff, RZ, 0xc0, !PT ;  /* 0x000000ff35417812 */ /* 0x000fc400078ec0ff */
[----:B------:R-:W-:Y:S01]  /*2340*/  PRMT R9, R35, 0x7604, R10 ;  /* 0x0000760423097816 */ /* 0x000fe2000000000a */
[----:B------:R-:W-:Y:S01]  /*2350*/  IMAD.U32 R6, R55, 0x10000, RZ ;  /* 0x0001000037067824 */ /* 0x000fe200078e00ff */
[----:B------:R-:W-:Y:S02]  /*2360*/  LOP3.LUT R10, R11, 0xff0000, RZ, 0xc0, !PT ;  /* 0x00ff00000b0a7812 */ /* 0x000fe400078ec0ff */
[----:B------:R-:W-:Y:S02]  /*2370*/  LOP3.LUT R11, R25, 0xff, RZ, 0xc0, !PT ;  /* 0x000000ff190b7812 */ /* 0x000fe400078ec0ff */
[----:B------:R-:W-:Y:S01]  /*2380*/  PRMT R65, R20, 0x7604, R65 ;  /* 0x0000760414417816 */ /* 0x000fe20000000041 */
[----:B------:R-:W-:Y:S01]  /*2390*/  IMAD.IADD R9, R9, 0x1, R10 ;  /* 0x0000000109097824 */ /* 0x000fe200078e020a */
[----:B------:R-:W-:Y:S01]  /*23a0*/  LOP3.LUT R8, R8, 0xff0000, RZ, 0xc0, !PT ;  /* 0x00ff000008087812 */ /* 0x000fe200078ec0ff */
[----:B------:R2:W4:Y:S01]  /*23b0*/  SHFL.DOWN PT, R10, R50, 0x2, 0x1f ;  /* 0x08401f00320a7f89 */ /* 0x00052200000e0000 */
[----:B------:R-:W-:-:S02]  /*23c0*/  PRMT R11, R24, 0x7604, R11 ;  /* 0x00007604180b7816 */ /* 0x000fc4000000000b */
[----:B------:R-:W-:Y:S01]  /*23d0*/  LOP3.LUT R6, R6, 0xff0000, RZ, 0xc0, !PT ;  /* 0x00ff000006067812 */ /* 0x000fe200078ec0ff */
[----:B------:R-:W-:Y:S01]  /*23e0*/  IMAD.IADD R69, R65, 0x1, R8 ;  /* 0x0000000141457824 */ /* 0x000fe200078e0208 */
[----:B------:R-:W-:Y:S02]  /*23f0*/  LOP3.LUT R65, R16, 0xffff, RZ, 0xc0, !PT ;  /* 0x0000ffff10417812 */ /* 0x000fe400078ec0ff */
[----:B------:R-:W-:Y:S01]  /*2400*/  ISETP.GT.AND P0, PT, R49, 0x1d, PT ;  /* 0x0000001d3100780c */ /* 0x000fe20003f04270 */
[----:B------:R-:W-:Y:S01]  /*2410*/  IMAD.IADD R11, R11, 0x1, R6 ;  /* 0x000000010b0b7824 */ /* 0x000fe200078e0206 */
[----:B------:R-:W-:Y:S01]  /*2420*/  LOP3.LUT R6, R0, 0xffff, RZ, 0xc0, !PT ;  /* 0x0000ffff00067812 */ /* 0x000fe200078ec0ff */
[----:B------:R-:W-:Y:S01]  /*2430*/  IMAD R2, R65, 0x1000000, R2 ;  /* 0x0100000041027824 */ /* 0x000fe200078e0202 */
[----:B------:R-:W-:Y:S02]  /*2440*/  LOP3.LUT R70, R33, 0xffff, RZ, 0xc0, !PT ;  /* 0x0000ffff21467812 */ /* 0x000fe400078ec0ff */
[----:B------:R-:W-:Y:S01]  /*2450*/  LOP3.LUT R64, R37, 0xffff, RZ, 0xc0, !PT ;  /* 0x0000ffff25407812 */ /* 0x000fe200078ec0ff */
[----:B------:R-:W-:Y:S01]  /*2460*/  IMAD R3, R6, 0x1000000, R3 ;  /* 0x0100000006037824 */ /* 0x000fe200078e0203 */
[----:B------:R-:W-:Y:S01]  /*2470*/  LOP3.LUT R65, R29, 0xffff, RZ, 0xc0, !PT ;  /* 0x0000ffff1d417812 */ /* 0x000fe200078ec0ff */
[----:B-1----:R-:W-:Y:S01]  /*2480*/  IMAD R67, R70, 0x1000000, R7 ;  /* 0x0100000046437824 */ /* 0x002fe200078e0207 */
[----:B------:R-:W-:Y:S01]  /*2490*/  LOP3.LUT R72, R41, 0xffff, RZ, 0xc0, !PT ;  /* 0x0000ffff29487812 */ /* 0x000fe200078ec0ff */
[----:B------:R-:W-:Y:S01]  /*24a0*/  IMAD R6, R64, 0x1000000, R9 ;  /* 0x0100000040067824 */ /* 0x000fe200078e0209 */
[----:B------:R-:W-:Y:S01]  /*24b0*/  LOP3.LUT R66, R22, 0xffff, RZ, 0xc0, !PT ;  /* 0x0000ffff16427812 */ /* 0x000fe200078ec0ff */
[----:B------:R-:W-:Y:S01]  /*24c0*/  IMAD R4, R65, 0x1000000, R4 ;  /* 0x0100000041047824 */ /* 0x000fe200078e0204 */
[----:B------:R-:W-:Y:S01]  /*24d0*/  LOP3.LUT R68, R43, 0xffff, RZ, 0xc0, !PT ;  /* 0x0000ffff2b447812 */ /* 0x000fe200078ec0ff */
[----:B------:R-:W-:Y:S01]  /*24e0*/  IMAD R7, R72, 0x1000000, R5 ;  /* 0x0100000048077824 */ /* 0x000fe200078e0205 */
[----:B------:R-:W1:Y:S01]  /*24f0*/  SHFL.DOWN PT, R2, R2, 0x2, 0x1f ;  /* 0x08401f0002027f89 */ /* 0x000e6200000e0000 */
        /* <DEDUP_REMOVED lines=10> */
[----:B-1-34-:R-:W-:Y:S05]  /*25a0*/  @P0 BRA `(.L_x_184) ;  /* 0x0000000800240947 */ /* 0x01afea0003800000 */
        /* <DEDUP_REMOVED lines=8> */
[----:B------:R-:W-:Y:S02]  /*2630*/  LOP3.LUT R35, R35, 0xffff, RZ, 0xc0, !PT ;  /* 0x0000ffff23237812 */ /* 0x000fe400078ec0ff */
[----:B------:R-:W-:Y:S01]  /*2640*/  LOP3.LUT R20, R20, 0xffff, RZ, 0xc0, !PT ;  /* 0x0000ffff14147812 */ /* 0x000fe200078ec0ff */
[----:B------:R-:W-:Y:S01]  /*2650*/  STL.64 [R1+0x28], R50 ;  /* 0x0000283201007387 */ /* 0x000fe20000100a00 */
[----:B0-----:R-:W-:-:S02]  /*2660*/  LOP3.LUT R3, R12, 0xffff, RZ, 0xc0, !PT ;  /* 0x0000ffff0c037812 */ /* 0x001fc400078ec0ff */
        /* <DEDUP_REMOVED lines=16> */
[----:B-1----:R-:W-:-:S02]  /*2770*/  PRMT R6, R60, 0x3340, R31 ;  /* 0x000033403c067816 */ /* 0x002fc4000000001f */
[----:B------:R-:W-:Y:S02]  /*2780*/  PRMT R27, R58, 0x3340, R27 ;  /* 0x000033403a1b7816 */ /* 0x000fe4000000001b */
[----:B---3--:R-:W-:Y:S02]  /*2790*/  PRMT R8, R56, 0x3340, R39 ;  /* 0x0000334038087816 */ /* 0x008fe40000000027 */
        /* <DEDUP_REMOVED lines=8> */
[----:B------:R-:W-:Y:S02]  /*2820*/  SHF.R.U32.HI R3, RZ, 0x8, R52 ;  /* 0x00000008ff037819 */ /* 0x000fe40000011634 */
[----:B------:R-:W-:-:S02]  /*2830*/  PRMT R16, R17, 0x3340, R16 ;  /* 0x0000334011107816 */ /* 0x000fc40000000010 */
[----:B------:R-:W-:Y:S02]  /*2840*/  PRMT R19, R19, 0x3340, R18 ;  /* 0x0000334013137816 */ /* 0x000fe40000000012 */
[----:B------:R-:W-:Y:S02]  /*2850*/  PRMT R21, R6, 0x5410, R21 ;  /* 0x0000541006157816 */ /* 0x000fe40000000015 */
[----:B------:R-:W-:Y:S02]  /*2860*/  PRMT R20, R27, 0x5410, R22 ;  /* 0x000054101b147816 */ /* 0x000fe40000000016 */
        /* <DEDUP_REMOVED lines=8> */
[----:B------:R-:W-:Y:S01]  /*28f0*/  STL.U16 [R1+0x50], R2 ;  /* 0x0000500201007387 */ /* 0x000fe20000100400 */
        /* <DEDUP_REMOVED lines=8> */
.L_x_186:
[----:B------:R-:W-:-:S05]  /*2980*/  IMAD.IADD R3, R1, 0x1, R0 ;  /* 0x0000000101037824 */ /* 0x000fca00078e0200 */
[----:B------:R-:W3:Y:S02]  /*2990*/  LDL.U8 R2, [R3] ;  /* 0x0000000003027983 */ /* 0x000ee40000100000 */
[----:B---3--:R-:W-:Y:S01]  /*29a0*/  ISETP.NE.AND P0, PT, R2, RZ, PT ;  /* 0x000000ff0200720c */ /* 0x008fe20003f05270 */
[----:B------:R-:W-:Y:S02]  /*29b0*/  IMAD.MOV.U32 R2, RZ, RZ, R0 ;  /* 0x000000ffff027224 */ /* 0x000fe400078e0000 */
[----:B------:R-:W-:-:S10]  /*29c0*/  VIADD R0, R0, 0x1 ;  /* 0x0000000100007836 */ /* 0x000fd40000000000 */
[----:B------:R-:W-:Y:S05]  /*29d0*/  @P0 BRA `(.L_x_186) ;  /* 0xfffffffc00e80947 */ /* 0x000fea000383ffff */
[----:B------:R-:W-:Y:S05]  /*29e0*/  BSYNC.RECONVERGENT B2 ;  /* 0x0000000000027941 */ /* 0x000fea0003800200 */
.L_x_185:
[----:B------:R-:W-:Y:S01]  /*29f0*/  LOP3.LUT P0, RZ, R4, 0xff, RZ, 0xc0, !PT ;  /* 0x000000ff04ff7812 */ /* 0x000fe2000780c0ff */
[----:B------:R-:W-:Y:S01]  /*2a00*/  BSSY.RECONVERGENT B2, `(.L_x_187) ;  /* 0x000000c000027945 */ /* 0x000fe20003800200 */
[----:B------:R-:W-:-:S11]  /*2a10*/  IMAD.MOV.U32 R0, RZ, RZ, R2 ;  /* 0x000000ffff007224 */ /* 0x000fd600078e0002 */
[----:B------:R-:W-:Y:S05]  /*2a20*/  @!P0 BRA `(.L_x_188) ;  /* 0x0000000000248947 */ /* 0x000fea0003800000 */
[----:B------:R-:W-:-:S07]  /*2a30*/  IMAD.MOV.U32 R2, RZ, RZ, RZ ;  /* 0x000000ffff027224 */ /* 0x000fce00078e00ff */
.L_x_189:
[C---:B------:R-:W-:Y:S02]  /*2a40*/  IMAD.IADD R5, R1.reuse, 0x1, R0 ;  /* 0x0000000101057824 */ /* 0x040fe400078e0200 */
[----:B------:R-:W-:-:S03]  /*2a50*/  IMAD.IADD R3, R1, 0x1, R2 ;  /* 0x0000000101037824 */ /* 0x000fc600078e0202 */
[----:B------:R0:W-:Y:S04]  /*2a60*/  STL.U8 [R5], R4 ;  /* 0x0000000405007387 */ /* 0x0001e80000100000 */
[----:B0-----:R-:W3:Y:S01]  /*2a70*/  LDL.U8 R4, [R3+0x31] ;  /* 0x0000310003047983 */ /* 0x001ee20000100000 */
[----:B------:R-:W-:Y:S02]  /*2a80*/  VIADD R2, R2, 0x1 ;  /* 0x0000000102027836 */ /* 0x000fe40000000000 */
[----:B------:R-:W-:Y:S01]  /*2a90*/  VIADD R0, R0, 0x1 ;  /* 0x0000000100007836 */ /* 0x000fe20000000000 */
[----:B---3--:R-:W-:-:S13]  /*2aa0*/  ISETP.NE.AND P0, PT, R4, RZ, PT ;  /* 0x000000ff0400720c */ /* 0x008fda0003f05270 */
[----:B------:R-:W-:Y:S05]  /*2ab0*/  @P0 BRA `(.L_x_189) ;  /* 0xfffffffc00e00947 */ /* 0x000fea000383ffff */
.L_x_188:
[----:B------:R-:W-:Y:S05]  /*2ac0*/  BSYNC.RECONVERGENT B2 ;  /* 0x0000000000027941 */ /* 0x000fea0003800200 */
.L_x_187:
[----:B------:R-:W-:-:S05]  /*2ad0*/  IMAD.IADD R0, R1, 0x1, R0 ;  /* 0x0000000101007824 */ /* 0x000fca00078e0200 */
[----:B------:R0:W-:Y:S04]  /*2ae0*/  STL.U8 [R0], RZ ;  /* 0x000000ff00007387 */ /* 0x0001e80000100000 */
[----:B--2---:R-:W2:Y:S04]  /*2af0*/  LDL.64 R12, [R1+0x20] ;  /* 0x00002000010c7983 */ /* 0x004ea80000100a00 */
        /* <DEDUP_REMOVED lines=52> */
.L_x_184:
[----:B------:R-:W-:Y:S05]  /*2e40*/  BSYNC.RECONVERGENT B1 ;  /* 0x0000000000017941 */ /* 0x000fea0003800200 */
.L_x_183:
        /* <DEDUP_REMOVED lines=68> */
[----:B--2---:R-:W-:Y:S01]  /*3290*/  IMAD R67, R70, 0x1000000, R7 ;  /* 0x0100000046437824 */ /* 0x004fe200078e0207 */
[----:B------:R-:W-:Y:S01]  /*32a0*/  LOP3.LUT R72, R41, 0xffff, RZ, 0xc0, !PT ;  /* 0x0000ffff29487812 */ /* 0x000fe200078ec0ff */
[----:B------:R-:W-:Y:S01]  /*32b0*/  IMAD R6, R64, 0x1000000, R9 ;  /* 0x0100000040067824 */ /* 0x000fe200078e0209 */
[----:B------:R-:W-:Y:S01]  /*32c0*/  LOP3.LUT R66, R22, 0xffff, RZ, 0xc0, !PT ;  /* 0x0000ffff16427812 */ /* 0x000fe200078ec0ff */
[----:B------:R-:W-:Y:S01]  /*32d0*/  IMAD R4, R65, 0x1000000, R4 ;  /* 0x0100000041047824 */ /* 0x000fe200078e0204 */
[----:B------:R-:W-:Y:S01]  /*32e0*/  LOP3.LUT R68, R43, 0xffff, RZ, 0xc0, !PT ;  /* 0x0000ffff2b447812 */ /* 0x000fe200078ec0ff */
[----:B------:R-:W-:Y:S01]  /*32f0*/  IMAD R7, R72, 0x1000000, R5 ;  /* 0x0100000048077824 */ /* 0x000fe200078e0205 */
[----:B------:R-:W2:Y:S01]  /*3300*/  SHFL.DOWN PT, R2, R2, 0x4, 0x1f ;  /* 0x08801f0002027f89 */ /* 0x000ea200000e0000 */
        /* <DEDUP_REMOVED lines=39> */
[----:B--2---:R-:W-:-:S02]  /*3580*/  PRMT R6, R60, 0x3340, R31 ;  /* 0x000033403c067816 */ /* 0x004fc4000000001f */
        /* <DEDUP_REMOVED lines=32> */
.L_x_193:
[----:B------:R-:W-:-:S05]  /*3790*/  IMAD.IADD R3, R1, 0x1, R0 ;  /* 0x0000000101037824 */ /* 0x000fca00078e0200 */
[----:B------:R-:W2:Y:S02]  /*37a0*/  LDL.U8 R2, [R3] ;  /* 0x0000000003027983 */ /* 0x000ea40000100000 */
[----:B--2---:R-:W-:Y:S01]  /*37b0*/  ISETP.NE.AND P0, PT, R2, RZ, PT ;  /* 0x000000ff0200720c */ /* 0x004fe20003f05270 */
[----:B------:R-:W-:Y:S02]  /*37c0*/  IMAD.MOV.U32 R2, RZ, RZ, R0 ;  /* 0x000000ffff027224 */ /* 0x000fe400078e0000 */
[----:B------:R-:W-:-:S10]  /*37d0*/  VIADD R0, R0, 0x1 ;  /* 0x0000000100007836 */ /* 0x000fd40000000000 */
[----:B------:R-:W-:Y:S05]  /*37e0*/  @P0 BRA `(.L_x_193) ;  /* 0xfffffffc00e80947 */ /* 0x000fea000383ffff */
[----:B------:R-:W-:Y:S05]  /*37f0*/  BSYNC.RECONVERGENT B2 ;  /* 0x0000000000027941 */ /* 0x000fea0003800200 */
.L_x_192:
[----:B------:R-:W-:Y:S01]  /*3800*/  LOP3.LUT P0, RZ, R4, 0xff, RZ, 0xc0, !PT ;  /* 0x000000ff04ff7812 */ /* 0x000fe2000780c0ff */
[----:B------:R-:W-:Y:S01]  /*3810*/  BSSY.RECONVERGENT B2, `(.L_x_194) ;  /* 0x000000c000027945 */ /* 0x000fe20003800200 */
[----:B------:R-:W-:-:S11]  /*3820*/  IMAD.MOV.U32 R0, RZ, RZ, R2 ;  /* 0x000000ffff007224 */ /* 0x000fd600078e0002 */
[----:B------:R-:W-:Y:S05]  /*3830*/  @!P0 BRA `(.L_x_195) ;  /* 0x0000000000248947 */ /* 0x000fea0003800000 */
[----:B------:R-:W-:-:S07]  /*3840*/  IMAD.MOV.U32 R2, RZ, RZ, RZ ;  /* 0x000000ffff027224 */ /* 0x000fce00078e00ff */
.L_x_196:
        /* <DEDUP_REMOVED lines=8> */
.L_x_195:
[----:B------:R-:W-:Y:S05]  /*38d0*/  BSYNC.RECONVERGENT B2 ;  /* 0x0000000000027941 */ /* 0x000fea0003800200 */
.L_x_194:
        /* <DEDUP_REMOVED lines=55> */
.L_x_191:
[----:B------:R-:W-:Y:S05]  /*3c50*/  BSYNC.RECONVERGENT B1 ;  /* 0x0000000000017941 */ /* 0x000fea0003800200 */
.L_x_190:
        /* <DEDUP_REMOVED lines=148> */
.L_x_200:
[----:B------:R-:W-:-:S05]  /*45a0*/  IMAD.IADD R3, R1, 0x1, R0 ;  /* 0x0000000101037824 */ /* 0x000fca00078e0200 */
[----:B------:R-:W3:Y:S02]  /*45b0*/  LDL.U8 R2, [R3] ;  /* 0x0000000003027983 */ /* 0x000ee40000100000 */
[----:B---3--:R-:W-:Y:S01]  /*45c0*/  ISETP.NE.AND P0, PT, R2, RZ, PT ;  /* 0x000000ff0200720c */ /* 0x008fe20003f05270 */
[----:B------:R-:W-:Y:S02]  /*45d0*/  IMAD.MOV.U32 R2, RZ, RZ, R0 ;  /* 0x000000ffff027224 */ /* 0x000fe400078e0000 */
[----:B------:R-:W-:-:S10]  /*45e0*/  VIADD R0, R0, 0x1 ;  /* 0x0000000100007836 */ /* 0x000fd40000000000 */
[----:B------:R-:W-:Y:S05]  /*45f0*/  @P0 BRA `(.L_x_200) ;  /* 0xfffffffc00e80947 */ /* 0x000fea000383ffff */
[----:B------:R-:W-:Y:S05]  /*4600*/  BSYNC.RECONVERGENT B2 ;  /* 0x0000000000027941 */ /* 0x000fea0003800200 */
.L_x_199:
[----:B------:R-:W-:Y:S01]  /*4610*/  LOP3.LUT P0, RZ, R4, 0xff, RZ, 0xc0, !PT ;  /* 0x000000ff04ff7812 */ /* 0x000fe2000780c0ff */
[----:B------:R-:W-:Y:S01]  /*4620*/  BSSY.RECONVERGENT B2, `(.L_x_201) ;  /* 0x000000c000027945 */ /* 0x000fe20003800200 */
[----:B------:R-:W-:-:S11]  /*4630*/  IMAD.MOV.U32 R0, RZ, RZ, R2 ;  /* 0x000000ffff007224 */ /* 0x000fd600078e0002 */
[----:B------:R-:W-:Y:S05]  /*4640*/  @!P0 BRA `(.L_x_202) ;  /* 0x0000000000248947 */ /* 0x000fea0003800000 */
[----:B------:R-:W-:-:S07]  /*4650*/  IMAD.MOV.U32 R2, RZ, RZ, RZ ;  /* 0x000000ffff027224 */ /* 0x000fce00078e00ff */
.L_x_203:
        /* <DEDUP_REMOVED lines=8> */
.L_x_202:
[----:B------:R-:W-:Y:S05]  /*46e0*/  BSYNC.RECONVERGENT B2 ;  /* 0x0000000000027941 */ /* 0x000fea0003800200 */
.L_x_201:
        /* <DEDUP_REMOVED lines=55> */
.L_x_198:
[----:B------:R-:W-:Y:S05]  /*4a60*/  BSYNC.RECONVERGENT B1 ;  /* 0x0000000000017941 */ /* 0x000fea0003800200 */
.L_x_197:
        /* <DEDUP_REMOVED lines=33> */
[----:B------:R-:W-:Y:S02]  /*4c80*/  PRMT R8, R31, 0x7604, R8 ;  /* 0x000076041f087816 */ /* 0x000fe40000000008 */
[----:B------:R-:W-:Y:S01]  /*4c90*/  LOP3.LUT R7, R4, 0xff0000, RZ, 0xc0, !PT ;  /* 0x00ff000004077812 */ /* 0x000fe200078ec0ff */
[----:B------:R-:W-:Y:S01]  /*4ca0*/  IMAD.IADD R4, R6, 0x1, R5 ;  /* 0x0000000106047824 */ /* 0x000fe200078e0205 */
[----:B------:R-:W-:Y:S01]  /*4cb0*/  LOP3.LUT R59, R36, 0xffff, RZ, 0xc0, !PT ;  /* 0x0000ffff243b7812 */ /* 0x000fe200078ec0ff */
[----:B------:R-:W-:Y:S01]  /*4cc0*/  IMAD.IADD R5, R52, 0x1, R53 ;  /* 0x0000000134057824 */ /* 0x000fe200078e0235 */
[----:B------:R-:W-:Y:S01]  /*4cd0*/  LOP3.LUT R57, R42, 0xffff, RZ, 0xc0, !PT ;  /* 0x0000ffff2a397812 */ /* 0x000fe200078ec0ff */
[----:B------:R-:W-:Y:S01]  /*4ce0*/  IMAD.IADD R7, R8, 0x1, R7 ;  /* 0x0000000108077824 */ /* 0x000fe200078e0207 */
[----:B------:R-:W-:Y:S01]  /*4cf0*/  LOP3.LUT R54, R34, 0xffff, RZ, 0xc0, !PT ;  /* 0x0000ffff22367812 */ /* 0x000fe200078ec0ff */
[----:B------:R-:W-:Y:S01]  /*4d00*/  IMAD.U32 R11, R59, 0x10000, RZ ;  /* 0x000100003b0b7824 */ /* 0x000fe200078e00ff */
[----:B------:R-:W-:Y:S01]  /*4d10*/  LOP3.LUT R53, R21, 0xffff, RZ, 0xc0, !PT ;  /* 0x0000ffff15357812 */ /* 0x000fe200078ec0ff */
[----:B------:R-:W-:Y:S01]  /*4d20*/  IMAD.U32 R8, R57, 0x10000, RZ ;  /* 0x0001000039087824 */ /* 0x000fe200078e00ff */
[----:B------:R-:W-:Y:S01]  /*4d30*/  LOP3.LUT R10, R54, 0xff, RZ, 0xc0, !PT ;  /* 0x000000ff360a7812 */ /* 0x000fe200078ec0ff */
[----:B------:R1:W3:Y:S01]  /*4d40*/  SHFL.DOWN PT, R52, R13, 0x10, 0x1f ;  /* 0x0a001f000d347f89 */ /* 0x0002e200000e0000 */
[----:B------:R-:W-:-:S02]  /*4d50*/  LOP3.LUT R55, R23, 0xffff, RZ, 0xc0, !PT ;  /* 0x0000ffff17377812 */ /* 0x000fc400078ec0ff */
[----:B------:R-:W-:Y:S02]  /*4d60*/  LOP3.LUT R65, R53, 0xff, RZ, 0xc0, !PT ;  /* 0x000000ff35417812 */ /* 0x000fe400078ec0ff */
[----:B------:R-:W-:Y:S01]  /*4d70*/  PRMT R9, R35, 0x7604, R10 ;  /* 0x0000760423097816 */ /* 0x000fe2000000000a */
[----:B------:R-:W-:Y:S01]  /*4d80*/  IMAD.U32 R6, R55, 0x10000, RZ ;  /* 0x0001000037067824 */ /* 0x000fe200078e00ff */
[----:B------:R-:W-:Y:S02]  /*4d90*/  LOP3.LUT R10, R11, 0xff0000, RZ, 0xc0, !PT ;  /* 0x00ff00000b0a7812 */ /* 0x000fe400078ec0ff */
[----:B------:R-:W-:Y:S02]  /*4da0*/  PRMT R65, R20, 0x7604, R65 ;  /* 0x0000760414417816 */ /* 0x000fe40000000041 */
[----:B------:R-:W-:Y:S01]  /*4db0*/  LOP3.LUT R8, R8, 0xff0000, RZ, 0xc0, !PT ;  /* 0x00ff000008087812 */ /* 0x000fe200078ec0ff */
[----:B------:R-:W-:Y:S01]  /*4dc0*/  IMAD.IADD R9, R9, 0x1, R10 ;  /* 0x0000000109097824 */ /* 0x000fe200078e020a */
[----:B------:R-:W-:-:S02]  /*4dd0*/  LOP3.LUT R11, R25, 0xff, RZ, 0xc0, !PT ;  /* 0x000000ff190b7812 */ /* 0x000fc400078ec0ff */
[----:B------:R-:W-:Y:S01]  /*4de0*/  LOP3.LUT R6, R6, 0xff0000, RZ, 0xc0, !PT ;  /* 0x00ff000006067812 */ /* 0x000fe200078ec0ff */
[----:B--2---:R-:W-:Y:S01]  /*4df0*/  IMAD.IADD R67, R65, 0x1, R8 ;  /* 0x0000000141437824 */ /* 0x004fe200078e0208 */
[----:B------:R-:W-:Y:S02]  /*4e00*/  PRMT R11, R24, 0x7604, R11 ;  /* 0x00007604180b7816 */ /* 0x000fe4000000000b */
[----:B------:R-:W-:Y:S02]  /*4e10*/  LOP3.LUT R65, R16, 0xffff, RZ, 0xc0, !PT ;  /* 0x0000ffff10417812 */ /* 0x000fe400078ec0ff */
[----:B------:R-:W-:Y:S01]  /*4e20*/  ISETP.GT.AND P0, PT, R49, 0xf, PT ;  /* 0x0000000f3100780c */ /* 0x000fe20003f04270 */
[----:B------:R-:W-:Y:S01]  /*4e30*/  IMAD.IADD R11, R11, 0x1, R6 ;  /* 0x000000010b0b7824 */ /* 0x000fe200078e0206 */
[----:B------:R-:W-:Y:S01]  /*4e40*/  LOP3.LUT R6, R0, 0xffff, RZ, 0xc0, !PT ;  /* 0x0000ffff00067812 */ /* 0x000fe200078ec0ff */
[----:B------:R-:W-:Y:S01]  /*4e50*/  IMAD R69, R65, 0x1000000, R2 ;  /* 0x0100000041457824 */ /* 0x000fe200078e0202 */
[----:B------:R-:W-:Y:S01]  /*4e60*/  LOP3.LUT R64, R37, 0xffff, RZ, 0xc0, !PT ;  /* 0x0000ffff25407812 */ /* 0x000fe200078ec0ff */
[----:B------:R1:W2:Y:S01]  /*4e70*/  SHFL.DOWN PT, R2, R50, 0x10, 0x1f ;  /* 0x0a001f0032027f89 */ /* 0x0002a200000e0000 */
        /* <DEDUP_REMOVED lines=13> */
[----:B------:R1:W0:Y:S04]  /*4f50*/  SHFL.DOWN PT, R5, R71, 0x10, 0x1f ;  /* 0x0a001f0047057f89 */ /* 0x00022800000e0000 */
[----:B------:R-:W0:Y:S04]  /*4f60*/  SHFL.DOWN PT, R6, R6, 0x10, 0x1f ;  /* 0x0a001f0006067f89 */ /* 0x000e2800000e0000 */
[----:B------:R-:W0:Y:S04]  /*4f70*/  SHFL.DOWN PT, R7, R7, 0x10, 0x1f ;  /* 0x0a001f0007077f89 */ /* 0x000e2800000e0000 */
        /* <DEDUP_REMOVED lines=67> */
.L_x_207:
[----:B------:R-:W-:-:S05]  /*53b0*/  IMAD.IADD R5, R1, 0x1, R0 ;  /* 0x0000000101057824 */ /* 0x000fca00078e0200 */
[----:B------:R-:W2:Y:S02]  /*53c0*/  LDL.U8 R4, [R5] ;  /* 0x0000000005047983 */ /* 0x000ea40000100000 */
[----:B--2---:R-:W-:Y:S01]  /*53d0*/  ISETP.NE.AND P0, PT, R4, RZ, PT ;  /* 0x000000ff0400720c */ /* 0x004fe20003f05270 */
[----:B------:R-:W-:Y:S02]  /*53e0*/  IMAD.MOV.U32 R4, RZ, RZ, R0 ;  /* 0x000000ffff047224 */ /* 0x000fe400078e0000 */
[----:B------:R-:W-:-:S10]  /*53f0*/  VIADD R0, R0, 0x1 ;  /* 0x0000000100007836 */ /* 0x000fd40000000000 */
[----:B------:R-:W-:Y:S05]  /*5400*/  @P0 BRA `(.L_x_207) ;  /* 0xfffffffc00e80947 */ /* 0x000fea000383ffff */
[----:B------:R-:W-:Y:S05]  /*5410*/  BSYNC.RECONVERGENT B2 ;  /* 0x0000000000027941 */ /* 0x000fea0003800200 */
.L_x_206:
[----:B------:R-:W-:Y:S01]  /*5420*/  LOP3.LUT P0, RZ, R6, 0xff, RZ, 0xc0, !PT ;  /* 0x000000ff06ff7812 */ /* 0x000fe2000780c0ff */
[----:B------:R-:W-:Y:S01]  /*5430*/  BSSY.RECONVERGENT B2, `(.L_x_208) ;  /* 0x000000c000027945 */ /* 0x000fe20003800200 */
[----:B------:R-:W-:-:S11]  /*5440*/  IMAD.MOV.U32 R0, RZ, RZ, R4 ;  /* 0x000000ffff007224 */ /* 0x000fd600078e0004 */
[----:B------:R-:W-:Y:S05]  /*5450*/  @!P0 BRA `(.L_x_209) ;  /* 0x0000000000248947 */ /* 0x000fea0003800000 */
[----:B------:R-:W-:-:S07]  /*5460*/  IMAD.MOV.U32 R4, RZ, RZ, RZ ;  /* 0x000000ffff047224 */ /* 0x000fce00078e00ff */
.L_x_210:
        /* <DEDUP_REMOVED lines=8> */
.L_x_209:
[----:B------:R-:W-:Y:S05]  /*54f0*/  BSYNC.RECONVERGENT B2 ;  /* 0x0000000000027941 */ /* 0x000fea0003800200 */
.L_x_208:
[----:B------:R-:W-:-:S05]  /*5500*/  IMAD.IADD R0, R1, 0x1, R0 ;  /* 0x0000000101007824 */ /* 0x000fca00078e0200 */
[----:B------:R0:W-:Y:S04]  /*5510*/  STL.U8 [R0], RZ ;  /* 0x000000ff00007387 */ /* 0x0001e80000100000 */
[----:B-1----:R-:W2:Y:S04]  /*5520*/  LDL.64 R50, [R1+0x28] ;  /* 0x0000280001327983 */ /* 0x002ea80000100a00 */
        /* <DEDUP_REMOVED lines=42> */
[----:B0-----:R-:W-:Y:S01]  /*57d0*/  PRMT R0, R11, 0x7773, RZ ;  /* 0x000077730b007816 */ /* 0x001fe200000000ff */
[----:B------:R-:W-:Y:S06]  /*57e0*/  @P0 BRA `(.L_x_205) ;  /* 0x0000000000380947 */ /* 0x000fec0003800000 */
[----:B------:R-:W0:Y:S01]  /*57f0*/  S2R R3, SR_CgaCtaId ;  /* 0x0000000000037919 */ /* 0x000e220000008800 */
[----:B------:R-:W-:Y:S02]  /*5800*/  MOV R2, 0x400 ;  /* 0x0000040000027802 */ /* 0x000fe40000000f00 */
[----:B------:R-:W-:Y:S01]  /*5810*/  PRMT R44, R44, 0x7710, RZ ;  /* 0x000077102c2c7816 */ /* 0x000fe200000000ff */
[----:B------:R-:W1:Y:S01]  /*5820*/  S2R R49, SR_TID.X ;  /* 0x0000000000317919 */ /* 0x000e620000002100 */
[----:B0-----:R-:W-:Y:S02]  /*5830*/  LEA R3, R3, R2, 0x18 ;  /* 0x0000000203037211 */ /* 0x001fe400078ec0ff */
[----:B-1----:R-:W-:-:S05]  /*5840*/  SHF.R.U32.HI R2, RZ, 0x5, R49 ;  /* 0x00000005ff027819 */ /* 0x002fca0000011631 */
        /* <DEDUP_REMOVED lines=8> */
.L_x_205:
[----:B------:R-:W-:Y:S05]  /*58d0*/  BSYNC.RECONVERGENT B1 ;  /* 0x0000000000017941 */ /* 0x000fea0003800200 */
.L_x_204:
[----:B------:R-:W3:Y:S01]  /*58e0*/  S2R R49, SR_TID.X ;  /* 0x0000000000317919 */ /* 0x000ee20000002100 */
[----:B------:R-:W-:Y:S01]  /*58f0*/  BAR.SYNC.DEFER_BLOCKING 0x0 ;  /* 0x0000000000007b1d */ /* 0x000fe20000010000 */
[----:B---3--:R-:W-:-:S13]  /*5900*/  ISETP.NE.AND P0, PT, R49, RZ, PT ;  /* 0x000000ff3100720c */ /* 0x008fda0003f05270 */
[----:B------:R-:W-:Y:S05]  /*5910*/  @P0 BRA `(.L_x_211) ;  /* 0x0000011c00440947 */ /* 0x000fea0003800000 */
[----:B0-2---:R-:W0:Y:S01]  /*5920*/  S2R R5, SR_CgaCtaId ;  /* 0x0000000000057919 */ /* 0x005e220000008800 */
[----:B------:R-:W-:Y:S01]  /*5930*/  LOP3.LUT R3, R26, 0xffff, RZ, 0xc0, !PT ;  /* 0x0000ffff1a037812 */ /* 0x000fe200078ec0ff */
[----:B------:R-:W-:Y:S01]  /*5940*/  BSSY.RECONVERGENT B1, `(.L_x_212) ;  /* 0x000005a000017945 */ /* 0x000fe20003800200 */
[----:B------:R-:W-:Y:S01]  /*5950*/  MOV R26, 0x400 ;  /* 0x00000400001a7802 */ /* 0x000fe20000000f00 */
[----:B------:R-:W-:Y:S01]  /*5960*/  STL [R1+0x54], R13 ;  /* 0x0000540d01007387 */ /* 0x000fe20000100800 */
[----:B------:R-:W-:Y:S02]  /*5970*/  LOP3.LUT R31, R31, 0xffff, RZ, 0xc0, !PT ;  /* 0x0000ffff1f1f7812 */ /* 0x000fe400078ec0ff */
[----:B------:R-:W-:Y:S01]  /*5980*/  LOP3.LUT R2, R30, 0xffff, RZ, 0xc0, !PT ;  /* 0x0000ffff1e027812 */ /* 0x000fe200078ec0ff */
[----:B------:R-:W-:Y:S01]  /*5990*/  STL.64 [R1+0x58], R50 ;  /* 0x0000583201007387 */ /* 0x000fe20000100a00 */
[----:B------:R-:W-:Y:S02]  /*59a0*/  LOP3.LUT R33, R33, 0xffff, RZ, 0xc0, !PT ;  /* 0x0000ffff21217812 */ /* 0x000fe400078ec0ff */
[----:B------:R-:W-:Y:S01]  /*59b0*/  PRMT R31, R2, 0x3340, R31 ;  /* 0x00003340021f7816 */ /* 0x000fe2000000001f */
[----:B------:R-:W-:Y:S01]  /*59c0*/  STL.U8 [R1+0x52], R48 ;  /* 0x0000523001007387 */ /* 0x000fe20000100000 */
[----:B------:R-:W-:-:S02]  /*59d0*/  LOP3.LUT R32, R32, 0xffff, RZ, 0xc0, !PT ;  /* 0x0000ffff20207812 */ /* 0x000fc400078ec0ff */
[----:B------:R-:W-:Y:S02]  /*59e0*/  LOP3.LUT R29, R29, 0xffff, RZ, 0xc0, !PT ;  /* 0x0000ffff1d1d7812 */ /* 0x000fe400078ec0ff */
[----:B------:R-:W-:Y:S02]  /*59f0*/  LOP3.LUT R28, R28, 0xffff, RZ, 0xc0, !PT ;  /* 0x0000ffff1c1c7812 */ /* 0x000fe400078ec0ff */
[----:B------:R-:W-:Y:S02]  /*5a00*/  LOP3.LUT R2, R27, 0xffff, RZ, 0xc0, !PT ;  /* 0x0000ffff1b027812 */ /* 0x000fe400078ec0ff */
        /* <DEDUP_REMOVED lines=9> */
[----:B-1----:R-:W-:Y:S01]  /*5aa0*/  LDS R13, [R26+0x58] ;  /* 0x000058001a0d7984 */ /* 0x002fe20000000800 */
        /* <DEDUP_REMOVED lines=25> */
[----:B------:R-:W-:Y:S01]  /*5c40*/  PRMT R25, R25, 0x3340, R24 ;  /* 0x0000334019197816 */ /* 0x000fe20000000018 */
[----:B0-----:R0:W-:Y:S01]  /*5c50*/  STL.64 [R1+0x18], R4 ;  /* 0x0000180401007387 */ /* 0x0011e20000100a00 */
[----:B------:R-:W-:Y:S01]  /*5c60*/  PRMT R30, R28, 0x5410, R27 ;  /* 0x000054101c1e7816 */ /* 0x000fe2000000001b */
[----:B------:R-:W-:Y:S01]  /*5c70*/  IMAD.MOV.U32 R6, RZ, RZ, RZ ;  /* 0x000000ffff067224 */ /* 0x000fe200078e00ff */
[----:B------:R-:W-:Y:S01]  /*5c80*/  PRMT R12, R17, 0x3340, R16 ;  /* 0x00003340110c7816 */ /* 0x000fe20000000010 */
[----:B-1----:R0:W-:Y:S01]  /*5c90*/  STL.64 [R1+0x8], R8 ;  /* 0x0000080801007387 */ /* 0x0021e20000100a00 */
        /* <DEDUP_REMOVED lines=8> */
[----:B--2---:R0:W-:Y:S01]  /*5d20*/  STL.64 [R1], R20 ;  /* 0x0000001401007387 */ /* 0x0041e20000100a00 */
[----:B------:R-:W-:-:S02]  /*5d30*/  PRMT R29, R32, 0x3340, R29 ;  /* 0x00003340201d7816 */ /* 0x000fc4000000001d */
[----:B------:R-:W-:Y:S01]  /*5d40*/  PRMT R0, R33, 0x3340, R0 ;  /* 0x0000334021007816 */ /* 0x000fe20000000000 */
[----:B------:R0:W-:Y:S01]  /*5d50*/  STL [R1+0x24], R7 ;  /* 0x0000240701007387 */ /* 0x0001e20000100800 */
[----:B------:R-:W-:Y:S02]  /*5d60*/  PRMT R15, R15, 0x3340, R14 ;  /* 0x000033400f0f7816 */ /* 0x000fe4000000000e */
[----:B------:R-:W-:Y:S01]  /*5d70*/  PRMT R18, R25, 0x5410, R22 ;  /* 0x0000541019127816 */ /* 0x000fe20000000016 */
[----:B---3--:R0:W-:Y:S01]  /*5d80*/  STL.64 [R1+0x28], R2 ;  /* 0x0000280201007387 */ /* 0x0081e20000100a00 */
[----:B------:R-:W-:Y:S02]  /*5d90*/  PRMT R22, R27, 0x5410, R12 ;  /* 0x000054101b167816 */ /* 0x000fe4000000000c */
[----:B------:R-:W-:Y:S02]  /*5da0*/  PRMT R46, R46, 0x7604, R45 ;  /* 0x000076042e2e7816 */ /* 0x000fe4000000002d */
[----:B------:R-:W-:-:S02]  /*5db0*/  PRMT R17, R39, 0x5410, R40 ;  /* 0x0000541027117816 */ /* 0x000fc40000000028 */
[----:B------:R-:W-:Y:S01]  /*5dc0*/  PRMT R16, R35, 0x5410, R36 ;  /* 0x0000541023107816 */ /* 0x000fe20000000024 */
[----:B------:R0:W-:Y:S01]  /*5dd0*/  STL.U16 [R1+0x50], R46 ;  /* 0x0000502e01007387 */ /* 0x0001e20000100400 */
[----:B------:R-:W-:Y:S02]  /*5de0*/  PRMT R19, R29, 0x5410, R42 ;  /* 0x000054101d137816 */ /* 0x000fe4000000002a */
[----:B------:R-:W-:Y:S01]  /*5df0*/  PRMT R23, R15, 0x5410, R0 ;  /* 0x000054100f177816 */ /* 0x000fe20000000000 */
[----:B------:R0:W-:Y:S01]  /*5e00*/  STL.64 [R1+0x38], R16 ;  /* 0x0000381001007387 */ /* 0x0001e20000100a00 */
[C---:B------:R-:W-:Y:S02]  /*5e10*/  PRMT R14, R13.reuse, 0x7710, RZ ;  /* 0x000077100d0e7816 */ /* 0x040fe400000000ff */
[----:B------:R-:W-:Y:S01]  /*5e20*/  PRMT R12, R13, 0x7772, RZ ;  /* 0x000077720d0c7816 */ /* 0x000fe200000000ff */
[----:B------:R0:W-:Y:S01]  /*5e30*/  STL.64 [R1+0x40], R18 ;  /* 0x0000401201007387 */ /* 0x0001e20000100a00 */
[----:B------:R-:W-:-:S03]  /*5e40*/  PRMT R0, R20, 0x7770, RZ ;  /* 0x0000777014007816 */ /* 0x000fc600000000ff */
[----:B------:R0:W-:Y:S04]  /*5e50*/  STL.64 [R1+0x48], R22 ;  /* 0x0000481601007387 */ /* 0x0001e80000100a00 */
[----:B------:R0:W-:Y:S04]  /*5e60*/  STL.U16 [R1+0x20], R14 ;  /* 0x0000200e01007387 */ /* 0x0001e80000100400 */
[----:B------:R0:W-:Y:S02]  /*5e70*/  STL.U8 [R1+0x22], R12 ;  /* 0x0000220c01007387 */ /* 0x0001e40000100000 */
.L_x_213:
[----:B0-----:R-:W-:-:S05]  /*5e80*/  IMAD.IADD R5, R1, 0x1, R6 ;  /* 0x0000000101057824 */ /* 0x001fca00078e0206 */
[----:B------:R-:W2:Y:S02]  /*5e90*/  LDL.U8 R4, [R5+0x30] ;  /* 0x0000300005047983 */ /* 0x000ea40000100000 */
[----:B--2---:R-:W-:Y:S01]  /*5ea0*/  ISETP.NE.AND P0, PT, R4, RZ, PT ;  /* 0x000000ff0400720c */ /* 0x004fe20003f05270 */
[----:B------:R-:W-:Y:S02]  /*5eb0*/  IMAD.MOV.U32 R4, RZ, RZ, R6 ;  /* 0x000000ffff047224 */ /* 0x000fe400078e0006 */
[----:B------:R-:W-:-:S10]  /*5ec0*/  VIADD R6, R6, 0x1 ;  /* 0x0000000106067836 */ /* 0x000fd40000000000 */
[----:B------:R-:W-:Y:S05]  /*5ed0*/  @P0 BRA `(.L_x_213) ;  /* 0xfffffffc00e80947 */ /* 0x000fea000383ffff */
[----:B------:R-:W-:Y:S05]  /*5ee0*/  BSYNC.RECONVERGENT B1 ;  /* 0x0000000000017941 */ /* 0x000fea0003800200 */
.L_x_212:
[----:B------:R-:W-:-:S13]  /*5ef0*/  LOP3.LUT P0, RZ, R0, 0xff, RZ, 0xc0, !PT ;  /* 0x000000ff00ff7812 */ /* 0x000fda000780c0ff */
[----:B------:R-:W-:Y:S05]  /*5f00*/  @!P0 BRA `(.L_x_214) ;  /* 0x00000000002c8947 */ /* 0x000fea0003800000 */
[----:B------:R-:W-:Y:S01]  /*5f10*/  BSSY.RECONVERGENT B1, `(.L_x_214) ;  /* 0x000000a000017945 */ /* 0x000fe20003800200 */
[----:B------:R-:W-:-:S07]  /*5f20*/  IMAD.MOV.U32 R6, RZ, RZ, RZ ;  /* 0x000000ffff067224 */ /* 0x000fce00078e00ff */
.L_x_215:
        /* <DEDUP_REMOVED lines=9> */
.L_x_214:
[----:B------:R-:W-:Y:S01]  /*5fc0*/  IMAD.IADD R8, R1, 0x1, R4 ;  /* 0x0000000101087824 */ /* 0x000fe200078e0204 */
[----:B------:R-:W0:Y:S04]  /*5fd0*/  LDS R6, [R26+0x88] ;  /* 0x000088001a067984 */ /* 0x000e280000000800 */
[----:B------:R-:W-:Y:S04]  /*5fe0*/  STL.U8 [R8+0x30], RZ ;  /* 0x000030ff08007387 */ /* 0x000fe80000100000 */
[----:B------:R-:W2:Y:S04]  /*5ff0*/  LDL.64 R30, [R1+0x58] ;  /* 0x00005800011e7983 */ /* 0x000ea80000100a00 */
[----:B------:R-:W3:Y:S04]  /*6000*/  LDL.64 R24, [R1+0x50] ;  /* 0x0000500001187983 */ /* 0x000ee80000100a00 */
[----:B------:R-:W4:Y:S04]  /*6010*/  LDL.64 R4, [R1+0x30] ;  /* 0x0000300001047983 */ /* 0x000f280000100a00 */
[----:B------:R-:W5:Y:S04]  /*6020*/  LDL.64 R18, [R1+0x38] ;  /* 0x0000380001127983 */ /* 0x000f680000100a00 */
[----:B------:R-:W5:Y:S04]  /*6030*/  LDL.64 R20, [R1+0x40] ;  /* 0x0000400001147983 */ /* 0x000f680000100a00 */
[----:B------:R-:W5:Y:S01]  /*6040*/  LDL.64 R22, [R1+0x48] ;  /* 0x0000480001167983 */ /* 0x000f620000100a00 */
[----:B------:R-:W1:Y:S01]  /*6050*/  LDC R0, c[0x0][0x2f8] ;  /* 0x0000be00ff007b82 */ /* 0x000e620000000800 */
[----:B------:R-:W-:Y:S02]  /*6060*/  BSSY.RECONVERGENT B1, `(.L_x_216) ;  /* 0x0000024000017945 */ /* 0x000fe40003800200 */
[----:B------:R-:W-:Y:S04]  /*6070*/  LDS.128 R12, [R26+0x70] ;  /* 0x000070001a0c7984 */ /* 0x000fe80000000c00 */
[----:B------:R-:W5:Y:S04]  /*6080*/  LDS.64 R28, [R26+0x68] ;  /* 0x000068001a1c7984 */ /* 0x000f680000000a00 */
[----:B------:R-:W5:Y:S04]  /*6090*/  LDS.128 R8, [R26+0x80] ;  /* 0x000080001a087984 */ /* 0x000f680000000c00 */
[----:B------:R-:W5:Y:S01]  /*60a0*/  LDS.64 R16, [R26+0x90] ;  /* 0x000090001a107984 */ /* 0x000f620000000a00 */
[----:B-1----:R-:W-:Y:S01]  /*60b0*/  IADD3 R47, PT, PT, -R0, 0x30, R47 ;  /* 0x00000030002f7810 */ /* 0x002fe20007ffe12f */
[----:B--2---:R-:W-:Y:S01]  /*60c0*/  DADD R2, R2, R30 ;  /* 0x0000000002027229 */ /* 0x004fe2000000001e */
[C---:B---3--:R-:W-:Y:S01]  /*60d0*/  PRMT R32, R24.reuse, 0x7710, RZ ;  /* 0x0000771018207816 */ /* 0x048fe200000000ff */
[----:B------:R-:W-:Y:S01]  /*60e0*/  IMAD.IADD R0, R25, 0x1, R7 ;  /* 0x0000000119007824 */ /* 0x000fe200078e0207 */
[----:B------:R-:W-:-:S04]  /*60f0*/  PRMT R30, R24, 0x7772, RZ ;  /* 0x00007772181e7816 */ /* 0x000fc800000000ff */
[----:B------:R1:W-:Y:S01]  /*6100*/  STL.64 [R47+0x28], R2 ;  /* 0x000028022f007387 */ /* 0x0003e20000100a00 */
[C---:B0-----:R-:W-:Y:S02]  /*6110*/  PRMT R24, R6.reuse, 0x7710, RZ ;  /* 0x0000771006187816 */ /* 0x041fe400000000ff */
[----:B------:R-:W-:Y:S01]  /*6120*/  PRMT R6, R6, 0x7772, RZ ;  /* 0x0000777206067816 */ /* 0x000fe200000000ff */
[----:B----4-:R0:W-:Y:S04]  /*6130*/  STL.64 [R47], R4 ;  /* 0x000000042f007387 */ /* 0x0101e80000100a00 */
[----:B-----5:R2:W-:Y:S04]  /*6140*/  STL.64 [R47+0x8], R18 ;  /* 0x000008122f007387 */ /* 0x0205e80000100a00 */
[----:B------:R2:W-:Y:S01]  /*6150*/  STL.64 [R47+0x10], R20 ;  /* 0x000010142f007387 */ /* 0x0005e20000100a00 */
[----:B-1----:R-:W-:-:S03]  /*6160*/  PRMT R2, R28, 0x7770, RZ ;  /* 0x000077701c027816 */ /* 0x002fc600000000ff */
[----:B------:R2:W-:Y:S01]  /*6170*/  STL.64 [R47+0x18], R22 ;  /* 0x000018162f007387 */ /* 0x0005e20000100a00 */
[----:B0-----:R-:W-:-:S03]  /*6180*/  IMAD.MOV.U32 R4, RZ, RZ, RZ ;  /* 0x000000ffff047224 */ /* 0x001fc600078e00ff */
        /* <DEDUP_REMOVED lines=11> */
.L_x_217:
[----:B------:R-:W-:-:S05]  /*6240*/  IMAD.IADD R3, R4, 0x1, R47 ;  /* 0x0000000104037824 */ /* 0x000fca00078e022f */
[----:B--2---:R-:W2:Y:S02]  /*6250*/  LDL.U8 R0, [R3] ;  /* 0x0000000003007983 */ /* 0x004ea40000100000 */
[----:B--2---:R-:W-:Y:S01]  /*6260*/  ISETP.NE.AND P0, PT, R0, RZ, PT ;  /* 0x000000ff0000720c */ /* 0x004fe20003f05270 */
[----:B------:R-:W-:Y:S02]  /*6270*/  IMAD.MOV.U32 R0, RZ, RZ, R4 ;  /* 0x000000ffff007224 */ /* 0x000fe400078e0004 */
[----:B------:R-:W-:-:S10]  /*6280*/  VIADD R4, R4, 0x1 ;  /* 0x0000000104047836 */ /* 0x000fd40000000000 */
[----:B------:R-:W-:Y:S05]  /*6290*/  @P0 BRA `(.L_x_217) ;  /* 0xfffffffc00e80947 */ /* 0x000fea000383ffff */
[----:B------:R-:W-:Y:S05]  /*62a0*/  BSYNC.RECONVERGENT B1 ;  /* 0x0000000000017941 */ /* 0x000fea0003800200 */
.L_x_216:
[----:B------:R-:W-:Y:S01]  /*62b0*/  LOP3.LUT P0, RZ, R2, 0xff, RZ, 0xc0, !PT ;  /* 0x000000ff02ff7812 */ /* 0x000fe2000780c0ff */
[----:B------:R-:W-:-:S12]  /*62c0*/  IMAD.MOV.U32 R4, RZ, RZ, R0 ;  /* 0x000000ffff047224 */ /* 0x000fd800078e0000 */
[----:B------:R-:W-:Y:S05]  /*62d0*/  @!P0 BRA `(.L_x_218) ;  /* 0x00000000002c8947 */ /* 0x000fea0003800000 */
[----:B------:R-:W-:Y:S01]  /*62e0*/  BSSY.RECONVERGENT B1, `(.L_x_218) ;  /* 0x000000a000017945 */ /* 0x000fe20003800200 */
[----:B------:R-:W-:-:S07]  /*62f0*/  IMAD.MOV.U32 R0, RZ, RZ, RZ ;  /* 0x000000ffff007224 */ /* 0x000fce00078e00ff */
.L_x_219:
        /* <DEDUP_REMOVED lines=9> */
.L_x_218:
[----:B------:R-:W-:Y:S01]  /*6390*/  IMAD.IADD R0, R4, 0x1, R47 ;  /* 0x0000000104007824 */ /* 0x000fe200078e022f */
[----:B------:R-:W-:Y:S04]  /*63a0*/  LDS R27, [R26+0xb8] ;  /* 0x0000b8001a1b7984 */ /* 0x000fe80000000800 */
[----:B------:R-:W-:Y:S04]  /*63b0*/  STL.U8 [R0], RZ ;  /* 0x000000ff00007387 */ /* 0x000fe80000100000 */
[----:B------:R-:W2:Y:S04]  /*63c0*/  LDL.64 R28, [R47+0x28] ;  /* 0x000028002f1c7983 */ /* 0x000ea80000100a00 */
[----:B------:R-:W3:Y:S04]  /*63d0*/  LDL.64 R32, [R47+0x20] ;  /* 0x000020002f207983 */ /* 0x000ee80000100a00 */
[----:B------:R-:W4:Y:S04]  /*63e0*/  LDL.64 R18, [R47+0x8] ;  /* 0x000008002f127983 */ /* 0x000f280000100a00 */
[----:B------:R-:W5:Y:S04]  /*63f0*/  LDL.64 R20, [R47+0x10] ;  /* 0x000010002f147983 */ /* 0x000f680000100a00 */
[----:B------:R-:W5:Y:S04]  /*6400*/  LDL.64 R22, [R47+0x18] ;  /* 0x000018002f167983 */ /* 0x000f680000100a00 */
[----:B------:R-:W5:Y:S04]  /*6410*/  LDL.64 R8, [R47] ;  /* 0x000000002f087983 */ /* 0x000f680000100a00 */
[----:B------:R-:W0:Y:S04]  /*6420*/  LDS.128 R12, [R26+0xa0] ;  /* 0x0000a0001a0c7984 */ /* 0x000e280000000c00 */
[----:B------:R-:W1:Y:S04]  /*6430*/  LDS.64 R24, [R26+0x98] ;  /* 0x000098001a187984 */ /* 0x000e680000000a00 */
[----:B------:R-:W1:Y:S04]  /*6440*/  LDS.128 R4, [R26+0xb0] ;  /* 0x0000b0001a047984 */ /* 0x000e680000000c00 */
[----:B------:R-:W1:Y:S01]  /*6450*/  LDS.64 R2, [R26+0xc0] ;  /* 0x0000c0001a027984 */ /* 0x000e620000000a00 */
[----:B------:R-:W-:Y:S03]  /*6460*/  BSSY.RECONVERGENT B1, `(.L_x_220) ;  /* 0x000001f000017945 */ /* 0x000fe60003800200 */
[----:B0-----:R-:W-:Y:S04]  /*6470*/  STL.64 [R1+0x8], R12 ;  /* 0x0000080c01007387 */ /* 0x001fe80000100a00 */
[----:B------:R-:W-:Y:S04]  /*6480*/  STL.64 [R1+0x10], R14 ;  /* 0x0000100e01007387 */ /* 0x000fe80000100a00 */
[----:B-1----:R-:W-:Y:S04]  /*6490*/  STL.64 [R1], R24 ;  /* 0x0000001801007387 */ /* 0x002fe80000100a00 */
[----:B------:R-:W-:Y:S04]  /*64a0*/  STL.64 [R1+0x18], R4 ;  /* 0x0000180401007387 */ /* 0x000fe80000100a00 */
[----:B------:R-:W-:Y:S04]  /*64b0*/  STL [R1+0x24], R7 ;  /* 0x0000240701007387 */ /* 0x000fe80000100800 */
[----:B------:R-:W-:Y:S01]  /*64c0*/  STL.64 [R1+0x28], R2 ;  /* 0x0000280201007387 */ /* 0x000fe20000100a00 */
[----:B------:R-:W-:Y:S01]  /*64d0*/  PRMT R6, R24, 0x7770, RZ ;  /* 0x0000777018067816 */ /* 0x000fe200000000ff */
[----:B--2---:R-:W-:Y:S01]  /*64e0*/  DADD R16, R16, R28 ;  /* 0x0000000010107229 */ /* 0x004fe2000000001c */
[----:B------:R-:W-:-:S02]  /*64f0*/  PRMT R28, R27, 0x7772, RZ ;  /* 0x000077721b1c7816 */ /* 0x000fc400000000ff */
[C---:B---3--:R-:W-:Y:S01]  /*6500*/  PRMT R30, R32.reuse, 0x7710, RZ ;  /* 0x00007710201e7816 */ /* 0x048fe200000000ff */
[----:B------:R-:W-:Y:S01]  /*6510*/  IMAD.IADD R0, R33, 0x1, R11 ;  /* 0x0000000121007824 */ /* 0x000fe200078e020b */
[----:B------:R-:W-:Y:S02]  /*6520*/  PRMT R10, R32, 0x7772, RZ ;  /* 0x00007772200a7816 */ /* 0x000fe400000000ff */
[----:B------:R-:W-:Y:S01]  /*6530*/  PRMT R32, R27, 0x7710, RZ ;  /* 0x000077101b207816 */ /* 0x000fe200000000ff */
[----:B----4-:R-:W-:Y:S04]  /*6540*/  STL.64 [R1+0x38], R18 ;  /* 0x0000381201007387 */ /* 0x010fe80000100a00 */
[----:B-----5:R-:W-:Y:S04]  /*6550*/  STL.64 [R1+0x40], R20 ;  /* 0x0000401401007387 */ /* 0x020fe80000100a00 */
[----:B------:R-:W-:Y:S04]  /*6560*/  STL.64 [R1+0x48], R22 ;  /* 0x0000481601007387 */ /* 0x000fe80000100a00 */
[----:B------:R-:W-:Y:S04]  /*6570*/  STL.64 [R1+0x58], R16 ;  /* 0x0000581001007387 */ /* 0x000fe80000100a00 */
[----:B------:R-:W-:Y:S04]  /*6580*/  STL.U16 [R1+0x50], R30 ;  /* 0x0000501e01007387 */ /* 0x000fe80000100400 */
[----:B------:R-:W-:Y:S04]  /*6590*/  STL.U8 [R1+0x52], R10 ;  /* 0x0000520a01007387 */ /* 0x000fe80000100000 */
[----:B------:R-:W-:Y:S04]  /*65a0*/  STL [R1+0x54], R0 ;  /* 0x0000540001007387 */ /* 0x000fe80000100800 */
[----:B------:R-:W-:Y:S04]  /*65b0*/  STL.U16 [R1+0x20], R32 ;  /* 0x0000202001007387 */ /* 0x000fe80000100400 */
[----:B------:R-:W-:Y:S04]  /*65c0*/  STL.U8 [R1+0x22], R28 ;  /* 0x0000221c01007387 */ /* 0x000fe80000100000 */
[----:B------:R0:W-:Y:S02]  /*65d0*/  STL.64 [R1+0x30], R8 ;  /* 0x0000300801007387 */ /* 0x0001e40000100a00 */
[----:B0-----:R-:W-:-:S07]  /*65e0*/  IMAD.MOV.U32 R8, RZ, RZ, RZ ;  /* 0x000000ffff087224 */ /* 0x001fce00078e00ff */
.L_x_221:
[----:B------:R-:W-:-:S05]  /*65f0*/  IMAD.IADD R4, R1, 0x1, R8 ;  /* 0x0000000101047824 */ /* 0x000fca00078e0208 */
[----:B------:R-:W2:Y:S02]  /*6600*/  LDL.U8 R0, [R4+0x30] ;  /* 0x0000300004007983 */ /* 0x000ea40000100000 */
[----:B--2---:R-:W-:Y:S01]  /*6610*/  ISETP.NE.AND P0, PT, R0, RZ, PT ;  /* 0x000000ff0000720c */ /* 0x004fe20003f05270 */
[----:B------:R-:W-:Y:S02]  /*6620*/  IMAD.MOV.U32 R0, RZ, RZ, R8 ;  /* 0x000000ffff007224 */ /* 0x000fe400078e0008 */
[----:B------:R-:W-:-:S10]  /*6630*/  VIADD R8, R8, 0x1 ;  /* 0x0000000108087836 */ /* 0x000fd40000000000 */
[----:B------:R-:W-:Y:S05]  /*6640*/  @P0 BRA `(.L_x_221) ;  /* 0xfffffffc00e80947 */ /* 0x000fea000383ffff */
[----:B------:R-:W-:Y:S05]  /*6650*/  BSYNC.RECONVERGENT B1 ;  /* 0x0000000000017941 */ /* 0x000fea0003800200 */
.L_x_220:
[----:B------:R-:W-:-:S13]  /*6660*/  LOP3.LUT P0, RZ, R6, 0xff, RZ, 0xc0, !PT ;  /* 0x000000ff06ff7812 */ /* 0x000fda000780c0ff */
[----:B------:R-:W-:Y:S05]  /*6670*/  @!P0 BRA `(.L_x_222) ;  /* 0x00000000002c8947 */ /* 0x000fea0003800000 */
[----:B------:R-:W-:Y:S01]  /*6680*/  BSSY.RECONVERGENT B1, `(.L_x_222) ;  /* 0x000000a000017945 */ /* 0x000fe20003800200 */
[----:B------:R-:W-:-:S07]  /*6690*/  IMAD.MOV.U32 R4, RZ, RZ, RZ ;  /* 0x000000ffff047224 */ /* 0x000fce00078e00ff */
.L_x_223:
        /* <DEDUP_REMOVED lines=9> */
.L_x_222:
[----:B------:R-:W-:Y:S01]  /*6730*/  IMAD.IADD R0, R1, 0x1, R0 ;  /* 0x0000000101007824 */ /* 0x000fe200078e0200 */
[----:B------:R-:W0:Y:S04]  /*6740*/  LDS R6, [R26+0xe8] ;  /* 0x0000e8001a067984 */ /* 0x000e280000000800 */
[----:B------:R1:W-:Y:S04]  /*6750*/  STL.U8 [R0+0x30], RZ ;  /* 0x000030ff00007387 */ /* 0x0003e80000100000 */
        /* <DEDUP_REMOVED lines=8> */
[----:B------:R-:W5:Y:S04]  /*67e0*/  LDS.64 R28, [R26+0xc8] ;  /* 0x0000c8001a1c7984 */ /* 0x000f680000000a00 */
[----:B------:R-:W5:Y:S04]  /*67f0*/  LDS.128 R8, [R26+0xe0] ;  /* 0x0000e0001a087984 */ /* 0x000f680000000c00 */
[----:B------:R-:W5:Y:S01]  /*6800*/  LDS.64 R16, [R26+0xf0] ;  /* 0x0000f0001a107984 */ /* 0x000f620000000a00 */
[----:B--2---:R-:W-:Y:S01]  /*6810*/  DADD R2, R2, R30 ;  /* 0x0000000002027229 */ /* 0x004fe2000000001e */
[C---:B---3--:R-:W-:Y:S01]  /*6820*/  PRMT R32, R24.reuse, 0x7710, RZ ;  /* 0x0000771018207816 */ /* 0x048fe200000000ff */
[----:B-1----:R-:W-:Y:S01]  /*6830*/  IMAD.IADD R0, R25, 0x1, R7 ;  /* 0x0000000119007824 */ /* 0x002fe200078e0207 */
        /* <DEDUP_REMOVED lines=21> */
.L_x_225:
[----:B------:R-:W-:-:S05]  /*6990*/  IMAD.IADD R3, R4, 0x1, R47 ;  /* 0x0000000104037824 */ /* 0x000fca00078e022f */
[----:B--2---:R-:W2:Y:S02]  /*69a0*/  LDL.U8 R0, [R3] ;  /* 0x0000000003007983 */ /* 0x004ea40000100000 */
[----:B--2---:R-:W-:Y:S01]  /*69b0*/  ISETP.NE.AND P0, PT, R0, RZ, PT ;  /* 0x000000ff0000720c */ /* 0x004fe20003f05270 */
[----:B------:R-:W-:Y:S02]  /*69c0*/  IMAD.MOV.U32 R0, RZ, RZ, R4 ;  /* 0x000000ffff007224 */ /* 0x000fe400078e0004 */
[----:B------:R-:W-:-:S10]  /*69d0*/  VIADD R4, R4, 0x1 ;  /* 0x0000000104047836 */ /* 0x000fd40000000000 */
[----:B------:R-:W-:Y:S05]  /*69e0*/  @P0 BRA `(.L_x_225) ;  /* 0xfffffffc00e80947 */ /* 0x000fea000383ffff */
[----:B------:R-:W-:Y:S05]  /*69f0*/  BSYNC.RECONVERGENT B1 ;  /* 0x0000000000017941 */ /* 0x000fea0003800200 */
.L_x_224:
[----:B------:R-:W-:Y:S01]  /*6a00*/  LOP3.LUT P0, RZ, R2, 0xff, RZ, 0xc0, !PT ;  /* 0x000000ff02ff7812 */ /* 0x000fe2000780c0ff */
[----:B------:R-:W-:-:S12]  /*6a10*/  IMAD.MOV.U32 R4, RZ, RZ, R0 ;  /* 0x000000ffff047224 */ /* 0x000fd800078e0000 */
[----:B------:R-:W-:Y:S05]  /*6a20*/  @!P0 BRA `(.L_x_226) ;  /* 0x00000000002c8947 */ /* 0x000fea0003800000 */
[----:B------:R-:W-:Y:S01]  /*6a30*/  BSSY.RECONVERGENT B1, `(.L_x_226) ;  /* 0x000000a000017945 */ /* 0x000fe20003800200 */
[----:B------:R-:W-:-:S07]  /*6a40*/  IMAD.MOV.U32 R0, RZ, RZ, RZ ;  /* 0x000000ffff007224 */ /* 0x000fce00078e00ff */
.L_x_227:
        /* <DEDUP_REMOVED lines=9> */
.L_x_226:
        /* <DEDUP_REMOVED lines=38> */
.L_x_229:
[----:B------:R-:W-:-:S05]  /*6d40*/  IMAD.IADD R4, R1, 0x1, R8 ;  /* 0x0000000101047824 */ /* 0x000fca00078e0208 */
[----:B------:R-:W2:Y:S02]  /*6d50*/  LDL.U8 R0, [R4+0x30] ;  /* 0x0000300004007983 */ /* 0x000ea40000100000 */
[----:B--2---:R-:W-:Y:S01]  /*6d60*/  ISETP.NE.AND P0, PT, R0, RZ, PT ;  /* 0x000000ff0000720c */ /* 0x004fe20003f05270 */
[----:B------:R-:W-:Y:S02]  /*6d70*/  IMAD.MOV.U32 R0, RZ, RZ, R8 ;  /* 0x000000ffff007224 */ /* 0x000fe400078e0008 */
[----:B------:R-:W-:-:S10]  /*6d80*/  VIADD R8, R8, 0x1 ;  /* 0x0000000108087836 */ /* 0x000fd40000000000 */
[----:B------:R-:W-:Y:S05]  /*6d90*/  @P0 BRA `(.L_x_229) ;  /* 0xfffffffc00e80947 */ /* 0x000fea000383ffff */
[----:B------:R-:W-:Y:S05]  /*6da0*/  BSYNC.RECONVERGENT B1 ;  /* 0x0000000000017941 */ /* 0x000fea0003800200 */
.L_x_228:
[----:B------:R-:W-:-:S13]  /*6db0*/  LOP3.LUT P0, RZ, R6, 0xff, RZ, 0xc0, !PT ;  /* 0x000000ff06ff7812 */ /* 0x000fda000780c0ff */
[----:B------:R-:W-:Y:S05]  /*6dc0*/  @!P0 BRA `(.L_x_230) ;  /* 0x00000000002c8947 */ /* 0x000fea0003800000 */
[----:B------:R-:W-:Y:S01]  /*6dd0*/  BSSY.RECONVERGENT B1, `(.L_x_230) ;  /* 0x000000a000017945 */ /* 0x000fe20003800200 */
[----:B------:R-:W-:-:S07]  /*6de0*/  IMAD.MOV.U32 R4, RZ, RZ, RZ ;  /* 0x000000ffff047224 */ /* 0x000fce00078e00ff */
.L_x_231:
        /* <DEDUP_REMOVED lines=9> */
.L_x_230:
        /* <DEDUP_REMOVED lines=38> */
.L_x_233:
[----:B------:R-:W-:-:S05]  /*70e0*/  IMAD.IADD R3, R4, 0x1, R47 ;  /* 0x0000000104037824 */ /* 0x000fca00078e022f */
[----:B--2---:R-:W2:Y:S02]  /*70f0*/  LDL.U8 R0, [R3] ;  /* 0x0000000003007983 */ /* 0x004ea40000100000 */
[----:B--2---:R-:W-:Y:S01]  /*7100*/  ISETP.NE.AND P0, PT, R0, RZ, PT ;  /* 0x000000ff0000720c */ /* 0x004fe20003f05270 */
[----:B------:R-:W-:Y:S02]  /*7110*/  IMAD.MOV.U32 R0, RZ, RZ, R4 ;  /* 0x000000ffff007224 */ /* 0x000fe400078e0004 */
[----:B------:R-:W-:-:S10]  /*7120*/  VIADD R4, R4, 0x1 ;  /* 0x0000000104047836 */ /* 0x000fd40000000000 */
[----:B------:R-:W-:Y:S05]  /*7130*/  @P0 BRA `(.L_x_233) ;  /* 0xfffffffc00e80947 */ /* 0x000fea000383ffff */
[----:B------:R-:W-:Y:S05]  /*7140*/  BSYNC.RECONVERGENT B1 ;  /* 0x0000000000017941 */ /* 0x000fea0003800200 */
.L_x_232:
[----:B------:R-:W-:Y:S01]  /*7150*/  LOP3.LUT P0, RZ, R2, 0xff, RZ, 0xc0, !PT ;  /* 0x000000ff02ff7812 */ /* 0x000fe2000780c0ff */
[----:B------:R-:W-:-:S12]  /*7160*/  IMAD.MOV.U32 R4, RZ, RZ, R0 ;  /* 0x000000ffff047224 */ /* 0x000fd800078e0000 */
[----:B------:R-:W-:Y:S05]  /*7170*/  @!P0 BRA `(.L_x_234) ;  /* 0x00000000002c8947 */ /* 0x000fea0003800000 */
[----:B------:R-:W-:Y:S01]  /*7180*/  BSSY.RECONVERGENT B1, `(.L_x_234) ;  /* 0x000000a000017945 */ /* 0x000fe20003800200 */
[----:B------:R-:W-:-:S07]  /*7190*/  IMAD.MOV.U32 R0, RZ, RZ, RZ ;  /* 0x000000ffff007224 */ /* 0x000fce00078e00ff */
.L_x_235:
        /* <DEDUP_REMOVED lines=9> */
.L_x_234:
[----:B------:R-:W-:Y:S01]  /*7230*/  IMAD.IADD R0, R4, 0x1, R47 ;  /* 0x0000000104007824 */ /* 0x000fe200078e022f */
[----:B------:R-:W0:Y:S04]  /*7240*/  LDS.64 R30, [R26+0x158] ;  /* 0x000158001a1e7984 */ /* 0x000e280000000a00 */
[----:B------:R-:W-:Y:S04]  /*7250*/  STL.U8 [R0], RZ ;  /* 0x000000ff00007387 */ /* 0x000fe80000100000 */
[----:B------:R-:W2:Y:S04]  /*7260*/  LDL.64 R2, [R47] ;  /* 0x000000002f027983 */ /* 0x000ea80000100a00 */
[----:B------:R-:W3:Y:S04]  /*7270*/  LDL.64 R22, [R47+0x28] ;  /* 0x000028002f167983 */ /* 0x000ee80000100a00 */
[----:B------:R-:W4:Y:S04]  /*7280*/  LDL.64 R8, [R47+0x8] ;  /* 0x000008002f087983 */ /* 0x000f280000100a00 */
[----:B------:R-:W5:Y:S04]  /*7290*/  LDL.64 R28, [R47+0x20] ;  /* 0x000020002f1c7983 */ /* 0x000f680000100a00 */
[----:B------:R-:W5:Y:S04]  /*72a0*/  LDL.64 R18, [R47+0x10] ;  /* 0x000010002f127983 */ /* 0x000f680000100a00 */
[----:B------:R-:W5:Y:S04]  /*72b0*/  LDL.64 R20, [R47+0x18] ;  /* 0x000018002f147983 */ /* 0x000f680000100a00 */
[----:B------:R-:W1:Y:S04]  /*72c0*/  LDS R25, [R26+0x178] ;  /* 0x000178001a197984 */ /* 0x000e680000000800 */
[----:B------:R-:W1:Y:S04]  /*72d0*/  LDS.128 R12, [R26+0x160] ;  /* 0x000160001a0c7984 */ /* 0x000e680000000c00 */
[----:B------:R-:W1:Y:S04]  /*72e0*/  LDS.128 R4, [R26+0x170] ;  /* 0x000170001a047984 */ /* 0x000e680000000c00 */
[----:B------:R1:W1:Y:S04]  /*72f0*/  LDS.64 R50, [R26+0x180] ;  /* 0x000180001a327984 */ /* 0x0002680000000a00 */
[----:B0-----:R-:W-:Y:S01]  /*7300*/  STL [R1+0x34], R31 ;  /* 0x0000341f01007387 */ /* 0x001fe20000100800 */
[----:B------:R-:W-:Y:S01]  /*7310*/  BSSY.RECONVERGENT B1, `(.L_x_236) ;  /* 0x0000024000017945 */ /* 0x000fe20003800200 */
[----:B-1----:R-:W-:-:S02]  /*7320*/  PRMT R26, R25, 0x7710, RZ ;  /* 0x00007710191a7816 */ /* 0x002fc400000000ff */
[----:B------:R-:W-:Y:S04]  /*7330*/  STL.64 [R1+0x38], R12 ;  /* 0x0000380c01007387 */ /* 0x000fe80000100a00 */
[----:B------:R-:W-:Y:S04]  /*7340*/  STL.U16 [R1+0x50], R26 ;  /* 0x0000501a01007387 */ /* 0x000fe80000100400 */
[----:B------:R-:W-:Y:S04]  /*7350*/  STL.64 [R1+0x40], R14 ;  /* 0x0000400e01007387 */ /* 0x000fe80000100a00 */
[----:B------:R-:W-:Y:S04]  /*7360*/  STL.64 [R1+0x48], R4 ;  /* 0x0000480401007387 */ /* 0x000fe80000100a00 */
[----:B------:R-:W-:Y:S04]  /*7370*/  STL [R1+0x54], R7 ;  /* 0x0000540701007387 */ /* 0x000fe80000100800 */
[----:B------:R-:W-:Y:S01]  /*7380*/  STL.64 [R1+0x58], R50 ;  /* 0x0000583201007387 */ /* 0x000fe20000100a00 */
[----:B------:R-:W-:-:S03]  /*7390*/  IMAD.MOV.U32 R6, RZ, RZ, RZ ;  /* 0x000000ffff067224 */ /* 0x000fc600078e00ff */
[----:B--2---:R0:W-:Y:S01]  /*73a0*/  STL.64 [R1], R2 ;  /* 0x0000000201007387 */ /* 0x0041e20000100a00 */
[----:B---3--:R-:W-:Y:S01]  /*73b0*/  DADD R16, R16, R22 ;  /* 0x0000000010107229 */ /* 0x008fe20000000016 */
[----:B------:R-:W-:Y:S02]  /*73c0*/  PRMT R22, R25, 0x7772, RZ ;  /* 0x0000777219167816 */ /* 0x000fe400000000ff */
[----:B----4-:R1:W-:Y:S01]  /*73d0*/  STL.64 [R1+0x8], R8 ;  /* 0x0000080801007387 */ /* 0x0103e20000100a00 */
[C---:B0-----:R-:W-:Y:S02]  /*73e0*/  PRMT R2, R30.reuse, 0x7773, RZ ;  /* 0x000077731e027816 */ /* 0x041fe400000000ff */
[----:B------:R-:W-:Y:S02]  /*73f0*/  PRMT R3, R30, 0x7772, RZ ;  /* 0x000077721e037816 */ /* 0x000fe400000000ff */
[C---:B-----5:R-:W-:Y:S02]  /*7400*/  PRMT R24, R28.reuse, 0x7710, RZ ;  /* 0x000077101c187816 */ /* 0x060fe400000000ff */
[----:B------:R-:W-:-:S02]  /*7410*/  PRMT R10, R28, 0x7772, RZ ;  /* 0x000077721c0a7816 */ /* 0x000fc400000000ff */
[----:B-1----:R-:W-:Y:S02]  /*7420*/  PRMT R8, R2, 0x7604, R3 ;  /* 0x0000760402087816 */ /* 0x002fe40000000003 */
[----:B------:R-:W-:Y:S01]  /*7430*/  PRMT R2, R30, 0x7771, RZ ;  /* 0x000077711e027816 */ /* 0x000fe200000000ff */
[----:B------:R-:W-:Y:S04]  /*7440*/  STL.64 [R1+0x10], R18 ;  /* 0x0000101201007387 */ /* 0x000fe80000100a00 */
[----:B------:R-:W-:Y:S04]  /*7450*/  STL.64 [R1+0x18], R20 ;  /* 0x0000181401007387 */ /* 0x000fe80000100a00 */
[----:B------:R-:W-:Y:S04]  /*7460*/  STL.64 [R1+0x28], R16 ;  /* 0x0000281001007387 */ /* 0x000fe80000100a00 */
[----:B------:R-:W-:Y:S04]  /*7470*/  STL.U16 [R1+0x20], R24 ;  /* 0x0000201801007387 */ /* 0x000fe80000100400 */
[----:B------:R-:W-:Y:S04]  /*7480*/  STL.U8 [R1+0x22], R10 ;  /* 0x0000220a01007387 */ /* 0x000fe80000100000 */
[----:B------:R-:W-:Y:S04]  /*7490*/  STL.U8 [R1+0x52], R22 ;  /* 0x0000521601007387 */ /* 0x000fe80000100000 */
[----:B------:R-:W-:Y:S04]  /*74a0*/  STL.U16 [R1+0x32], R8 ;  /* 0x0000320801007387 */ /* 0x000fe80000100400 */
[----:B------:R-:W-:Y:S01]  /*74b0*/  STL.U8 [R1+0x31], R2 ;  /* 0x0000310201007387 */ /* 0x000fe20000100000 */
[----:B------:R-:W-:-:S05]  /*74c0*/  IMAD.IADD R0, R29, 0x1, R11 ;  /* 0x000000011d007824 */ /* 0x000fca00078e020b */
[----:B------:R0:W-:Y:S02]  /*74d0*/  STL [R1+0x24], R0 ;  /* 0x0000240001007387 */ /* 0x0001e40000100800 */
[----:B0-----:R-:W-:-:S07]  /*74e0*/  PRMT R0, R30, 0x7770, RZ ;  /* 0x000077701e007816 */ /* 0x001fce00000000ff */
.L_x_237:
[----:B------:R-:W-:-:S05]  /*74f0*/  IMAD.IADD R3, R1, 0x1, R6 ;  /* 0x0000000101037824 */ /* 0x000fca00078e0206 */
[----:B------:R-:W2:Y:S02]  /*7500*/  LDL.U8 R2, [R3] ;  /* 0x0000000003027983 */ /* 0x000ea40000100000 */
[----:B--2---:R-:W-:Y:S01]  /*7510*/  ISETP.NE.AND P0, PT, R2, RZ, PT ;  /* 0x000000ff0200720c */ /* 0x004fe20003f05270 */
[----:B------:R-:W-:Y:S02]  /*7520*/  IMAD.MOV.U32 R2, RZ, RZ, R6 ;  /* 0x000000ffff027224 */ /* 0x000fe400078e0006 */
[----:B------:R-:W-:-:S10]  /*7530*/  VIADD R6, R6, 0x1 ;  /* 0x0000000106067836 */ /* 0x000fd40000000000 */
[----:B------:R-:W-:Y:S05]  /*7540*/  @P0 BRA `(.L_x_237) ;  /* 0xfffffffc00e80947 */ /* 0x000fea000383ffff */
[----:B------:R-:W-:Y:S05]  /*7550*/  BSYNC.RECONVERGENT B1 ;  /* 0x0000000000017941 */ /* 0x000fea0003800200 */
.L_x_236:
[----:B------:R-:W-:-:S13]  /*7560*/  LOP3.LUT P0, RZ, R0, 0xff, RZ, 0xc0, !PT ;  /* 0x000000ff00ff7812 */ /* 0x000fda000780c0ff */
[----:B------:R-:W-:Y:S05]  /*7570*/  @!P0 BRA `(.L_x_238) ;  /* 0x00000000002c8947 */ /* 0x000fea0003800000 */
[----:B------:R-:W-:Y:S01]  /*7580*/  BSSY.RECONVERGENT B1, `(.L_x_238) ;  /* 0x000000a000017945 */ /* 0x000fe20003800200 */
[----:B------:R-:W-:-:S07]  /*7590*/  IMAD.MOV.U32 R4, RZ, RZ, RZ ;  /* 0x000000ffff047224 */ /* 0x000fce00078e00ff */
.L_x_239:
        /* <DEDUP_REMOVED lines=9> */
.L_x_238:
        /* <DEDUP_REMOVED lines=8> */
[----:B--2---:R-:W-:-:S02]  /*76b0*/  PRMT R45, R12, 0x7770, RZ ;  /* 0x000077700c2d7816 */ /* 0x004fc400000000ff */
[C---:B------:R-:W-:Y:S01]  /*76c0*/  PRMT R46, R12.reuse, 0x7771, RZ ;  /* 0x000077710c2e7816 */ /* 0x040fe200000000ff */
[----:B---3--:R-:W-:Y:S01]  /*76d0*/  DADD R50, R50, R14 ;  /* 0x0000000032327229 */ /* 0x008fe2000000000e */
        /* <DEDUP_REMOVED lines=32> */
[----:B------:R-:W-:Y:S02]  /*78e0*/  PRMT R3, R3, 0x7773, RZ ;  /* 0x0000777303037816 */ /* 0x000fe400000000ff */
        /* <DEDUP_REMOVED lines=11> */
[----:B------:R-:W-:Y:S06]  /*79a0*/  BRA `(.L_x_211) ;  /* 0x000000fc00207947 */ /* 0x000fec0003800000 */
.L_x_175:
[----:B------:R-:W-:Y:S01]  /*79b0*/  IMAD.U32 R2, R23, 0x10000, RZ ;  /* 0x0001000017027824 */ /* 0x000fe200078e00ff */
[----:B------:R-:W-:Y:S01]  /*79c0*/  LOP3.LUT R3, R25, 0xff, RZ, 0xc0, !PT ;  /* 0x000000ff19037812 */ /* 0x000fe200078ec0ff */
[----:B------:R-:W-:Y:S01]  /*79d0*/  IMAD.U32 R8, R12, 0x10000, RZ ;  /* 0x000100000c087824 */ /* 0x000fe200078e00ff */
[----:B------:R-:W-:Y:S01]  /*79e0*/  LOP3.LUT R7, R15, 0xff, RZ, 0xc0, !PT ;  /* 0x000000ff0f077812 */ /* 0x000fe200078ec0ff */
[----:B------:R-:W-:Y:S01]  /*79f0*/  IMAD.U32 R4, R17, 0x10000, RZ ;  /* 0x0001000011047824 */ /* 0x000fe200078e00ff */
[----:B------:R-:W-:Y:S01]  /*7a00*/  LOP3.LUT R5, R19, 0xff, RZ, 0xc0, !PT ;  /* 0x000000ff13057812 */ /* 0x000fe200078ec0ff */
[----:B------:R-:W-:Y:S01]  /*7a10*/  IMAD.U32 R10, R48, 0x10000, RZ ;  /* 0x00010000300a7824 */ /* 0x000fe200078e00ff */
[----:B------:R-:W-:Y:S01]  /*7a20*/  PRMT R3, R24, 0x7604, R3 ;  /* 0x0000760418037816 */ /* 0x000fe20000000003 */
[----:B------:R-:W-:Y:S01]  /*7a30*/  BSSY.RECONVERGENT B1, `(.L_x_240) ;  /* 0x00000e0000017945 */ /* 0x000fe20003800200 */
[----:B------:R-:W-:Y:S02]  /*7a40*/  LOP3.LUT R2, R2, 0xff0000, RZ, 0xc0, !PT ;  /* 0x00ff000002027812 */ /* 0x000fe400078ec0ff */
[----:B------:R-:W-:-:S02]  /*7a50*/  PRMT R7, R14, 0x7604, R7 ;  /* 0x000076040e077816 */ /* 0x000fc40000000007 */
        /* <DEDUP_REMOVED lines=16> */
[----:B------:R-:W-:Y:S02]  /*7b60*/  PRMT R6, R27, 0x7604, R6 ;  /* 0x000076041b067816 */ /* 0x000fe40000000006 */
[----:B------:R-:W-:Y:S01]  /*7b70*/  LOP3.LUT R7, R7, 0xff0000, RZ, 0xc0, !PT ;  /* 0x00ff000007077812 */ /* 0x000fe200078ec0ff */
[----:B------:R-:W-:Y:S01]  /*7b80*/  IMAD.U32 R5, R61, 0x10000, RZ ;  /* 0x000100003d057824 */ /* 0x000fe200078e00ff */
[----:B------:R-:W-:-:S02]  /*7b90*/  PRMT R44, R39, 0x7604, R44 ;  /* 0x00007604272c7816 */ /* 0x000fc4000000002c */
[----:B------:R-:W-:Y:S01]  /*7ba0*/  LOP3.LUT R53, R52, 0xff0000, RZ, 0xc0, !PT ;  /* 0x00ff000034357812 */ /* 0x000fe200078ec0ff */
[----:B------:R-:W-:Y:S01]  /*7bb0*/  IMAD.IADD R7, R6, 0x1, R7 ;  /* 0x0000000106077824 */ /* 0x000fe200078e0207 */
[----:B------:R-:W-:Y:S02]  /*7bc0*/  PRMT R9, R46, 0x7604, R9 ;  /* 0x000076042e097816 */ /* 0x000fe40000000009 */
[----:B------:R-:W-:Y:S01]  /*7bd0*/  LOP3.LUT R10, R10, 0xff0000, RZ, 0xc0, !PT ;  /* 0x00ff00000a0a7812 */ /* 0x000fe200078ec0ff */
[----:B------:R-:W-:Y:S01]  /*7be0*/  IMAD.IADD R6, R44, 0x1, R53 ;  /* 0x000000012c067824 */ /* 0x000fe200078e0235 */
[----:B------:R-:W-:Y:S01]  /*7bf0*/  LOP3.LUT R60, R30, 0xffff, RZ, 0xc0, !PT ;  /* 0x0000ffff1e3c7812 */ /* 0x000fe200078ec0ff */
[----:B------:R-:W0:Y:S01]  /*7c00*/  S2R R44, SR_LANEID ;  /* 0x00000000002c7919 */ /* 0x000e220000000000 */
[----:B------:R-:W-:Y:S01]  /*7c10*/  LOP3.LUT R55, R36, 0xffff, RZ, 0xc0, !PT ;  /* 0x0000ffff24377812 */ /* 0x000fe200078ec0ff */
[----:B------:R-:W-:Y:S01]  /*7c20*/  IMAD.IADD R47, R9, 0x1, R10 ;  /* 0x00000001092f7824 */ /* 0x000fe200078e020a */
[----:B------:R-:W-:-:S02]  /*7c30*/  LOP3.LUT R54, R34, 0xffff, RZ, 0xc0, !PT ;  /* 0x0000ffff22367812 */ /* 0x000fc400078ec0ff */
[----:B------:R-:W-:Y:S01]  /*7c40*/  LOP3.LUT R8, R60, 0xff, RZ, 0xc0, !PT ;  /* 0x000000ff3c087812 */ /* 0x000fe200078ec0ff */
[----:B------:R-:W-:Y:S01]  /*7c50*/  IMAD.U32 R9, R55, 0x10000, RZ ;  /* 0x0001000037097824 */ /* 0x000fe200078e00ff */
[----:B------:R-:W-:Y:S02]  /*7c60*/  LOP3.LUT R10, R54, 0xff, RZ, 0xc0, !PT ;  /* 0x000000ff360a7812 */ /* 0x000fe400078ec0ff */
[----:B------:R-:W-:Y:S02]  /*7c70*/  PRMT R8, R31, 0x7604, R8 ;  /* 0x000076041f087816 */ /* 0x000fe40000000008 */
[----:B------:R-:W-:Y:S02]  /*7c80*/  LOP3.LUT R5, R5, 0xff0000, RZ, 0xc0, !PT ;  /* 0x00ff000005057812 */ /* 0x000fe400078ec0ff */
        /* <DEDUP_REMOVED lines=9> */
[----:B------:R-:W-:Y:S01]  /*7d20*/  VIADD R52, R8, 0x20 ;  /* 0x0000002008347836 */ /* 0x000fe20000000000 */
[----:B------:R-:W-:Y:S02]  /*7d30*/  LOP3.LUT R11, R49, 0xff, RZ, 0xc0, !PT ;  /* 0x000000ff310b7812 */ /* 0x000fe400078ec0ff */
[----:B------:R-:W-:Y:S02]  /*7d40*/  LOP3.LUT R63, R10, 0xff0000, RZ, 0xc0, !PT ;  /* 0x00ff00000a3f7812 */ /* 0x000fe400078ec0ff */
[----:B------:R-:W-:-:S02]  /*7d50*/  LOP3.LUT R10, RZ, R8, RZ, 0x33, !PT ;  /* 0x00000008ff0a7212 */ /* 0x000fc400078e33ff */
[----:B------:R-:W-:Y:S02]  /*7d60*/  ISETP.GT.AND P0, PT, R52, UR4, PT ;  /* 0x0000000434007c0c */ /* 0x000fe4000bf04270 */
[----:B------:R-:W-:Y:S01]  /*7d70*/  PRMT R52, R20, 0x7604, R11 ;  /* 0x0000760414347816 */ /* 0x000fe2000000000b */
[----:B------:R-:W-:Y:S01]  /*7d80*/  VIADD R10, R10, UR4 ;  /* 0x000000040a0a7c36 */ /* 0x000fe20008000000 */
[----:B------:R-:W-:Y:S02]  /*7d90*/  LOP3.LUT R11, R22, 0xffff, RZ, 0xc0, !PT ;  /* 0x0000ffff160b7812 */ /* 0x000fe400078ec0ff */
[----:B------:R-:W-:Y:S02]  /*7da0*/  LOP3.LUT R62, R29, 0xffff, RZ, 0xc0, !PT ;  /* 0x0000ffff1d3e7812 */ /* 0x000fe400078ec0ff */
[----:B------:R-:W-:Y:S01]  /*7db0*/  LOP3.LUT R68, R33, 0xffff, RZ, 0xc0, !PT ;  /* 0x0000ffff21447812 */ /* 0x000fe200078ec0ff */
[----:B------:R-:W-:Y:S01]  /*7dc0*/  IMAD R8, R11, 0x1000000, R4 ;  /* 0x010000000b087824 */ /* 0x000fe200078e0204 */
[----:B------:R-:W-:Y:S01]  /*7dd0*/  LOP3.LUT R4, R16, 0xffff, RZ, 0xc0, !PT ;  /* 0x0000ffff10047812 */ /* 0x000fe200078ec0ff */
[----:B------:R-:W-:Y:S01]  /*7de0*/  IMAD.IADD R11, R52, 0x1, R63 ;  /* 0x00000001340b7824 */ /* 0x000fe200078e023f */
[----:B------:R-:W-:Y:S01]  /*7df0*/  SEL R63, R10, 0x1f, P0 ;  /* 0x0000001f0a3f7807 */ /* 0x000fe20000000000 */
[----:B------:R-:W-:Y:S01]  /*7e00*/  IMAD R70, R68, 0x1000000, R9 ;  /* 0x0100000044467824 */ /* 0x000fe200078e0209 */
[----:B------:R-:W-:Y:S01]  /*7e10*/  LOP3.LUT R66, R37, 0xffff, RZ, 0xc0, !PT ;  /* 0x0000ffff25427812 */ /* 0x000fe200078ec0ff */
[----:B------:R-:W-:Y:S01]  /*7e20*/  IMAD R67, R4, 0x1000000, R3 ;  /* 0x0100000004437824 */ /* 0x000fe200078e0203 */
[----:B0-----:R-:W-:Y:S01]  /*7e30*/  ISETP.GE.AND P0, PT, R44, R63, PT ;  /* 0x0000003f2c00720c */ /* 0x001fe20003f06270 */
[----:B------:R-:W-:Y:S01]  /*7e40*/  IMAD R3, R65, 0x1000000, R2 ;  /* 0x0100000041037824 */ /* 0x000fe200078e0202 */
[----:B------:R-:W-:Y:S01]  /*7e50*/  LOP3.LUT R65, R41, 0xffff, RZ, 0xc0, !PT ;  /* 0x0000ffff29417812 */ /* 0x000fe200078ec0ff */
[----:B------:R-:W-:Y:S01]  /*7e60*/  IMAD R4, R62, 0x1000000, R7 ;  /* 0x010000003e047824 */ /* 0x000fe200078e0207 */
[----:B------:R-:W-:Y:S01]  /*7e70*/  LOP3.LUT R64, R43, 0xffff, RZ, 0xc0, !PT ;  /* 0x0000ffff2b407812 */ /* 0x000fe200078ec0ff */
[----:B------:R-:W-:Y:S01]  /*7e80*/  IMAD R72, R66, 0x1000000, R5 ;  /* 0x0100000042487824 */ /* 0x000fe200078e0205 */
[----:B------:R0:W1:Y:S01]  /*7e90*/  SHFL.DOWN PT, R47, R47, 0x1, R63 ;  /* 0x082000002f2f7989 */ /* 0x00006200000e003f */
[----:B------:R-:W-:-:S02]  /*7ea0*/  IMAD R74, R65, 0x1000000, R6 ;  /* 0x01000000414a7824 */ /* 0x000fc400078e0206 */
[----:B------:R-:W-:Y:S01]  /*7eb0*/  IMAD R76, R64, 0x1000000, R11 ;  /* 0x01000000404c7824 */ /* 0x000fe200078e020b */
[----:B------:R0:W2:Y:S04]  /*7ec0*/  SHFL.DOWN PT, R8, R8, 0x1, R63 ;  /* 0x0820000008087989 */ /* 0x0000a800000e003f */
[----:B------:R0:W3:Y:S04]  /*7ed0*/  SHFL.DOWN PT, R2, R67, 0x1, R63 ;  /* 0x0820000043027989 */ /* 0x0000e800000e003f */
[----:B------:R0:W4:Y:S04]  /*7ee0*/  SHFL.DOWN PT, R3, R3, 0x1, R63 ;  /* 0x0820000003037989 */ /* 0x00012800000e003f */
[----:B------:R0:W0:Y:S04]  /*7ef0*/  SHFL.DOWN PT, R4, R4, 0x1, R63 ;  /* 0x0820000004047989 */ /* 0x00002800000e003f */
[----:B------:R0:W0:Y:S04]  /*7f00*/  SHFL.DOWN PT, R5, R70, 0x1, R63 ;  /* 0x0820000046057989 */ /* 0x00002800000e003f */
[----:B------:R0:W0:Y:S04]  /*7f10*/  SHFL.DOWN PT, R6, R72, 0x1, R63 ;  /* 0x0820000048067989 */ /* 0x00002800000e003f */
[----:B------:R0:W0:Y:S04]  /*7f20*/  SHFL.DOWN PT, R7, R74, 0x1, R63 ;  /* 0x082000004a077989 */ /* 0x00002800000e003f */
[----:B------:R0:W0:Y:S04]  /*7f30*/  SHFL.DOWN PT, R9, R76, 0x1, R63 ;  /* 0x082000004c097989 */ /* 0x00002800000e003f */
[----:B------:R0:W0:Y:S04]  /*7f40*/  SHFL.DOWN PT, R52, R13, 0x1, R63 ;  /* 0x082000000d347989 */ /* 0x00002800000e003f */
[----:B-----5:R0:W0:Y:S04]  /*7f50*/  SHFL.DOWN PT, R10, R50, 0x1, R63 ;  /* 0x08200000320a7989 */ /* 0x02002800000e003f */
[----:B------:R0:W0:Y:S01]  /*7f60*/  SHFL.DOWN PT, R11, R51, 0x1, R63 ;  /* 0x08200000330b7989 */ /* 0x00002200000e003f */
[----:B-1234-:R-:W-:Y:S05]  /*7f70*/  @P0 BRA `(.L_x_241) ;  /* 0x00000008002c0947 */ /* 0x01efea0003800000 */
[----:B------:R-:W-:Y:S01]  /*7f80*/  LOP3.LUT R31, R31, 0xffff, RZ, 0xc0, !PT ;  /* 0x0000ffff1f1f7812 */ /* 0x000fe200078ec0ff */
        /* <DEDUP_REMOVED lines=8> */
[----:B------:R-:W-:-:S02]  /*8010*/  LOP3.LUT R22, R22, 0xffff, RZ, 0xc0, !PT ;  /* 0x0000ffff16167812 */ /* 0x000fc400078ec0ff */
[----:B------:R-:W-:Y:S01]  /*8020*/  LOP3.LUT R23, R23, 0xffff, RZ, 0xc0, !PT ;  /* 0x0000ffff17177812 */ /* 0x000fe200078ec0ff */
[----:B------:R3:W-:Y:S01]  /*8030*/  STL.64 [R1+0x48], R2 ;  /* 0x0000480201007387 */ /* 0x0007e20000100a00 */
[----:B------:R-:W-:Y:S02]  /*8040*/  LOP3.LUT R24, R24, 0xffff, RZ, 0xc0, !PT ;  /* 0x0000ffff18187812 */ /* 0x000fe400078ec0ff */
[----:B------:R-:W-:Y:S01]  /*8050*/  LOP3.LUT R25, R25, 0xffff, RZ, 0xc0, !PT ;  /* 0x0000ffff19197812 */ /* 0x000fe200078ec0ff */
[----:B------:R4:W-:Y:S01]  /*8060*/  STL [R1+0x24], R13 ;  /* 0x0000240d01007387 */ /* 0x0009e20000100800 */
[----:B------:R-:W-:Y:S02]  /*8070*/  LOP3.LUT R0, R0, 0xffff, RZ, 0xc0, !PT ;  /* 0x0000ffff00007812 */ /* 0x000fe400078ec0ff */
[----:B0-----:R-:W-:Y:S01]  /*8080*/  LOP3.LUT R5, R12, 0xffff, RZ, 0xc0, !PT ;  /* 0x0000ffff0c057812 */ /* 0x001fe200078ec0ff */
[----:B------:R-:W-:Y:S01]  /*8090*/  STL.64 [R1+0x28], R50 ;  /* 0x0000283201007387 */ /* 0x000fe20000100a00 */
[----:B------:R-:W-:-:S02]  /*80a0*/  LOP3.LUT R14, R14, 0xffff, RZ, 0xc0, !PT ;  /* 0x0000ffff0e0e7812 */ /* 0x000fc400078ec0ff */
        /* <DEDUP_REMOVED lines=8> */
[----:B------:R-:W-:-:S02]  /*8130*/  PRMT R21, R61, 0x3340, R68 ;  /* 0x000033403d157816 */ /* 0x000fc40000000044 */
[----:B-1----:R-:W-:Y:S02]  /*8140*/  PRMT R6, R60, 0x3340, R31 ;  /* 0x000033403c067816 */ /* 0x002fe4000000001f */
[----:B------:R-:W-:Y:S02]  /*8150*/  PRMT R26, R59, 0x3340, R62 ;  /* 0x000033403b1a7816 */ /* 0x000fe4000000003e */
[----:B------:R-:W-:Y:S02]  /*8160*/  PRMT R28, R57, 0x3340, R65 ;  /* 0x00003340391c7816 */ /* 0x000fe40000000041 */
[----:B------:R-:W-:Y:S02]  /*8170*/  PRMT R29, R55, 0x3340, R66 ;  /* 0x00003340371d7816 */ /* 0x000fe40000000042 */
[----:B------:R-:W-:Y:S02]  /*8180*/  PRMT R30, R53, 0x3340, R64 ;  /* 0x00003340351e7816 */ /* 0x000fe40000000040 */
[----:B------:R-:W-:-:S02]  /*8190*/  PRMT R27, R58, 0x3340, R27 ;  /* 0x000033403a1b7816 */ /* 0x000fc4000000001b */
[----:B------:R-:W-:Y:S02]  /*81a0*/  PRMT R39, R56, 0x3340, R39 ;  /* 0x0000334038277816 */ /* 0x000fe40000000027 */
[----:B--2---:R-:W-:Y:S02]  /*81b0*/  PRMT R8, R54, 0x3340, R35 ;  /* 0x0000334036087816 */ /* 0x004fe40000000023 */
[----:B---3--:R-:W-:Y:S02]  /*81c0*/  PRMT R3, R49, 0x3340, R20 ;  /* 0x0000334031037816 */ /* 0x008fe40000000014 */
[----:B------:R-:W-:Y:S02]  /*81d0*/  PRMT R22, R23, 0x3340, R22 ;  /* 0x0000334017167816 */ /* 0x000fe40000000016 */
[----:B------:R-:W-:Y:S02]  /*81e0*/  PRMT R25, R25, 0x3340, R24 ;  /* 0x0000334019197816 */ /* 0x000fe40000000018 */
[----:B------:R-:W-:-:S02]  /*81f0*/  PRMT R5, R5, 0x3340, R0 ;  /* 0x0000334005057816 */ /* 0x000fc40000000000 */
[----:B------:R-:W-:Y:S02]  /*8200*/  PRMT R14, R15, 0x3340, R14 ;  /* 0x000033400f0e7816 */ /* 0x000fe4000000000e */
[----:B------:R-:W-:Y:S02]  /*8210*/  SHF.R.U32.HI R2, RZ, 0x8, R47 ;  /* 0x00000008ff027819 */ /* 0x000fe4000001162f */
[----:B------:R-:W-:Y:S02]  /*8220*/  PRMT R12, R17, 0x3340, R16 ;  /* 0x00003340110c7816 */ /* 0x000fe40000000010 */
[----:B------:R-:W-:Y:S02]  /*8230*/  PRMT R19, R19, 0x3340, R18 ;  /* 0x0000334013137816 */ /* 0x000fe40000000012 */
[----:B------:R-:W-:Y:S02]  /*8240*/  PRMT R21, R6, 0x5410, R21 ;  /* 0x0000541006157816 */ /* 0x000fe40000000015 */
[----:B------:R-:W-:-:S02]  /*8250*/  PRMT R46, R46, 0x7604, R45 ;  /* 0x000076042e2e7816 */ /* 0x000fc4000000002d */
[----:B------:R-:W-:Y:S02]  /*8260*/  PRMT R2, R2, 0x7604, R47 ;  /* 0x0000760402027816 */ /* 0x000fe4000000002f */
[----:B------:R-:W-:Y:S01]  /*8270*/  PRMT R20, R27, 0x5410, R26 ;  /* 0x000054101b147816 */ /* 0x000fe2000000001a */
[----:B------:R-:W-:Y:S01]  /*8280*/  STL.U16 [R1+0x20], R46 ;  /* 0x0000202e01007387 */ /* 0x000fe20000100400 */
[----:B------:R-:W-:Y:S02]  /*8290*/  PRMT R9, R39, 0x5410, R28 ;  /* 0x0000541027097816 */ /* 0x000fe4000000001c */
[----:B------:R-:W-:Y:S01]  /*82a0*/  PRMT R8, R8, 0x5410, R29 ;  /* 0x0000541008087816 */ /* 0x000fe2000000001d */
[----:B------:R-:W-:Y:S01]  /*82b0*/  STL.U16 [R1+0x50], R2 ;  /* 0x0000500201007387 */ /* 0x000fe20000100400 */
[----:B------:R-:W-:Y:S02]  /*82c0*/  PRMT R7, R3, 0x5410, R30 ;  /* 0x0000541003077816 */ /* 0x000fe4000000001e */
[----:B------:R-:W-:Y:S01]  /*82d0*/  PRMT R6, R25, 0x5410, R22 ;  /* 0x0000541019067816 */ /* 0x000fe20000000016 */
[----:B------:R-:W-:Y:S01]  /*82e0*/  STL.64 [R1], R20 ;  /* 0x0000001401007387 */ /* 0x000fe20000100a00 */
[----:B----4-:R-:W-:-:S02]  /*82f0*/  PRMT R13, R14, 0x5410, R5 ;  /* 0x000054100e0d7816 */ /* 0x010fc40000000005 */
[----:B------:R-:W-:Y:S01]  /*8300*/  PRMT R12, R19, 0x5410, R12 ;  /* 0x00005410130c7816 */ /* 0x000fe2000000000c */
[----:B------:R-:W-:Y:S01]  /*8310*/  STL.64 [R1+0x8], R8 ;  /* 0x0000080801007387 */ /* 0x000fe20000100a00 */
[----:B------:R-:W-:-:S03]  /*8320*/  SHF.R.U32.HI R0, RZ, 0x10, R47 ;  /* 0x00000010ff007819 */ /* 0x000fc6000001162f */
[----:B------:R-:W-:Y:S04]  /*8330*/  STL.64 [R1+0x10], R6 ;  /* 0x0000100601007387 */ /* 0x000fe80000100a00 */
[----:B------:R-:W-:Y:S04]  /*8340*/  STL.64 [R1+0x18], R12 ;  /* 0x0000180c01007387 */ /* 0x000fe80000100a00 */
[----:B------:R0:W-:Y:S02]  /*8350*/  STL.U8 [R1+0x52], R0 ;  /* 0x0000520001007387 */ /* 0x0001e40000100000 */
[----:B0-----:R-:W-:-:S07]  /*8360*/  IMAD.MOV.U32 R0, RZ, RZ, RZ ;  /* 0x000000ffff007224 */ /* 0x001fce00078e00ff */
.L_x_243:
[----:B------:R-:W-:-:S05]  /*8370*/  IMAD.IADD R3, R1, 0x1, R0 ;  /* 0x0000000101037824 */ /* 0x000fca00078e0200 */
[----:B------:R-:W2:Y:S02]  /*8380*/  LDL.U8 R2, [R3] ;  /* 0x0000000003027983 */ /* 0x000ea40000100000 */
[----:B--2---:R-:W-:Y:S01]  /*8390*/  ISETP.NE.AND P0, PT, R2, RZ, PT ;  /* 0x000000ff0200720c */ /* 0x004fe20003f05270 */
[----:B------:R-:W-:Y:S02]  /*83a0*/  IMAD.MOV.U32 R2, RZ, RZ, R0 ;  /* 0x000000ffff027224 */ /* 0x000fe400078e0000 */
[----:B------:R-:W-:-:S10]  /*83b0*/  VIADD R0, R0, 0x1 ;  /* 0x0000000100007836 */ /* 0x000fd40000000000 */
[----:B------:R-:W-:Y:S05]  /*83c0*/  @P0 BRA `(.L_x_243) ;  /* 0xfffffffc00e80947 */ /* 0x000fea000383ffff */
[----:B------:R-:W-:Y:S05]  /*83d0*/  BSYNC.RECONVERGENT B2 ;  /* 0x0000000000027941 */ /* 0x000fea0003800200 */
.L_x_242:
[----:B------:R-:W-:Y:S01]  /*83e0*/  LOP3.LUT P0, RZ, R4, 0xff, RZ, 0xc0, !PT ;  /* 0x000000ff04ff7812 */ /* 0x000fe2000780c0ff */
[----:B------:R-:W-:Y:S01]  /*83f0*/  BSSY.RECONVERGENT B2, `(.L_x_244) ;  /* 0x000000c000027945 */ /* 0x000fe20003800200 */
[----:B------:R-:W-:-:S11]  /*8400*/  IMAD.MOV.U32 R0, RZ, RZ, R2 ;  /* 0x000000ffff007224 */ /* 0x000fd600078e0002 */
[----:B------:R-:W-:Y:S05]  /*8410*/  @!P0 BRA `(.L_x_245) ;  /* 0x0000000000248947 */ /* 0x000fea0003800000 */
[----:B------:R-:W-:-:S07]  /*8420*/  IMAD.MOV.U32 R2, RZ, RZ, RZ ;  /* 0x000000ffff027224 */ /* 0x000fce00078e00ff */
.L_x_246:
        /* <DEDUP_REMOVED lines=8> */
.L_x_245:
[----:B------:R-:W-:Y:S05]  /*84b0*/  BSYNC.RECONVERGENT B2 ;  /* 0x0000000000027941 */ /* 0x000fea0003800200 */
.L_x_244:
        /* <DEDUP_REMOVED lines=55> */
.L_x_241:
[----:B------:R-:W-:Y:S05]  /*8830*/  BSYNC.RECONVERGENT B1 ;  /* 0x0000000000017941 */ /* 0x000fea0003800200 */
.L_x_240:
[----:B------:R-:W-:Y:S01]  /*8840*/  IMAD.U32 R2, R23, 0x10000, RZ ;  /* 0x0001000017027824 */ /* 0x000fe200078e00ff */
[----:B------:R-:W-:Y:S01]  /*8850*/  LOP3.LUT R3, R25, 0xff, RZ, 0xc0, !PT ;  /* 0x000000ff19037812 */ /* 0x000fe200078ec0ff */
[----:B0-----:R-:W-:Y:S01]  /*8860*/  IMAD.U32 R4, R17, 0x10000, RZ ;  /* 0x0001000011047824 */ /* 0x001fe200078e00ff */
[----:B------:R-:W-:Y:S01]  /*8870*/  LOP3.LUT R5, R19, 0xff, RZ, 0xc0, !PT ;  /* 0x000000ff13057812 */ /* 0x000fe200078ec0ff */
[----:B------:R-:W-:Y:S01]  /*8880*/  IMAD.U32 R8, R12, 0x10000, RZ ;  /* 0x000100000c087824 */ /* 0x000fe200078e00ff */
[----:B------:R-:W-:Y:S01]  /*8890*/  PRMT R3, R24, 0x7604, R3 ;  /* 0x0000760418037816 */ /* 0x000fe20000000003 */
[----:B------:R-:W-:Y:S01]  /*88a0*/  IMAD.U32 R10, R48, 0x10000, RZ ;  /* 0x00010000300a7824 */ /* 0x000fe200078e00ff */
[----:B------:R-:W-:Y:S01]  /*88b0*/  LOP3.LUT R2, R2, 0xff0000, RZ, 0xc0, !PT ;  /* 0x00ff000002027812 */ /* 0x000fe200078ec0ff */
[----:B------:R-:W0:Y:S01]  /*88c0*/  LDC R47, c[0x0][0x3b8] ;  /* 0x0000ee00ff2f7b82 */ /* 0x000e220000000800 */
[----:B------:R-:W-:Y:S01]  /*88d0*/  LOP3.LUT R7, R15, 0xff, RZ, 0xc0, !PT ;  /* 0x000000ff0f077812 */ /* 0x000fe200078ec0ff */
[----:B------:R-:W-:Y:S01]  /*88e0*/  BSSY.RECONVERGENT B1, `(.L_x_247) ;  /* 0x00000e3000017945 */ /* 0x000fe20003800200 */
[----:B------:R-:W-:-:S02]  /*88f0*/  PRMT R5, R18, 0x7604, R5 ;  /* 0x0000760412057816 */ /* 0x000fc40000000005 */
[----:B------:R-:W-:Y:S01]  /*8900*/  LOP3.LUT R6, R4, 0xff0000, RZ, 0xc0, !PT ;  /* 0x00ff000004067812 */ /* 0x000fe200078ec0ff */
[----:B------:R-:W-:Y:S01]  /*8910*/  IMAD.IADD R4, R3, 0x1, R2 ;  /* 0x0000000103047824 */ /* 0x000fe200078e0202 */
[----:B------:R-:W-:Y:S02]  /*8920*/  PRMT R7, R14, 0x7604, R7 ;  /* 0x000076040e077816 */ /* 0x000fe40000000007 */
[----:B------:R-:W-:Y:S01]  /*8930*/  LOP3.LUT R8, R8, 0xff0000, RZ, 0xc0, !PT ;  /* 0x00ff000008087812 */ /* 0x000fe200078ec0ff */
[----:B------:R-:W-:Y:S01]  /*8940*/  IMAD.IADD R3, R5, 0x1, R6 ;  /* 0x0000000105037824 */ /* 0x000fe200078e0206 */
[----:B------:R-:W-:Y:S01]  /*8950*/  LOP3.LUT R9, R45, 0xff, RZ, 0xc0, !PT ;  /* 0x000000ff2d097812 */ /* 0x000fe200078ec0ff */
[----:B------:R-:W1:Y:S01]  /*8960*/  S2R R6, SR_TID.X ;  /* 0x0000000000067919 */ /* 0x000e620000002100 */
[----:B------:R-:W-:Y:S01]  /*8970*/  LOP3.LUT R10, R10, 0xff0000, RZ, 0xc0, !PT ;  /* 0x00ff00000a0a7812 */ /* 0x000fe200078ec0ff */
[----:B------:R-:W-:Y:S01]  /*8980*/  IMAD.IADD R2, R7, 0x1, R8 ;  /* 0x0000000107027824 */ /* 0x000fe200078e0208 */
[----:B------:R-:W-:Y:S01]  /*8990*/  PRMT R9, R46, 0x7604, R9 ;  /* 0x000076042e097816 */ /* 0x000fe20000000009 */
[----:B------:R-:W0:Y:S01]  /*89a0*/  S2R R8, SR_CTAID.X ;  /* 0x0000000000087919 */ /* 0x000e220000002500 */
        /* <DEDUP_REMOVED lines=8> */
[----:B------:R-:W-:Y:S02]  /*8a30*/  LOP3.LUT R10, R60, 0xff, RZ, 0xc0, !PT ;  /* 0x000000ff3c0a7812 */ /* 0x000fe400078ec0ff */
[----:B------:R-:W-:-:S02]  /*8a40*/  LOP3.LUT R59, R36, 0xffff, RZ, 0xc0, !PT ;  /* 0x0000ffff243b7812 */ /* 0x000fc400078ec0ff */
[----:B------:R-:W-:Y:S02]  /*8a50*/  LOP3.LUT R52, R62, 0xff, RZ, 0xc0, !PT ;  /* 0x000000ff3e347812 */ /* 0x000fe400078ec0ff */
[----:B------:R-:W-:Y:S01]  /*8a60*/  LOP3.LUT R58, R56, 0xff, RZ, 0xc0, !PT ;  /* 0x000000ff383a7812 */ /* 0x000fe200078ec0ff */
[----:B------:R-:W-:Y:S01]  /*8a70*/  IMAD.U32 R11, R59, 0x10000, RZ ;  /* 0x000100003b0b7824 */ /* 0x000fe200078e00ff */
        /* <DEDUP_REMOVED lines=9> */
[----:B0-----:R-:W-:Y:S01]  /*8b10*/  IMAD R47, R8, -0x100, R47 ;  /* 0xffffff00082f7824 */ /* 0x001fe200078e022f */
[----:B------:R-:W-:Y:S02]  /*8b20*/  LOP3.LUT R55, R21, 0xffff, RZ, 0xc0, !PT ;  /* 0x0000ffff15377812 */ /* 0x000fe400078ec0ff */
[----:B------:R-:W-:Y:S02]  /*8b30*/  LOP3.LUT R57, R42, 0xffff, RZ, 0xc0, !PT ;  /* 0x0000ffff2a397812 */ /* 0x000fe400078ec0ff */
[----:B-1----:R-:W-:Y:S02]  /*8b40*/  LOP3.LUT R6, R6, 0x3e0, RZ, 0xc0, !PT ;  /* 0x000003e006067812 */ /* 0x002fe400078ec0ff */
[----:B------:R-:W-:Y:S01]  /*8b50*/  LOP3.LUT R66, R11, 0xff0000, RZ, 0xc0, !PT ;  /* 0x00ff00000b427812 */ /* 0x000fe200078ec0ff */
[----:B------:R-:W-:Y:S01]  /*8b60*/  IMAD.U32 R11, R61, 0x10000, RZ ;  /* 0x000100003d0b7824 */ /* 0x000fe200078e00ff */
[----:B------:R-:W-:Y:S01]  /*8b70*/  LOP3.LUT R52, R58, 0xff, RZ, 0xc0, !PT ;  /* 0x000000ff3a347812 */ /* 0x000fe200078ec0ff */
[----:B------:R-:W-:Y:S01]  /*8b80*/  IMAD.U32 R53, R57, 0x10000, RZ ;  /* 0x0001000039357824 */ /* 0x000fe200078e00ff */
[----:B------:R-:W-:Y:S01]  /*8b90*/  LOP3.LUT R49, R55, 0xff, RZ, 0xc0, !PT ;  /* 0x000000ff37317812 */ /* 0x000fe200078ec0ff */
[----:B------:R-:W-:Y:S01]  /*8ba0*/  VIADD R8, R6, 0x20 ;  /* 0x0000002006087836 */ /* 0x000fe20000000000 */
[----:B------:R-:W-:Y:S01]  /*8bb0*/  PRMT R9, R39, 0x7604, R52 ;  /* 0x0000760427097816 */ /* 0x000fe20000000034 */
[----:B------:R-:W-:Y:S01]  /*8bc0*/  IMAD.IADD R5, R5, 0x1, R66 ;  /* 0x0000000105057824 */ /* 0x000fe200078e0242 */
[----:B------:R-:W-:-:S02]  /*8bd0*/  LOP3.LUT R6, RZ, R6, RZ, 0x33, !PT ;  /* 0x00000006ff067212 */ /* 0x000fc400078e33ff */
[----:B------:R-:W-:Y:S02]  /*8be0*/  LOP3.LUT R52, R11, 0xff0000, RZ, 0xc0, !PT ;  /* 0x00ff00000b347812 */ /* 0x000fe400078ec0ff */
[----:B------:R-:W-:Y:S02]  /*8bf0*/  PRMT R11, R20, 0x7604, R49 ;  /* 0x00007604140b7816 */ /* 0x000fe40000000031 */
[----:B------:R-:W-:Y:S01]  /*8c00*/  LOP3.LUT R49, R22, 0xffff, RZ, 0xc0, !PT ;  /* 0x0000ffff16317812 */ /* 0x000fe200078ec0ff */
[----:B------:R-:W-:Y:S01]  /*8c10*/  IMAD.IADD R9, R9, 0x1, R52 ;  /* 0x0000000109097824 */ /* 0x000fe200078e0234 */
[----:B------:R-:W-:Y:S01]  /*8c20*/  LOP3.LUT R66, R53, 0xff0000, RZ, 0xc0, !PT ;  /* 0x00ff000035427812 */ /* 0x000fe200078ec0ff */
[----:B------:R-:W-:Y:S01]  /*8c30*/  IMAD.IADD R53, R6, 0x1, R47 ;  /* 0x0000000106357824 */ /* 0x000fe200078e022f */
[----:B------:R-:W-:Y:S01]  /*8c40*/  ISETP.GT.AND P0, PT, R8, R47, PT ;  /* 0x0000002f0800720c */ /* 0x000fe20003f04270 */
[----:B------:R-:W-:Y:S01]  /*8c50*/  IMAD R8, R49, 0x1000000, R4 ;  /* 0x0100000031087824 */ /* 0x000fe200078e0204 */
[----:B------:R-:W-:Y:S01]  /*8c60*/  LOP3.LUT R6, R16, 0xffff, RZ, 0xc0, !PT ;  /* 0x0000ffff10067812 */ /* 0x000fe200078ec0ff */
[----:B------:R-:W-:Y:S01]  /*8c70*/  VIADD R4, R44, 0x2 ;  /* 0x000000022c047836 */ /* 0x000fe20000000000 */
[----:B------:R-:W0:Y:S01]  /*8c80*/  S2R R49, SR_TID.X ;  /* 0x0000000000317919 */ /* 0x000e220000002100 */
[----:B------:R-:W-:Y:S01]  /*8c90*/  SEL R53, R53, 0x1f, P0 ;  /* 0x0000001f35357807 */ /* 0x000fe20000000000 */
[----:B------:R-:W-:Y:S01]  /*8ca0*/  IMAD.IADD R11, R11, 0x1, R66 ;  /* 0x000000010b0b7824 */ /* 0x000fe200078e0242 */
[----:B------:R-:W-:Y:S01]  /*8cb0*/  LOP3.LUT R72, R41, 0xffff, RZ, 0xc0, !PT ;  /* 0x0000ffff29487812 */ /* 0x000fe200078ec0ff */
[----:B------:R-:W-:Y:S01]  /*8cc0*/  IMAD R67, R6, 0x1000000, R3 ;  /* 0x0100000006437824 */ /* 0x000fe200078e0203 */
[----:B------:R-:W-:Y:S01]  /*8cd0*/  ISETP.GT.AND P0, PT, R4, R53, PT ;  /* 0x000000350400720c */ /* 0x000fe20003f04270 */
[----:B------:R1:W2:Y:S01]  /*8ce0*/  SHFL.DOWN PT, R54, R54, 0x2, R53 ;  /* 0x0840000036367989 */ /* 0x0002a200000e0035 */
[----:B------:R-:W-:Y:S01]  /*8cf0*/  LOP3.LUT R3, R0, 0xffff, RZ, 0xc0, !PT ;  /* 0x0000ffff00037812 */ /* 0x000fe200078ec0ff */
[----:B------:R-:W-:Y:S01]  /*8d00*/  IMAD R76, R72, 0x1000000, R9 ;  /* 0x01000000484c7824 */ /* 0x000fe200078e0209 */
[----:B------:R-:W-:Y:S01]  /*8d10*/  LOP3.LUT R70, R29, 0xffff, RZ, 0xc0, !PT ;  /* 0x0000ffff1d467812 */ /* 0x000fe200078ec0ff */
[----:B------:R1:W3:Y:S01]  /*8d20*/  SHFL.DOWN PT, R8, R8, 0x2, R53 ;  /* 0x0840000008087989 */ /* 0x0002e200000e0035 */
[----:B------:R-:W-:Y:S01]  /*8d30*/  LOP3.LUT R68, R37, 0xffff, RZ, 0xc0, !PT ;  /* 0x0000ffff25447812 */ /* 0x000fe200078ec0ff */
[----:B------:R-:W-:Y:S01]  /*8d40*/  IMAD R3, R3, 0x1000000, R2 ;  /* 0x0100000003037824 */ /* 0x000fe200078e0202 */
[----:B------:R-:W-:Y:S01]  /*8d50*/  LOP3.LUT R66, R43, 0xffff, RZ, 0xc0, !PT ;  /* 0x0000ffff2b427812 */ /* 0x000fe200078ec0ff */
[----:B------:R-:W-:Y:S01]  /*8d60*/  IMAD R4, R70, 0x1000000, R7 ;  /* 0x0100000046047824 */ /* 0x000fe200078e0207 */
[----:B------:R-:W-:Y:S01]  /*8d70*/  LOP3.LUT R65, R33, 0xffff, RZ, 0xc0, !PT ;  /* 0x0000ffff21417812 */ /* 0x000fe200078ec0ff */
[----:B------:R-:W-:Y:S01]  /*8d80*/  IMAD R6, R68, 0x1000000, R5 ;  /* 0x0100000044067824 */ /* 0x000fe200078e0205 */
[----:B------:R1:W4:Y:S01]  /*8d90*/  SHFL.DOWN PT, R2, R67, 0x2, R53 ;  /* 0x0840000043027989 */ /* 0x00032200000e0035 */
        /* <DEDUP_REMOVED lines=19> */
[----:B------:R1:W-:Y:S01]  /*8ed0*/  STL [R1+0x24], R13 ;  /* 0x0000240d01007387 */ /* 0x0003e20000100800 */
[----:B------:R-:W-:Y:S02]  /*8ee0*/  LOP3.LUT R35, R35, 0xffff, RZ, 0xc0, !PT ;  /* 0x0000ffff23237812 */ /* 0x000fe400078ec0ff */
[----:B------:R-:W-:Y:S01]  /*8ef0*/  LOP3.LUT R20, R20, 0xffff, RZ, 0xc0, !PT ;  /* 0x0000ffff14147812 */ /* 0x000fe200078ec0ff */
[----:B------:R3:W-:Y:S01]  /*8f00*/  STL.64 [R1+0x40], R8 ;  /* 0x0000400801007387 */ /* 0x0007e20000100a00 */
[----:B0-----:R-:W-:-:S02]  /*8f10*/  LOP3.LUT R5, R12, 0xffff, RZ, 0xc0, !PT ;  /* 0x0000ffff0c057812 */ /* 0x001fc400078ec0ff */
[----:B------:R-:W-:Y:S01]  /*8f20*/  LOP3.LUT R22, R22, 0xffff, RZ, 0xc0, !PT ;  /* 0x0000ffff16167812 */ /* 0x000fe200078ec0ff */
[----:B------:R0:W-:Y:S01]  /*8f30*/  STL.64 [R1+0x48], R2 ;  /* 0x0000480201007387 */ /* 0x0001e20000100a00 */
[----:B------:R-:W-:Y:S02]  /*8f40*/  LOP3.LUT R23, R23, 0xffff, RZ, 0xc0, !PT ;  /* 0x0000ffff17177812 */ /* 0x000fe400078ec0ff */
[----:B------:R-:W-:Y:S01]  /*8f50*/  LOP3.LUT R24, R24, 0xffff, RZ, 0xc0, !PT ;  /* 0x0000ffff18187812 */ /* 0x000fe200078ec0ff */
[----:B------:R-:W-:Y:S01]  /*8f60*/  STL.64 [R1+0x28], R50 ;  /* 0x0000283201007387 */ /* 0x000fe20000100a00 */
[----:B------:R-:W-:Y:S02]  /*8f70*/  LOP3.LUT R25, R25, 0xffff, RZ, 0xc0, !PT ;  /* 0x0000ffff19197812 */ /* 0x000fe400078ec0ff */
[----:B------:R-:W-:Y:S01]  /*8f80*/  LOP3.LUT R14, R14, 0xffff, RZ, 0xc0, !PT ;  /* 0x0000ffff0e0e7812 */ /* 0x000fe200078ec0ff */
[----:B------:R-:W-:Y:S01]  /*8f90*/  STL.U8 [R1+0x22], R48 ;  /* 0x0000223001007387 */ /* 0x000fe20000100000 */
[----:B------:R-:W-:-:S02]  /*8fa0*/  LOP3.LUT R15, R15, 0xffff, RZ, 0xc0, !PT ;  /* 0x0000ffff0f0f7812 */ /* 0x000fc400078ec0ff */
[----:B------:R-:W-:Y:S01]  /*8fb0*/  LOP3.LUT R16, R16, 0xffff, RZ, 0xc0, !PT ;  /* 0x0000ffff10107812 */ /* 0x000fe200078ec0ff */
[----:B------:R-:W-:Y:S01]  /*8fc0*/  STL [R1+0x54], R52 ;  /* 0x0000543401007387 */ /* 0x000fe20000100800 */
[----:B------:R-:W-:Y:S02]  /*8fd0*/  LOP3.LUT R17, R17, 0xffff, RZ, 0xc0, !PT ;  /* 0x0000ffff11117812 */ /* 0x000fe400078ec0ff */
[----:B------:R-:W-:Y:S01]  /*8fe0*/  LOP3.LUT R18, R18, 0xffff, RZ, 0xc0, !PT ;  /* 0x0000ffff12127812 */ /* 0x000fe200078ec0ff */
[----:B------:R-:W-:Y:S01]  /*8ff0*/  STL.64 [R1+0x58], R10 ;  /* 0x0000580a01007387 */ /* 0x000fe20000100a00 */
[----:B------:R-:W-:Y:S02]  /*9000*/  LOP3.LUT R19, R19, 0xffff, RZ, 0xc0, !PT ;  /* 0x0000ffff13137812 */ /* 0x000fe400078ec0ff */
[----:B------:R-:W-:Y:S02]  /*9010*/  PRMT R21, R64, 0x3340, R65 ;  /* 0x0000334040157816 */ /* 0x000fe40000000041 */
[----:B--2---:R-:W-:-:S02]  /*9020*/  PRMT R6, R62, 0x3340, R31 ;  /* 0x000033403e067816 */ /* 0x004fc4000000001f */
[----:B-1----:R-:W-:Y:S02]  /*9030*/  PRMT R13, R5, 0x3340, R0 ;  /* 0x00003340050d7816 */ /* 0x002fe40000000000 */
[----:B------:R-:W-:Y:S02]  /*9040*/  PRMT R26, R63, 0x3340, R70 ;  /* 0x000033403f1a7816 */ /* 0x000fe40000000046 */
[----:B------:R-:W-:Y:S02]  /*9050*/  PRMT R28, R61, 0x3340, R72 ;  /* 0x000033403d1c7816 */ /* 0x000fe40000000048 */
[----:B------:R-:W-:Y:S02]  /*9060*/  PRMT R29, R59, 0x3340, R68 ;  /* 0x000033403b1d7816 */ /* 0x000fe40000000044 */
[----:B------:R-:W-:Y:S02]  /*9070*/  PRMT R30, R57, 0x3340, R66 ;  /* 0x00003340391e7816 */ /* 0x000fe40000000042 */
[----:B------:R-:W-:-:S02]  /*9080*/  PRMT R27, R60, 0x3340, R27 ;  /* 0x000033403c1b7816 */ /* 0x000fc4000000001b */
[----:B------:R-:W-:Y:S02]  /*9090*/  PRMT R39, R58, 0x3340, R39 ;  /* 0x000033403a277816 */ /* 0x000fe40000000027 */
[----:B---3--:R-:W-:Y:S02]  /*90a0*/  PRMT R8, R56, 0x3340, R35 ;  /* 0x0000334038087816 */ /* 0x008fe40000000023 */
[----:B0-----:R-:W-:Y:S02]  /*90b0*/  PRMT R3, R55, 0x3340, R20 ;  /* 0x0000334037037816 */ /* 0x001fe40000000014 */
[----:B------:R-:W-:Y:S02]  /*90c0*/  PRMT R22, R23, 0x3340, R22 ;  /* 0x0000334017167816 */ /* 0x000fe40000000016 */
[----:B------:R-:W-:Y:S02]  /*90d0*/  PRMT R25, R25, 0x3340, R24 ;  /* 0x0000334019197816 */ /* 0x000fe40000000018 */
[----:B------:R-:W-:-:S02]  /*90e0*/  PRMT R14, R15, 0x3340, R14 ;  /* 0x000033400f0e7816 */ /* 0x000fc4000000000e */
[----:B------:R-:W-:Y:S02]  /*90f0*/  SHF.R.U32.HI R5, RZ, 0x8, R54 ;  /* 0x00000008ff057819 */ /* 0x000fe40000011636 */
[----:B------:R-:W-:Y:S02]  /*9100*/  PRMT R12, R17, 0x3340, R16 ;  /* 0x00003340110c7816 */ /* 0x000fe40000000010 */
[----:B------:R-:W-:Y:S02]  /*9110*/  PRMT R19, R19, 0x3340, R18 ;  /* 0x0000334013137816 */ /* 0x000fe40000000012 */
[----:B------:R-:W-:Y:S02]  /*9120*/  PRMT R21, R6, 0x5410, R21 ;  /* 0x0000541006157816 */ /* 0x000fe40000000015 */
[----:B------:R-:W-:Y:S02]  /*9130*/  PRMT R46, R46, 0x7604, R45 ;  /* 0x000076042e2e7816 */ /* 0x000fe4000000002d */
        /* <DEDUP_REMOVED lines=11> */
[----:B------:R-:W-:Y:S01]  /*91f0*/  STL.64 [R1+0x8], R8 ;  /* 0x0000080801007387 */ /* 0x000fe20000100a00 */
[----:B------:R-:W-:-:S03]  /*9200*/  SHF.R.U32.HI R0, RZ, 0x10, R54 ;  /* 0x00000010ff007819 */ /* 0x000fc60000011636 */
[----:B------:R-:W-:Y:S04]  /*9210*/  STL.64 [R1+0x10], R6 ;  /* 0x0000100601007387 */ /* 0x000fe80000100a00 */
[----:B------:R-:W-:Y:S04]  /*9220*/  STL.64 [R1+0x18], R12 ;  /* 0x0000180c01007387 */ /* 0x000fe80000100a00 */
[----:B------:R0:W-:Y:S02]  /*9230*/  STL.U8 [R1+0x52], R0 ;  /* 0x0000520001007387 */ /* 0x0001e40000100000 */
[----:B0-----:R-:W-:-:S07]  /*9240*/  IMAD.MOV.U32 R0, RZ, RZ, RZ ;  /* 0x000000ffff007224 */ /* 0x001fce00078e00ff */
.L_x_250:
[----:B------:R-:W-:-:S05]  /*9250*/  IMAD.IADD R3, R1, 0x1, R0 ;  /* 0x0000000101037824 */ /* 0x000fca00078e0200 */
[----:B------:R-:W2:Y:S02]  /*9260*/  LDL.U8 R2, [R3] ;  /* 0x0000000003027983 */ /* 0x000ea40000100000 */
[----:B--2---:R-:W-:Y:S01]  /*9270*/  ISETP.NE.AND P0, PT, R2, RZ, PT ;  /* 0x000000ff0200720c */ /* 0x004fe20003f05270 */
[----:B------:R-:W-:Y:S02]  /*9280*/  IMAD.MOV.U32 R2, RZ, RZ, R0 ;  /* 0x000000ffff027224 */ /* 0x000fe400078e0000 */
[----:B------:R-:W-:-:S10]  /*9290*/  VIADD R0, R0, 0x1 ;  /* 0x0000000100007836 */ /* 0x000fd40000000000 */
[----:B------:R-:W-:Y:S05]  /*92a0*/  @P0 BRA `(.L_x_250) ;  /* 0xfffffffc00e80947 */ /* 0x000fea000383ffff */
[----:B------:R-:W-:Y:S05]  /*92b0*/  BSYNC.RECONVERGENT B2 ;  /* 0x0000000000027941 */ /* 0x000fea0003800200 */
.L_x_249:
[----:B------:R-:W-:Y:S01]  /*92c0*/  LOP3.LUT P0, RZ, R4, 0xff, RZ, 0xc0, !PT ;  /* 0x000000ff04ff7812 */ /* 0x000fe2000780c0ff */
[----:B------:R-:W-:Y:S01]  /*92d0*/  BSSY.RECONVERGENT B2, `(.L_x_251) ;  /* 0x000000c000027945 */ /* 0x000fe20003800200 */
[----:B------:R-:W-:-:S11]  /*92e0*/  IMAD.MOV.U32 R0, RZ, RZ, R2 ;  /* 0x000000ffff007224 */ /* 0x000fd600078e0002 */
[----:B------:R-:W-:Y:S05]  /*92f0*/  @!P0 BRA `(.L_x_252) ;  /* 0x0000000000248947 */ /* 0x000fea0003800000 */
[----:B------:R-:W-:-:S07]  /*9300*/  IMAD.MOV.U32 R2, RZ, RZ, RZ ;  /* 0x000000ffff027224 */ /* 0x000fce00078e00ff */
.L_x_253:
        /* <DEDUP_REMOVED lines=8> */
.L_x_252:
[----:B------:R-:W-:Y:S05]  /*9390*/  BSYNC.RECONVERGENT B2 ;  /* 0x0000000000027941 */ /* 0x000fea0003800200 */
.L_x_251:
        /* <DEDUP_REMOVED lines=55> */
.L_x_248:
[----:B------:R-:W-:Y:S05]  /*9710*/  BSYNC.RECONVERGENT B1 ;  /* 0x0000000000017941 */ /* 0x000fea0003800200 */
.L_x_247:
[----:B0-----:R-:W-:Y:S01]  /*9720*/  LOP3.LUT R3, R25, 0xff, RZ, 0xc0, !PT ;  /* 0x000000ff19037812 */ /* 0x001fe200078ec0ff */
[----:B------:R-:W-:Y:S01]  /*9730*/  IMAD.U32 R4, R23, 0x10000, RZ ;  /* 0x0001000017047824 */ /* 0x000fe200078e00ff */
[----:B------:R-:W-:Y:S01]  /*9740*/  LOP3.LUT R5, R19, 0xff, RZ, 0xc0, !PT ;  /* 0x000000ff13057812 */ /* 0x000fe200078ec0ff */
[----:B------:R-:W-:Y:S01]  /*9750*/  IMAD.U32 R6, R17, 0x10000, RZ ;  /* 0x0001000011067824 */ /* 0x000fe200078e00ff */
[----:B------:R-:W-:Y:S01]  /*9760*/  LOP3.LUT R7, R15, 0xff, RZ, 0xc0, !PT ;  /* 0x000000ff0f077812 */ /* 0x000fe200078ec0ff */
[----:B------:R-:W-:Y:S01]  /*9770*/  IMAD.U32 R8, R12, 0x10000, RZ ;  /* 0x000100000c087824 */ /* 0x000fe200078e00ff */
[----:B------:R-:W-:Y:S01]  /*9780*/  PRMT R2, R24, 0x7604, R3 ;  /* 0x0000760418027816 */ /* 0x000fe20000000003 */
[----:B------:R-:W-:Y:S01]  /*9790*/  IMAD.U32 R10, R48, 0x10000, RZ ;  /* 0x00010000300a7824 */ /* 0x000fe200078e00ff */
[----:B------:R-:W-:Y:S01]  /*97a0*/  LOP3.LUT R3, R4, 0xff0000, RZ, 0xc0, !PT ;  /* 0x00ff000004037812 */ /* 0x000fe200078ec0ff */
[----:B------:R0:W2:Y:S01]  /*97b0*/  SHFL.DOWN PT, R52, R13, 0x4, R53 ;  /* 0x088000000d347989 */ /* 0x0000a200000e0035 */
[----:B------:R-:W-:Y:S01]  /*97c0*/  PRMT R5, R18, 0x7604, R5 ;  /* 0x0000760412057816 */ /* 0x000fe20000000005 */
[----:B------:R-:W-:Y:S01]  /*97d0*/  BSSY.RECONVERGENT B1, `(.L_x_254) ;  /* 0x00000d7000017945 */ /* 0x000fe20003800200 */
[----:B------:R-:W-:Y:S01]  /*97e0*/  LOP3.LUT R6, R6, 0xff0000, RZ, 0xc0, !PT ;  /* 0x00ff000006067812 */ /* 0x000fe200078ec0ff */
[----:B------:R-:W-:Y:S01]  /*97f0*/  IMAD.IADD R2, R2, 0x1, R3 ;  /* 0x0000000102027824 */ /* 0x000fe200078e0203 */
        /* <DEDUP_REMOVED lines=16> */
[----:B------:R-:W-:Y:S02]  /*9900*/  PRMT R6, R27, 0x7604, R6 ;  /* 0x000076041b067816 */ /* 0x000fe40000000006 */
[----:B------:R-:W-:Y:S02]  /*9910*/  LOP3.LUT R5, R5, 0xff0000, RZ, 0xc0, !PT ;  /* 0x00ff000005057812 */ /* 0x000fe400078ec0ff */
[----:B------:R-:W-:Y:S01]  /*9920*/  PRMT R8, R31, 0x7604, R8 ;  /* 0x000076041f087816 */ /* 0x000fe20000000008 */
[----:B------:R0:W3:Y:S01]  /*9930*/  SHFL.DOWN PT, R54, R54, 0x4, R53 ;  /* 0x0880000036367989 */ /* 0x0000e200000e0035 */
[----:B------:R-:W-:Y:S01]  /*9940*/  LOP3.LUT R9, R7, 0xff0000, RZ, 0xc0, !PT ;  /* 0x00ff000007097812 */ /* 0x000fe200078ec0ff */
[----:B------:R-:W-:Y:S01]  /*9950*/  IMAD.IADD R7, R6, 0x1, R5 ;  /* 0x0000000106077824 */ /* 0x000fe200078e0205 */
        /* <DEDUP_REMOVED lines=8> */
[----:B------:R-:W-:Y:S02]  /*99e0*/  PRMT R8, R39, 0x7604, R8 ;  /* 0x0000760427087816 */ /* 0x000fe40000000008 */
[----:B------:R-:W-:-:S02]  /*99f0*/  LOP3.LUT R9, R9, 0xff0000, RZ, 0xc0, !PT ;  /* 0x00ff000009097812 */ /* 0x000fc400078ec0ff */
[----:B------:R-:W-:Y:S02]  /*9a00*/  LOP3.LUT R10, R56, 0xff, RZ, 0xc0, !PT ;  /* 0x000000ff380a7812 */ /* 0x000fe400078ec0ff */
[----:B------:R-:W-:Y:S01]  /*9a10*/  LOP3.LUT R11, R11, 0xff0000, RZ, 0xc0, !PT ;  /* 0x00ff00000b0b7812 */ /* 0x000fe200078ec0ff */
[----:B------:R-:W-:Y:S01]  /*9a20*/  IMAD.IADD R9, R8, 0x1, R9 ;  /* 0x0000000108097824 */ /* 0x000fe200078e0209 */
[----:B------:R-:W-:Y:S01]  /*9a30*/  PRMT R10, R35, 0x7604, R10 ;  /* 0x00007604230a7816 */ /* 0x000fe2000000000a */
[----:B------:R-:W-:Y:S01]  /*9a40*/  VIADD R8, R44, 0x4 ;  /* 0x000000042c087836 */ /* 0x000fe20000000000 */
[----:B------:R-:W-:Y:S02]  /*9a50*/  LOP3.LUT R57, R42, 0xffff, RZ, 0xc0, !PT ;  /* 0x0000ffff2a397812 */ /* 0x000fe400078ec0ff */
[----:B------:R-:W-:Y:S01]  /*9a60*/  LOP3.LUT R65, R22, 0xffff, RZ, 0xc0, !PT ;  /* 0x0000ffff16417812 */ /* 0x000fe200078ec0ff */
[----:B------:R-:W-:Y:S01]  /*9a70*/  IMAD.IADD R5, R10, 0x1, R11 ;  /* 0x000000010a057824 */ /* 0x000fe200078e020b */
[----:B------:R-:W-:Y:S01]  /*9a80*/  LOP3.LUT R55, R21, 0xffff, RZ, 0xc0, !PT ;  /* 0x0000ffff15377812 */ /* 0x000fe200078ec0ff */
[----:B------:R-:W-:Y:S01]  /*9a90*/  IMAD.U32 R10, R57, 0x10000, RZ ;  /* 0x00010000390a7824 */ /* 0x000fe200078e00ff */
[----:B------:R-:W-:Y:S01]  /*9aa0*/  ISETP.GT.AND P0, PT, R8, R53, PT ;  /* 0x000000350800720c */ /* 0x000fe20003f04270 */
[----:B------:R-:W-:Y:S01]  /*9ab0*/  IMAD R8, R65, 0x1000000, R2 ;  /* 0x0100000041087824 */ /* 0x000fe200078e0202 */
[----:B------:R-:W-:-:S02]  /*9ac0*/  LOP3.LUT R11, R55, 0xff, RZ, 0xc0, !PT ;  /* 0x000000ff370b7812 */ /* 0x000fc400078ec0ff */
[----:B------:R-:W-:Y:S02]  /*9ad0*/  LOP3.LUT R2, R16, 0xffff, RZ, 0xc0, !PT ;  /* 0x0000ffff10027812 */ /* 0x000fe400078ec0ff */
[----:B------:R-:W-:Y:S01]  /*9ae0*/  PRMT R11, R20, 0x7604, R11 ;  /* 0x00007604140b7816 */ /* 0x000fe2000000000b */
[----:B------:R0:W4:Y:S01]  /*9af0*/  SHFL.DOWN PT, R8, R8, 0x4, R53 ;  /* 0x0880000008087989 */ /* 0x00012200000e0035 */
[----:B------:R-:W-:Y:S01]  /*9b00*/  LOP3.LUT R10, R10, 0xff0000, RZ, 0xc0, !PT ;  /* 0x00ff00000a0a7812 */ /* 0x000fe200078ec0ff */
[----:B------:R-:W-:Y:S01]  /*9b10*/  IMAD R2, R2, 0x1000000, R3 ;  /* 0x0100000002027824 */ /* 0x000fe200078e0203 */
[----:B------:R-:W-:Y:S02]  /*9b20*/  LOP3.LUT R3, R0, 0xffff, RZ, 0xc0, !PT ;  /* 0x0000ffff00037812 */ /* 0x000fe400078ec0ff */
[----:B------:R-:W-:Y:S01]  /*9b30*/  LOP3.LUT R65, R33, 0xffff, RZ, 0xc0, !PT ;  /* 0x0000ffff21417812 */ /* 0x000fe200078ec0ff */
[----:B------:R-:W-:Y:S01]  /*9b40*/  IMAD.IADD R11, R11, 0x1, R10 ;  /* 0x000000010b0b7824 */ /* 0x000fe200078e020a */
        /* <DEDUP_REMOVED lines=8> */
[----:B------:R0:W1:Y:S01]  /*9bd0*/  SHFL.DOWN PT, R2, R2, 0x4, R53 ;  /* 0x0880000002027989 */ /* 0x00006200000e0035 */
        /* <DEDUP_REMOVED lines=10> */
[----:B-1234-:R-:W-:Y:S05]  /*9c80*/  @P0 BRA `(.L_x_255) ;  /* 0x00000008002c0947 */ /* 0x01efea0003800000 */
        /* <DEDUP_REMOVED lines=28> */
[----:B-1----:R-:W-:-:S02]  /*9e50*/  PRMT R6, R62, 0x3340, R31 ;  /* 0x000033403e067816 */ /* 0x002fc4000000001f */
[----:B--2---:R-:W-:Y:S02]  /*9e60*/  PRMT R13, R5, 0x3340, R0 ;  /* 0x00003340050d7816 */ /* 0x004fe40000000000 */
        /* <DEDUP_REMOVED lines=33> */
.L_x_257:
[----:B------:R-:W-:-:S05]  /*a080*/  IMAD.IADD R3, R1, 0x1, R0 ;  /* 0x0000000101037824 */ /* 0x000fca00078e0200 */
[----:B------:R-:W2:Y:S02]  /*a090*/  LDL.U8 R2, [R3] ;  /* 0x0000000003027983 */ /* 0x000ea40000100000 */
[----:B--2---:R-:W-:Y:S01]  /*a0a0*/  ISETP.NE.AND P0, PT, R2, RZ, PT ;  /* 0x000000ff0200720c */ /* 0x004fe20003f05270 */
[----:B------:R-:W-:Y:S02]  /*a0b0*/  IMAD.MOV.U32 R2, RZ, RZ, R0 ;  /* 0x000000ffff027224 */ /* 0x000fe400078e0000 */
[----:B------:R-:W-:-:S10]  /*a0c0*/  VIADD R0, R0, 0x1 ;  /* 0x0000000100007836 */ /* 0x000fd40000000000 */
[----:B------:R-:W-:Y:S05]  /*a0d0*/  @P0 BRA `(.L_x_257) ;  /* 0xfffffffc00e80947 */ /* 0x000fea000383ffff */
[----:B------:R-:W-:Y:S05]  /*a0e0*/  BSYNC.RECONVERGENT B2 ;  /* 0x0000000000027941 */ /* 0x000fea0003800200 */
.L_x_256:
[----:B------:R-:W-:Y:S01]  /*a0f0*/  LOP3.LUT P0, RZ, R4, 0xff, RZ, 0xc0, !PT ;  /* 0x000000ff04ff7812 */ /* 0x000fe2000780c0ff */
[----:B------:R-:W-:Y:S01]  /*a100*/  BSSY.RECONVERGENT B2, `(.L_x_258) ;  /* 0x000000c000027945 */ /* 0x000fe20003800200 */
[----:B------:R-:W-:-:S11]  /*a110*/  IMAD.MOV.U32 R0, RZ, RZ, R2 ;  /* 0x000000ffff007224 */ /* 0x000fd600078e0002 */
[----:B------:R-:W-:Y:S05]  /*a120*/  @!P0 BRA `(.L_x_259) ;  /* 0x0000000000248947 */ /* 0x000fea0003800000 */
[----:B------:R-:W-:-:S07]  /*a130*/  IMAD.MOV.U32 R2, RZ, RZ, RZ ;  /* 0x000000ffff027224 */ /* 0x000fce00078e00ff */
.L_x_260:
        /* <DEDUP_REMOVED lines=8> */
.L_x_259:
[----:B------:R-:W-:Y:S05]  /*a1c0*/  BSYNC.RECONVERGENT B2 ;  /* 0x0000000000027941 */ /* 0x000fea0003800200 */
.L_x_258:
        /* <DEDUP_REMOVED lines=55> */
.L_x_255:
[----:B------:R-:W-:Y:S05]  /*a540*/  BSYNC.RECONVERGENT B1 ;  /* 0x0000000000017941 */ /* 0x000fea0003800200 */
.L_x_254:
        /* <DEDUP_REMOVED lines=9> */
[----:B------:R0:W1:Y:S01]  /*a5e0*/  SHFL.DOWN PT, R52, R13, 0x8, R53 ;  /* 0x090000000d347989 */ /* 0x00006200000e0035 */
        /* <DEDUP_REMOVED lines=23> */
[----:B------:R0:W2:Y:S01]  /*a760*/  SHFL.DOWN PT, R54, R54, 0x8, R53 ;  /* 0x0900000036367989 */ /* 0x0000a200000e0035 */
        /* <DEDUP_REMOVED lines=27> */
[----:B------:R0:W3:Y:S01]  /*a920*/  SHFL.DOWN PT, R8, R8, 0x8, R53 ;  /* 0x0900000008087989 */ /* 0x0000e200000e0035 */
        /* <DEDUP_REMOVED lines=88> */
.L_x_264:
[----:B------:R-:W-:-:S05]  /*aeb0*/  IMAD.IADD R3, R1, 0x1, R0 ;  /* 0x0000000101037824 */ /* 0x000fca00078e0200 */
[----:B------:R-:W2:Y:S02]  /*aec0*/  LDL.U8 R2, [R3] ;  /* 0x0000000003027983 */ /* 0x000ea40000100000 */
[----:B--2---:R-:W-:Y:S01]  /*aed0*/  ISETP.NE.AND P0, PT, R2, RZ, PT ;  /* 0x000000ff0200720c */ /* 0x004fe20003f05270 */
[----:B------:R-:W-:Y:S02]  /*aee0*/  IMAD.MOV.U32 R2, RZ, RZ, R0 ;  /* 0x000000ffff027224 */ /* 0x000fe400078e0000 */
[----:B------:R-:W-:-:S10]  /*aef0*/  VIADD R0, R0, 0x1 ;  /* 0x0000000100007836 */ /* 0x000fd40000000000 */
[----:B------:R-:W-:Y:S05]  /*af00*/  @P0 BRA `(.L_x_264) ;  /* 0xfffffffc00e80947 */ /* 0x000fea000383ffff */
[----:B------:R-:W-:Y:S05]  /*af10*/  BSYNC.RECONVERGENT B2 ;  /* 0x0000000000027941 */ /* 0x000fea0003800200 */
.L_x_263:
[----:B------:R-:W-:Y:S01]  /*af20*/  LOP3.LUT P0, RZ, R4, 0xff, RZ, 0xc0, !PT ;  /* 0x000000ff04ff7812 */ /* 0x000fe2000780c0ff */
[----:B------:R-:W-:Y:S01]  /*af30*/  BSSY.RECONVERGENT B2, `(.L_x_265) ;  /* 0x000000c000027945 */ /* 0x000fe20003800200 */
[----:B------:R-:W-:-:S11]  /*af40*/  IMAD.MOV.U32 R0, RZ, RZ, R2 ;  /* 0x000000ffff007224 */ /* 0x000fd600078e0002 */
[----:B------:R-:W-:Y:S05]  /*af50*/  @!P0 BRA `(.L_x_266) ;  /* 0x0000000000248947 */ /* 0x000fea0003800000 */
[----:B------:R-:W-:-:S07]  /*af60*/  IMAD.MOV.U32 R2, RZ, RZ, RZ ;  /* 0x000000ffff027224 */ /* 0x000fce00078e00ff */
.L_x_267:
        /* <DEDUP_REMOVED lines=8> */
.L_x_266:
[----:B------:R-:W-:Y:S05]  /*aff0*/  BSYNC.RECONVERGENT B2 ;  /* 0x0000000000027941 */ /* 0x000fea0003800200 */
.L_x_265:
        /* <DEDUP_REMOVED lines=55> */
.L_x_262:
[----:B------:R-:W-:Y:S05]  /*b370*/  BSYNC.RECONVERGENT B1 ;  /* 0x0000000000017941 */ /* 0x000fea0003800200 */
.L_x_261:
[----:B------:R-:W-:Y:S01]  /*b380*/  IMAD.U32 R2, R23, 0x10000, RZ ;  /* 0x0001000017027824 */ /* 0x000fe200078e00ff */
[----:B0-----:R-:W-:Y:S01]  /*b390*/  LOP3.LUT R3, R25, 0xff, RZ, 0xc0, !PT ;  /* 0x000000ff19037812 */ /* 0x001fe200078ec0ff */
[----:B------:R-:W-:Y:S01]  /*b3a0*/  IMAD.U32 R4, R17, 0x10000, RZ ;  /* 0x0001000011047824 */ /* 0x000fe200078e00ff */
[----:B------:R-:W-:Y:S01]  /*b3b0*/  LOP3.LUT R5, R19, 0xff, RZ, 0xc0, !PT ;  /* 0x000000ff13057812 */ /* 0x000fe200078ec0ff */
[----:B------:R-:W-:Y:S01]  /*b3c0*/  IMAD.U32 R8, R12, 0x10000, RZ ;  /* 0x000100000c087824 */ /* 0x000fe200078e00ff */
[----:B------:R-:W-:Y:S01]  /*b3d0*/  LOP3.LUT R7, R15, 0xff, RZ, 0xc0, !PT ;  /* 0x000000ff0f077812 */ /* 0x000fe200078ec0ff */
[----:B------:R-:W-:Y:S01]  /*b3e0*/  IMAD.U32 R10, R48, 0x10000, RZ ;  /* 0x00010000300a7824 */ /* 0x000fe200078e00ff */
[----:B------:R-:W-:Y:S01]  /*b3f0*/  PRMT R3, R24, 0x7604, R3 ;  /* 0x0000760418037816 */ /* 0x000fe20000000003 */
[----:B------:R0:W1:Y:S01]  /*b400*/  SHFL.DOWN PT, R52, R13, 0x10, R53 ;  /* 0x0a0000000d347989 */ /* 0x00006200000e0035 */
        /* <DEDUP_REMOVED lines=13> */
[----:B------:R-:W-:-:S02]  /*b4e0*/  LOP3.LUT R60, R26, 0xffff, RZ, 0xc0, !PT ;  /* 0x0000ffff1a3c7812 */ /* 0x000fc400078ec0ff */
[----:B------:R-:W-:Y:S01]  /*b4f0*/  LOP3.LUT R62, R30, 0xffff, RZ, 0xc0, !PT ;  /* 0x0000ffff1e3e7812 */ /* 0x000fe200078ec0ff */
[----:B------:R-:W-:Y:S01]  /*b500*/  IMAD.U32 R7, R64, 0x10000, RZ ;  /* 0x0001000040077824 */ /* 0x000fe200078e00ff */
[----:B------:R-:W-:Y:S02]  /*b510*/  PRMT R9, R46, 0x7604, R9 ;  /* 0x000076042e097816 */ /* 0x000fe40000000009 */
[----:B------:R-:W-:Y:S02]  /*b520*/  LOP3.LUT R10, R10, 0xff0000, RZ, 0xc0, !PT ;  /* 0x00ff00000a0a7812 */ /* 0x000fe400078ec0ff */
[----:B------:R-:W-:Y:S02]  /*b530*/  LOP3.LUT R6, R60, 0xff, RZ, 0xc0, !PT ;  /* 0x000000ff3c067812 */ /* 0x000fe400078ec0ff */
[----:B------:R-:W-:Y:S01]  /*b540*/  LOP3.LUT R8, R62, 0xff, RZ, 0xc0, !PT ;  /* 0x000000ff3e087812 */ /* 0x000fe200078ec0ff */
[----:B------:R-:W-:Y:S01]  /*b550*/  IMAD.IADD R54, R9, 0x1, R10 ;  /* 0x0000000109367824 */ /* 0x000fe200078e020a */
[----:B------:R-:W-:-:S02]  /*b560*/  PRMT R6, R27, 0x7604, R6 ;  /* 0x000076041b067816 */ /* 0x000fc40000000006 */
[----:B------:R-:W-:Y:S02]  /*b570*/  LOP3.LUT R5, R5, 0xff0000, RZ, 0xc0, !PT ;  /* 0x00ff000005057812 */ /* 0x000fe400078ec0ff */
[----:B------:R-:W-:Y:S01]  /*b580*/  PRMT R8, R31, 0x7604, R8 ;  /* 0x000076041f087816 */ /* 0x000fe20000000008 */
[----:B------:R0:W2:Y:S01]  /*b590*/  SHFL.DOWN PT, R54, R54, 0x10, R53 ;  /* 0x0a00000036367989 */ /* 0x0000a200000e0035 */
        /* <DEDUP_REMOVED lines=15> */
[----:B------:R-:W-:Y:S01]  /*b690*/  PRMT R10, R35, 0x7604, R10 ;  /* 0x00007604230a7816 */ /* 0x000fe2000000000a */
[----:B------:R-:W-:Y:S01]  /*b6a0*/  VIADD R8, R44, 0x10 ;  /* 0x000000102c087836 */ /* 0x000fe20000000000 */
[----:B------:R-:W-:-:S02]  /*b6b0*/  LOP3.LUT R57, R42, 0xffff, RZ, 0xc0, !PT ;  /* 0x0000ffff2a397812 */ /* 0x000fc400078ec0ff */
[----:B------:R-:W-:Y:S01]  /*b6c0*/  LOP3.LUT R65, R22, 0xffff, RZ, 0xc0, !PT ;  /* 0x0000ffff16417812 */ /* 0x000fe200078ec0ff */
[----:B------:R-:W-:Y:S01]  /*b6d0*/  IMAD.IADD R5, R10, 0x1, R11 ;  /* 0x000000010a057824 */ /* 0x000fe200078e020b */
[----:B------:R-:W-:Y:S01]  /*b6e0*/  LOP3.LUT R55, R21, 0xffff, RZ, 0xc0, !PT ;  /* 0x0000ffff15377812 */ /* 0x000fe200078ec0ff */
[----:B------:R-:W-:Y:S01]  /*b6f0*/  IMAD.U32 R10, R57, 0x10000, RZ ;  /* 0x00010000390a7824 */ /* 0x000fe200078e00ff */
[----:B------:R-:W-:Y:S01]  /*b700*/  ISETP.GT.AND P0, PT, R8, R53, PT ;  /* 0x000000350800720c */ /* 0x000fe20003f04270 */
[----:B------:R-:W-:Y:S01]  /*b710*/  IMAD R8, R65, 0x1000000, R4 ;  /* 0x0100000041087824 */ /* 0x000fe200078e0204 */
[----:B------:R-:W-:Y:S02]  /*b720*/  LOP3.LUT R11, R55, 0xff, RZ, 0xc0, !PT ;  /* 0x000000ff370b7812 */ /* 0x000fe400078ec0ff */
[----:B------:R-:W-:Y:S02]  /*b730*/  LOP3.LUT R65, R16, 0xffff, RZ, 0xc0, !PT ;  /* 0x0000ffff10417812 */ /* 0x000fe400078ec0ff */
[----:B------:R-:W-:Y:S01]  /*b740*/  PRMT R11, R20, 0x7604, R11 ;  /* 0x00007604140b7816 */ /* 0x000fe2000000000b */
[----:B------:R0:W3:Y:S01]  /*b750*/  SHFL.DOWN PT, R8, R8, 0x10, R53 ;  /* 0x0a00000008087989 */ /* 0x0000e200000e0035 */
[----:B------:R-:W-:Y:S01]  /*b760*/  LOP3.LUT R10, R10, 0xff0000, RZ, 0xc0, !PT ;  /* 0x00ff00000a0a7812 */ /* 0x000fe200078ec0ff */
[----:B------:R-:W-:Y:S01]  /*b770*/  IMAD R2, R65, 0x1000000, R2 ;  /* 0x0100000041027824 */ /* 0x000fe200078e0202 */
[----:B------:R-:W-:-:S02]  /*b780*/  LOP3.LUT R4, R0, 0xffff, RZ, 0xc0, !PT ;  /* 0x0000ffff00047812 */ /* 0x000fc400078ec0ff */
        /* <DEDUP_REMOVED lines=85> */
.L_x_271:
[----:B------:R-:W-:-:S05]  /*bce0*/  IMAD.IADD R3, R1, 0x1, R0 ;  /* 0x0000000101037824 */ /* 0x000fca00078e0200 */
[----:B------:R-:W2:Y:S02]  /*bcf0*/  LDL.U8 R2, [R3] ;  /* 0x0000000003027983 */ /* 0x000ea40000100000 */
[----:B--2---:R-:W-:Y:S01]  /*bd00*/  ISETP.NE.AND P0, PT, R2, RZ, PT ;  /* 0x000000ff0200720c */ /* 0x004fe20003f05270 */
[----:B------:R-:W-:Y:S02]  /*bd10*/  IMAD.MOV.U32 R2, RZ, RZ, R0 ;  /* 0x000000ffff027224 */ /* 0x000fe400078e0000 */
[----:B------:R-:W-:-:S10]  /*bd20*/  VIADD R0, R0, 0x1 ;  /* 0x0000000100007836 */ /* 0x000fd40000000000 */
[----:B------:R-:W-:Y:S05]  /*bd30*/  @P0 BRA `(.L_x_271) ;  /* 0xfffffffc00e80947 */ /* 0x000fea000383ffff */
[----:B------:R-:W-:Y:S05]  /*bd40*/  BSYNC.RECONVERGENT B2 ;  /* 0x0000000000027941 */ /* 0x000fea0003800200 */
.L_x_270:
[----:B------:R-:W-:Y:S01]  /*bd50*/  LOP3.LUT P0, RZ, R4, 0xff, RZ, 0xc0, !PT ;  /* 0x000000ff04ff7812 */ /* 0x000fe2000780c0ff */
[----:B------:R-:W-:Y:S01]  /*bd60*/  BSSY.RECONVERGENT B2, `(.L_x_272) ;  /* 0x000000c000027945 */ /* 0x000fe20003800200 */
[----:B------:R-:W-:-:S11]  /*bd70*/  IMAD.MOV.U32 R0, RZ, RZ, R2 ;  /* 0x000000ffff007224 */ /* 0x000fd600078e0002 */
[----:B------:R-:W-:Y:S05]  /*bd80*/  @!P0 BRA `(.L_x_273) ;  /* 0x0000000000248947 */ /* 0x000fea0003800000 */
[----:B------:R-:W-:-:S07]  /*bd90*/  IMAD.MOV.U32 R2, RZ, RZ, RZ ;  /* 0x000000ffff027224 */ /* 0x000fce00078e00ff */
.L_x_274:
        /* <DEDUP_REMOVED lines=8> */
.L_x_273:
[----:B------:R-:W-:Y:S05]  /*be20*/  BSYNC.RECONVERGENT B2 ;  /* 0x0000000000027941 */ /* 0x000fea0003800200 */
.L_x_272:
        /* <DEDUP_REMOVED lines=55> */
.L_x_269:
[----:B------:R-:W-:Y:S05]  /*c1a0*/  BSYNC.RECONVERGENT B1 ;  /* 0x0000000000017941 */ /* 0x000fea0003800200 */
.L_x_268:
[----:B------:R-:W-:Y:S01]  /*c1b0*/  ISETP.NE.AND P0, PT, R44, RZ, PT ;  /* 0x000000ff2c00720c */ /* 0x000fe20003f05270 */
[----:B------:R-:W-:-:S12]  /*c1c0*/  BSSY.RECONVERGENT B1, `(.L_x_275) ;  /* 0x0000047000017945 */ /* 0x000fd80003800200 */
[----:B------:R-:W-:Y:S05]  /*c1d0*/  @P0 BRA `(.L_x_276) ;  /* 0x0000000400140947 */ /* 0x000fea0003800000 */
[----:B0-----:R-:W0:Y:S01]  /*c1e0*/  S2R R3, SR_CgaCtaId ;  /* 0x0000000000037919 */ /* 0x001e220000008800 */
[----:B------:R-:W-:Y:S02]  /*c1f0*/  MOV R2, 0x400 ;  /* 0x0000040000027802 */ /* 0x000fe40000000f00 */
        /* <DEDUP_REMOVED lines=14> */
[----:B------:R-:W-:Y:S02]  /*c2e0*/  LOP3.LUT R55, R23, 0xffff, RZ, 0xc0, !PT ;  /* 0x0000ffff17377812 */ /* 0x000fe400078ec0ff */
[----:B0-----:R-:W-:Y:S02]  /*c2f0*/  LEA R2, R3, R2, 0x18 ;  /* 0x0000000203027211 */ /* 0x001fe400078ec0ff */
[----:B------:R-:W-:-:S02]  /*c300*/  PRMT R3, R5, 0x3340, R4 ;  /* 0x0000334005037816 */ /* 0x000fc40000000004 */
        /* <DEDUP_REMOVED lines=14> */
[----:B------:R-:W-:Y:S02]  /*c3f0*/  LOP3.LUT R11, R20, 0xffff, RZ, 0xc0, !PT ;  /* 0x0000ffff140b7812 */ /* 0x000fe400078ec0ff */
[----:B------:R-:W-:Y:S02]  /*c400*/  LOP3.LUT R44, R21, 0xffff, RZ, 0xc0, !PT ;  /* 0x0000ffff152c7812 */ /* 0x000fe400078ec0ff */
[----:B------:R-:W-:Y:S02]  /*c410*/  LOP3.LUT R57, R25, 0xffff, RZ, 0xc0, !PT ;  /* 0x0000ffff19397812 */ /* 0x000fe400078ec0ff */
[----:B------:R-:W-:-:S02]  /*c420*/  LOP3.LUT R58, R0, 0xffff, RZ, 0xc0, !PT ;  /* 0x0000ffff003a7812 */ /* 0x000fc400078ec0ff */
[----:B------:R-:W-:Y:S02]  /*c430*/  LOP3.LUT R59, R12, 0xffff, RZ, 0xc0, !PT ;  /* 0x0000ffff0c3b7812 */ /* 0x000fe400078ec0ff */
[----:B------:R-:W-:Y:S02]  /*c440*/  PRMT R53, R44, 0x3340, R11 ;  /* 0x000033402c357816 */ /* 0x000fe4000000000b */
[----:B------:R-:W-:Y:S02]  /*c450*/  PRMT R54, R55, 0x3340, R54 ;  /* 0x0000334037367816 */ /* 0x000fe40000000036 */
[----:B------:R-:W-:Y:S02]  /*c460*/  PRMT R57, R57, 0x3340, R56 ;  /* 0x0000334039397816 */ /* 0x000fe40000000038 */
[----:B------:R-:W-:Y:S02]  /*c470*/  PRMT R58, R59, 0x3340, R58 ;  /* 0x000033403b3a7816 */ /* 0x000fe4000000003a */
[----:B------:R-:W-:-:S02]  /*c480*/  SHF.R.U32.HI R11, RZ, 0x5, R49 ;  /* 0x00000005ff0b7819 */ /* 0x000fc40000011631 */
[----:B------:R-:W-:Y:S02]  /*c490*/  LOP3.LUT R44, R14, 0xffff, RZ, 0xc0, !PT ;  /* 0x0000ffff0e2c7812 */ /* 0x000fe400078ec0ff */
[----:B------:R-:W-:Y:S01]  /*c4a0*/  LOP3.LUT R55, R15, 0xffff, RZ, 0xc0, !PT ;  /* 0x0000ffff0f377812 */ /* 0x000fe200078ec0ff */
[----:B------:R-:W-:Y:S01]  /*c4b0*/  IMAD R11, R11, 0x30, R2 ;  /* 0x000000300b0b7824 */ /* 0x000fe200078e0202 */
[----:B------:R-:W-:Y:S02]  /*c4c0*/  LOP3.LUT R56, R16, 0xffff, RZ, 0xc0, !PT ;  /* 0x0000ffff10387812 */ /* 0x000fe400078ec0ff */
[----:B------:R-:W-:Y:S02]  /*c4d0*/  LOP3.LUT R59, R17, 0xffff, RZ, 0xc0, !PT ;  /* 0x0000ffff113b7812 */ /* 0x000fe400078ec0ff */
[----:B------:R-:W-:Y:S01]  /*c4e0*/  LOP3.LUT R60, R18, 0xffff, RZ, 0xc0, !PT ;  /* 0x0000ffff123c7812 */ /* 0x000fe200078ec0ff */
[----:B------:R1:W-:Y:S01]  /*c4f0*/  STS.U8 [R11+0x2a], R48 ;  /* 0x00002a300b007388 */ /* 0x0003e20000000000 */
[----:B------:R-:W-:-:S02]  /*c500*/  LOP3.LUT R61, R19, 0xffff, RZ, 0xc0, !PT ;  /* 0x0000ffff133d7812 */ /* 0x000fc400078ec0ff */
[----:B------:R-:W-:Y:S01]  /*c510*/  PRMT R55, R55, 0x3340, R44 ;  /* 0x0000334037377816 */ /* 0x000fe2000000002c */
[----:B------:R1:W-:Y:S01]  /*c520*/  STS [R11+0x2c], R13 ;  /* 0x00002c0d0b007388 */ /* 0x0003e20000000800 */
[----:B------:R-:W-:Y:S02]  /*c530*/  PRMT R56, R59, 0x3340, R56 ;  /* 0x000033403b387816 */ /* 0x000fe40000000038 */
[----:B------:R-:W-:Y:S01]  /*c540*/  PRMT R61, R61, 0x3340, R60 ;  /* 0x000033403d3d7816 */ /* 0x000fe2000000003c */
[----:B------:R1:W-:Y:S01]  /*c550*/  STS.64 [R11+0x30], R50 ;  /* 0x000030320b007388 */ /* 0x0003e20000000a00 */
[----:B------:R-:W-:Y:S02]  /*c560*/  PRMT R3, R4, 0x5410, R3 ;  /* 0x0000541004037816 */ /* 0x000fe40000000003 */
[----:B------:R-:W-:Y:S02]  /*c570*/  PRMT R2, R6, 0x5410, R5 ;  /* 0x0000541006027816 */ /* 0x000fe40000000005 */
[----:B------:R-:W-:-:S02]  /*c580*/  PRMT R5, R8, 0x5410, R7 ;  /* 0x0000541008057816 */ /* 0x000fc40000000007 */
[----:B------:R-:W-:Y:S01]  /*c590*/  PRMT R4, R10, 0x5410, R9 ;  /* 0x000054100a047816 */ /* 0x000fe20000000009 */
[----:B------:R1:W-:Y:S01]  /*c5a0*/  STS.64 [R11+0x8], R2 ;  /* 0x000008020b007388 */ /* 0x0003e20000000a00 */
[----:B------:R-:W-:Y:S02]  /*c5b0*/  PRMT R7, R53, 0x5410, R52 ;  /* 0x0000541035077816 */ /* 0x000fe40000000034 */
[----:B------:R-:W-:Y:S02]  /*c5c0*/  PRMT R6, R57, 0x5410, R54 ;  /* 0x0000541039067816 */ /* 0x000fe40000000036 */
[----:B------:R-:W-:Y:S02]  /*c5d0*/  PRMT R9, R55, 0x5410, R58 ;  /* 0x0000541037097816 */ /* 0x000fe4000000003a */
[----:B------:R-:W-:Y:S01]  /*c5e0*/  PRMT R8, R61, 0x5410, R56 ;  /* 0x000054103d087816 */ /* 0x000fe20000000038 */
[----:B------:R1:W-:Y:S01]  /*c5f0*/  STS.128 [R11+0x10], R4 ;  /* 0x000010040b007388 */ /* 0x0003e20000000c00 */
[----:B------:R-:W-:-:S03]  /*c600*/  PRMT R10, R46, 0x7604, R45 ;  /* 0x000076042e0a7816 */ /* 0x000fc6000000002d */
[----:B------:R1:W-:Y:S04]  /*c610*/  STS.64 [R11+0x20], R8 ;  /* 0x000020080b007388 */ /* 0x0003e80000000a00 */
[----:B------:R1:W-:Y:S02]  /*c620*/  STS.U16 [R11+0x28], R10 ;  /* 0x0000280a0b007388 */ /* 0x0003e40000000400 */
.L_x_276:
[----:B------:R-:W-:Y:S05]  /*c630*/  BSYNC.RECONVERGENT B1 ;  /* 0x0000000000017941 */ /* 0x000fea0003800200 */
.L_x_275:
        /* <DEDUP_REMOVED lines=8> */
[----:B------:R1:W-:Y:S01]  /*c6c0*/  STL [R1+0x24], R13 ;  /* 0x0000240d01007387 */ /* 0x0003e20000100800 */
[----:B------:R-:W-:Y:S02]  /*c6d0*/  LOP3.LUT R2, R30, 0xffff, RZ, 0xc0, !PT ;  /* 0x0000ffff1e027812 */ /* 0x000fe400078ec0ff */
[----:B------:R-:W-:Y:S01]  /*c6e0*/  LOP3.LUT R28, R28, 0xffff, RZ, 0xc0, !PT ;  /* 0x0000ffff1c1c7812 */ /* 0x000fe200078ec0ff */
[----:B------:R-:W-:Y:S01]  /*c6f0*/  STL.64 [R1+0x28], R50 ;  /* 0x0000283201007387 */ /* 0x000fe20000100a00 */
[----:B------:R-:W-:Y:S02]  /*c700*/  LOP3.LUT R29, R29, 0xffff, RZ, 0xc0, !PT ;  /* 0x0000ffff1d1d7812 */ /* 0x000fe400078ec0ff */
[----:B------:R-:W-:Y:S01]  /*c710*/  PRMT R31, R2, 0x3340, R31 ;  /* 0x00003340021f7816 */ /* 0x000fe2000000001f */
[----:B------:R-:W-:Y:S01]  /*c720*/  STL.U8 [R1+0x22], R48 ;  /* 0x0000223001007387 */ /* 0x000fe20000100000 */
[----:B------:R-:W-:-:S02]  /*c730*/  LOP3.LUT R2, R26, 0xffff, RZ, 0xc0, !PT ;  /* 0x0000ffff1a027812 */ /* 0x000fc400078ec0ff */
[----:B------:R-:W-:Y:S02]  /*c740*/  PRMT R26, R28, 0x3340, R29 ;  /* 0x000033401c1a7816 */ /* 0x000fe4000000001d */
[----:B------:R-:W-:Y:S02]  /*c750*/  LOP3.LUT R27, R27, 0xffff, RZ, 0xc0, !PT ;  /* 0x0000ffff1b1b7812 */ /* 0x000fe400078ec0ff */
[----:B------:R-:W-:Y:S02]  /*c760*/  LOP3.LUT R43, R43, 0xffff, RZ, 0xc0, !PT ;  /* 0x0000ffff2b2b7812 */ /* 0x000fe400078ec0ff */
[----:B-1----:R-:W-:Y:S02]  /*c770*/  PRMT R13, R2, 0x3340, R27 ;  /* 0x00003340020d7816 */ /* 0x002fe4000000001b */
[----:B------:R-:W-:Y:S02]  /*c780*/  LOP3.LUT R42, R42, 0xffff, RZ, 0xc0, !PT ;  /* 0x0000ffff2a2a7812 */ /* 0x000fe400078ec0ff */
[----:B------:R-:W-:-:S02]  /*c790*/  LOP3.LUT R20, R20, 0xffff, RZ, 0xc0, !PT ;  /* 0x0000ffff14147812 */ /* 0x000fc400078ec0ff */
        /* <DEDUP_REMOVED lines=43> */
[----:B--2---:R0:W-:Y:S01]  /*ca50*/  STL.64 [R1+0x30], R2 ;  /* 0x0000300201007387 */ /* 0x0041e20000100a00 */
[----:B------:R-:W-:Y:S02]  /*ca60*/  PRMT R0, R27, 0x3340, R0 ;  /* 0x000033401b007816 */ /* 0x000fe40000000000 */
[----:B------:R-:W-:Y:S01]  /*ca70*/  PRMT R15, R15, 0x3340, R14 ;  /* 0x000033400f0f7816 */ /* 0x000fe2000000000e */
[----:B------:R0:W-:Y:S01]  /*ca80*/  STL [R1+0x54], R7 ;  /* 0x0000540701007387 */ /* 0x0001e20000100800 */
[----:B------:R-:W-:-:S02]  /*ca90*/  PRMT R20, R17, 0x3340, R16 ;  /* 0x0000334011147816 */ /* 0x000fc40000000010 */
[----:B------:R-:W-:Y:S01]  /*caa0*/  PRMT R13, R19, 0x3340, R18 ;  /* 0x00003340130d7816 */ /* 0x000fe20000000012 */
[----:B---3--:R0:W-:Y:S01]  /*cab0*/  STL.64 [R1+0x58], R50 ;  /* 0x0000583201007387 */ /* 0x0081e20000100a00 */
[----:B------:R-:W-:Y:S02]  /*cac0*/  PRMT R19, R21, 0x5410, R42 ;  /* 0x0000541015137816 */ /* 0x000fe4000000002a */
[----:B------:R-:W-:Y:S02]  /*cad0*/  PRMT R46, R46, 0x7604, R45 ;  /* 0x000076042e2e7816 */ /* 0x000fe4000000002d */
[----:B------:R-:W-:Y:S02]  /*cae0*/  PRMT R27, R31, 0x5410, R30 ;  /* 0x000054101f1b7816 */ /* 0x000fe4000000001e */
[----:B------:R-:W-:Y:S01]  /*caf0*/  PRMT R17, R39, 0x5410, R40 ;  /* 0x0000541027117816 */ /* 0x000fe20000000028 */
[----:B------:R0:W-:Y:S01]  /*cb00*/  STL.U16 [R1+0x20], R46 ;  /* 0x0000202e01007387 */ /* 0x0001e20000100400 */
[----:B------:R-:W-:-:S02]  /*cb10*/  PRMT R16, R35, 0x5410, R36 ;  /* 0x0000541023107816 */ /* 0x000fc40000000024 */
[----:B------:R-:W-:Y:S01]  /*cb20*/  PRMT R18, R25, 0x5410, R22 ;  /* 0x0000541019127816 */ /* 0x000fe20000000016 */
[----:B------:R0:W-:Y:S01]  /*cb30*/  STL.64 [R1], R26 ;  /* 0x0000001a01007387 */ /* 0x0001e20000100a00 */
        /* <DEDUP_REMOVED lines=10> */
.L_x_278:
[----:B0-----:R-:W-:-:S05]  /*cbe0*/  IMAD.IADD R3, R1, 0x1, R6 ;  /* 0x0000000101037824 */ /* 0x001fca00078e0206 */
[----:B------:R-:W2:Y:S02]  /*cbf0*/  LDL.U8 R2, [R3] ;  /* 0x0000000003027983 */ /* 0x000ea40000100000 */
[----:B--2---:R-:W-:Y:S01]  /*cc00*/  ISETP.NE.AND P0, PT, R2, RZ, PT ;  /* 0x000000ff0200720c */ /* 0x004fe20003f05270 */
[----:B------:R-:W-:Y:S02]  /*cc10*/  IMAD.MOV.U32 R2, RZ, RZ, R6 ;  /* 0x000000ffff027224 */ /* 0x000fe400078e0006 */
[----:B------:R-:W-:-:S10]  /*cc20*/  VIADD R6, R6, 0x1 ;  /* 0x0000000106067836 */ /* 0x000fd40000000000 */
[----:B------:R-:W-:Y:S05]  /*cc30*/  @P0 BRA `(.L_x_278) ;  /* 0xfffffffc00e80947 */ /* 0x000fea000383ffff */
[----:B------:R-:W-:Y:S05]  /*cc40*/  BSYNC.RECONVERGENT B1 ;  /* 0x0000000000017941 */ /* 0x000fea0003800200 */
.L_x_277:
[----:B------:R-:W-:-:S13]  /*cc50*/  LOP3.LUT P0, RZ, R0, 0xff, RZ, 0xc0, !PT ;  /* 0x000000ff00ff7812 */ /* 0x000fda000780c0ff */
[----:B------:R-:W-:Y:S05]  /*cc60*/  @!P0 BRA `(.L_x_279) ;  /* 0x00000000002c8947 */ /* 0x000fea0003800000 */
[----:B------:R-:W-:Y:S01]  /*cc70*/  BSSY.RECONVERGENT B1, `(.L_x_279) ;  /* 0x000000a000017945 */ /* 0x000fe20003800200 */
[----:B------:R-:W-:-:S07]  /*cc80*/  IMAD.MOV.U32 R4, RZ, RZ, RZ ;  /* 0x000000ffff047224 */ /* 0x000fce00078e00ff */
.L_x_280:
        /* <DEDUP_REMOVED lines=9> */
.L_x_279:
        /* <DEDUP_REMOVED lines=8> */
[----:B------:R-:W-:Y:S01]  /*cda0*/  ISETP.GE.U32.AND P0, PT, R47, 0x41, PT ;  /* 0x000000412f00780c */ /* 0x000fe20003f06070 */
        /* <DEDUP_REMOVED lines=37> */
[----:B------:R-:W-:Y:S06]  /*d000*/  @!P0 BRA `(.L_x_211) ;  /* 0x000000a400888947 */ /* 0x000fec0003800000 */
[----:B------:R-:W0:Y:S01]  /*d010*/  LDS R12, [R52+0x88] ;  /* 0x00008800340c7984 */ /* 0x000e220000000800 */
[----:B------:R-:W-:Y:S01]  /*d020*/  PRMT R44, R44, 0x7710, RZ ;  /* 0x000077102c2c7816 */ /* 0x000fe200000000ff */
[----:B------:R-:W-:Y:S02]  /*d030*/  BSSY.RECONVERGENT B1, `(.L_x_281) ;  /* 0x000001f000017945 */ /* 0x000fe40003800200 */
[----:B------:R-:W-:Y:S04]  /*d040*/  LDS.128 R20, [R52+0x70] ;  /* 0x0000700034147984 */ /* 0x000fe80000000c00 */
[----:B------:R-:W1:Y:S04]  /*d050*/  LDS.64 R6, [R52+0x68] ;  /* 0x0000680034067984 */ /* 0x000e680000000a00 */
[----:B------:R-:W2:Y:S04]  /*d060*/  LDS.128 R16, [R52+0x80] ;  /* 0x0000800034107984 */ /* 0x000ea80000000c00 */
[----:B------:R-:W3:Y:S04]  /*d070*/  LDS.64 R14, [R52+0x90] ;  /* 0x00009000340e7984 */ /* 0x000ee80000000a00 */
[----:B------:R-:W-:Y:S04]  /*d080*/  STL.64 [R1+0x8], R4 ;  /* 0x0000080401007387 */ /* 0x000fe80000100a00 */
[----:B------:R-:W-:Y:S04]  /*d090*/  STL.64 [R1+0x10], R8 ;  /* 0x0000100801007387 */ /* 0x000fe80000100a00 */
[----:B------:R-:W-:Y:S04]  /*d0a0*/  STL.64 [R1+0x18], R10 ;  /* 0x0000180a01007387 */ /* 0x000fe80000100a00 */
[----:B------:R-:W-:Y:S04]  /*d0b0*/  STL.64 [R1+0x28], R50 ;  /* 0x0000283201007387 */ /* 0x000fe80000100a00 */
[----:B------:R-:W-:Y:S01]  /*d0c0*/  STL.U8 [R1+0x22], R48 ;  /* 0x0000223001007387 */ /* 0x000fe20000100000 */
[----:B0-----:R-:W-:-:S03]  /*d0d0*/  PRMT R24, R12, 0x7710, RZ ;  /* 0x000077100c187816 */ /* 0x001fc600000000ff */
[----:B------:R-:W-:Y:S01]  /*d0e0*/  STL [R1+0x24], R13 ;  /* 0x0000240d01007387 */ /* 0x000fe20000100800 */
[----:B------:R-:W-:-:S03]  /*d0f0*/  PRMT R12, R12, 0x7772, RZ ;  /* 0x000077720c0c7816 */ /* 0x000fc600000000ff */
[----:B------:R-:W-:Y:S01]  /*d100*/  STL.U16 [R1+0x20], R44 ;  /* 0x0000202c01007387 */ /* 0x000fe20000100400 */
[----:B-1----:R-:W-:-:S03]  /*d110*/  PRMT R0, R6, 0x7770, RZ ;  /* 0x0000777006007816 */ /* 0x002fc600000000ff */
[----:B------:R-:W-:Y:S04]  /*d120*/  STL.U16 [R1+0x50], R24 ;  /* 0x0000501801007387 */ /* 0x000fe80000100400 */
[----:B------:R-:W-:Y:S04]  /*d130*/  STL.U8 [R1+0x52], R12 ;  /* 0x0000520c01007387 */ /* 0x000fe80000100000 */
[----:B------:R-:W-:Y:S04]  /*d140*/  STL.64 [R1+0x38], R20 ;  /* 0x0000381401007387 */ /* 0x000fe80000100a00 */
[----:B------:R-:W-:Y:S04]  /*d150*/  STL.64 [R1+0x40], R22 ;  /* 0x0000401601007387 */ /* 0x000fe80000100a00 */
[----:B------:R-:W-:Y:S04]  /*d160*/  STL.64 [R1+0x30], R6 ;  /* 0x0000300601007387 */ /* 0x000fe80000100a00 */
[----:B--2---:R-:W-:Y:S04]  /*d170*/  STL.64 [R1+0x48], R16 ;  /* 0x0000481001007387 */ /* 0x004fe80000100a00 */
[----:B------:R-:W-:Y:S04]  /*d180*/  STL [R1+0x54], R19 ;  /* 0x0000541301007387 */ /* 0x000fe80000100800 */
[----:B---3--:R-:W-:Y:S04]  /*d190*/  STL.64 [R1+0x58], R14 ;  /* 0x0000580e01007387 */ /* 0x008fe80000100a00 */
[----:B------:R0:W-:Y:S02]  /*d1a0*/  STL.64 [R1], R2 ;  /* 0x0000000201007387 */ /* 0x0001e40000100a00 */
[----:B0-----:R-:W-:-:S07]  /*d1b0*/  IMAD.MOV.U32 R2, RZ, RZ, RZ ;  /* 0x000000ffff027224 */ /* 0x001fce00078e00ff */
.L_x_282:
[----:B------:R-:W-:-:S05]  /*d1c0*/  IMAD.IADD R4, R1, 0x1, R2 ;  /* 0x0000000101047824 */ /* 0x000fca00078e0202 */
[----:B------:R-:W2:Y:S02]  /*d1d0*/  LDL.U8 R3, [R4] ;  /* 0x0000000004037983 */ /* 0x000ea40000100000 */
[----:B--2---:R-:W-:Y:S01]  /*d1e0*/  ISETP.NE.AND P0, PT, R3, RZ, PT ;  /* 0x000000ff0300720c */ /* 0x004fe20003f05270 */
[----:B------:R-:W-:Y:S02]  /*d1f0*/  IMAD.MOV.U32 R3, RZ, RZ, R2 ;  /* 0x000000ffff037224 */ /* 0x000fe400078e0002 */
[----:B------:R-:W-:-:S10]  /*d200*/  VIADD R2, R2, 0x1 ;  /* 0x0000000102027836 */ /* 0x000fd40000000000 */
[----:B------:R-:W-:Y:S05]  /*d210*/  @P0 BRA `(.L_x_282) ;  /* 0xfffffffc00e80947 */ /* 0x000fea000383ffff */
[----:B------:R-:W-:Y:S05]  /*d220*/  BSYNC.RECONVERGENT B1 ;  /* 0x0000000000017941 */ /* 0x000fea0003800200 */
.L_x_281:
[----:B------:R-:W-:Y:S01]  /*d230*/  LOP3.LUT P0, RZ, R0, 0xff, RZ, 0xc0, !PT ;  /* 0x000000ff00ff7812 */ /* 0x000fe2000780c0ff */
[----:B------:R-:W-:-:S12]  /*d240*/  IMAD.MOV.U32 R2, RZ, RZ, R3 ;  /* 0x000000ffff027224 */ /* 0x000fd800078e0003 */
[----:B------:R-:W-:Y:S05]  /*d250*/  @!P0 BRA `(.L_x_283) ;  /* 0x00000000002c8947 */ /* 0x000fea0003800000 */
[----:B------:R-:W-:Y:S01]  /*d260*/  BSSY.RECONVERGENT B1, `(.L_x_283) ;  /* 0x000000a000017945 */ /* 0x000fe20003800200 */
[----:B------:R-:W-:-:S07]  /*d270*/  IMAD.MOV.U32 R4, RZ, RZ, RZ ;  /* 0x000000ffff047224 */ /* 0x000fce00078e00ff */
.L_x_284:
        /* <DEDUP_REMOVED lines=9> */
.L_x_283:
        /* <DEDUP_REMOVED lines=74> */
.L_x_286:
[----:B------:R-:W-:-:S05]  /*d7b0*/  IMAD.IADD R4, R1, 0x1, R2 ;  /* 0x0000000101047824 */ /* 0x000fca00078e0202 */
[----:B------:R-:W2:Y:S02]  /*d7c0*/  LDL.U8 R3, [R4] ;  /* 0x0000000004037983 */ /* 0x000ea40000100000 */
[----:B--2---:R-:W-:Y:S01]  /*d7d0*/  ISETP.NE.AND P0, PT, R3, RZ, PT ;  /* 0x000000ff0300720c */ /* 0x004fe20003f05270 */
[----:B------:R-:W-:Y:S02]  /*d7e0*/  IMAD.MOV.U32 R3, RZ, RZ, R2 ;  /* 0x000000ffff037224 */ /* 0x000fe400078e0002 */
[----:B------:R-:W-:-:S10]  /*d7f0*/  VIADD R2, R2, 0x1 ;  /* 0x0000000102027836 */ /* 0x000fd40000000000 */
[----:B------:R-:W-:Y:S05]  /*d800*/  @P0 BRA `(.L_x_286) ;  /* 0xfffffffc00e80947 */ /* 0x000fea000383ffff */
[----:B------:R-:W-:Y:S05]  /*d810*/  BSYNC.RECONVERGENT B1 ;  /* 0x0000000000017941 */ /* 0x000fea0003800200 */
.L_x_285:
[----:B------:R-:W-:Y:S01]  /*d820*/  LOP3.LUT P0, RZ, R0, 0xff, RZ, 0xc0, !PT ;  /* 0x000000ff00ff7812 */ /* 0x000fe2000780c0ff */
[----:B------:R-:W-:-:S12]  /*d830*/  IMAD.MOV.U32 R2, RZ, RZ, R3 ;  /* 0x000000ffff027224 */ /* 0x000fd800078e0003 */
[----:B------:R-:W-:Y:S05]  /*d840*/  @!P0 BRA `(.L_x_287) ;  /* 0x00000000002c8947 */ /* 0x000fea0003800000 */
[----:B------:R-:W-:Y:S01]  /*d850*/  BSSY.RECONVERGENT B1, `(.L_x_287) ;  /* 0x000000a000017945 */ /* 0x000fe20003800200 */
[----:B------:R-:W-:-:S07]  /*d860*/  IMAD.MOV.U32 R4, RZ, RZ, RZ ;  /* 0x000000ffff047224 */ /* 0x000fce00078e00ff */
.L_x_288:
        /* <DEDUP_REMOVED lines=9> */
.L_x_287:
        /* <DEDUP_REMOVED lines=74> */
.L_x_290:
[----:B------:R-:W-:-:S05]  /*dda0*/  IMAD.IADD R4, R1, 0x1, R2 ;  /* 0x0000000101047824 */ /* 0x000fca00078e0202 */
[----:B------:R-:W2:Y:S02]  /*ddb0*/  LDL.U8 R3, [R4] ;  /* 0x0000000004037983 */ /* 0x000ea40000100000 */
[----:B--2---:R-:W-:Y:S01]  /*ddc0*/  ISETP.NE.AND P0, PT, R3, RZ, PT ;  /* 0x000000ff0300720c */ /* 0x004fe20003f05270 */
[----:B------:R-:W-:Y:S02]  /*ddd0*/  IMAD.MOV.U32 R3, RZ, RZ, R2 ;  /* 0x000000ffff037224 */ /* 0x000fe400078e0002 */
[----:B------:R-:W-:-:S10]  /*dde0*/  VIADD R2, R2, 0x1 ;  /* 0x0000000102027836 */ /* 0x000fd40000000000 */
[----:B------:R-:W-:Y:S05]  /*ddf0*/  @P0 BRA `(.L_x_290) ;  /* 0xfffffffc00e80947 */ /* 0x000fea000383ffff */
[----:B------:R-:W-:Y:S05]  /*de00*/  BSYNC.RECONVERGENT B1 ;  /* 0x0000000000017941 */ /* 0x000fea0003800200 */
.L_x_289:
[----:B------:R-:W-:Y:S01]  /*de10*/  LOP3.LUT P0, RZ, R0, 0xff, RZ, 0xc0, !PT ;  /* 0x000000ff00ff7812 */ /* 0x000fe2000780c0ff */
[----:B------:R-:W-:-:S12]  /*de20*/  IMAD.MOV.U32 R2, RZ, RZ, R3 ;  /* 0x000000ffff027224 */ /* 0x000fd800078e0003 */
[----:B------:R-:W-:Y:S05]  /*de30*/  @!P0 BRA `(.L_x_291) ;  /* 0x00000000002c8947 */ /* 0x000fea0003800000 */
[----:B------:R-:W-:Y:S01]  /*de40*/  BSSY.RECONVERGENT B1, `(.L_x_291) ;  /* 0x000000a000017945 */ /* 0x000fe20003800200 */
[----:B------:R-:W-:-:S07]  /*de50*/  IMAD.MOV.U32 R4, RZ, RZ, RZ ;  /* 0x000000ffff047224 */ /* 0x000fce00078e00ff */
.L_x_292:
        /* <DEDUP_REMOVED lines=9> */
.L_x_291:
        /* <DEDUP_REMOVED lines=74> */
.L_x_294:
[----:B------:R-:W-:-:S05]  /*e390*/  IMAD.IADD R4, R1, 0x1, R2 ;  /* 0x0000000101047824 */ /* 0x000fca00078e0202 */
[----:B------:R-:W2:Y:S02]  /*e3a0*/  LDL.U8 R3, [R4] ;  /* 0x0000000004037983 */ /* 0x000ea40000100000 */
[----:B--2---:R-:W-:Y:S01]  /*e3b0*/  ISETP.NE.AND P0, PT, R3, RZ, PT ;  /* 0x000000ff0300720c */ /* 0x004fe20003f05270 */
[----:B------:R-:W-:Y:S02]  /*e3c0*/  IMAD.MOV.U32 R3, RZ, RZ, R2 ;  /* 0x000000ffff037224 */ /* 0x000fe400078e0002 */
[----:B------:R-:W-:-:S10]  /*e3d0*/  VIADD R2, R2, 0x1 ;  /* 0x0000000102027836 */ /* 0x000fd40000000000 */
[----:B------:R-:W-:Y:S05]  /*e3e0*/  @P0 BRA `(.L_x_294) ;  /* 0xfffffffc00e80947 */ /* 0x000fea000383ffff */
[----:B------:R-:W-:Y:S05]  /*e3f0*/  BSYNC.RECONVERGENT B1 ;  /* 0x0000000000017941 */ /* 0x000fea0003800200 */
.L_x_293:
[----:B------:R-:W-:Y:S01]  /*e400*/  LOP3.LUT P0, RZ, R0, 0xff, RZ, 0xc0, !PT ;  /* 0x000000ff00ff7812 */ /* 0x000fe2000780c0ff */
[----:B------:R-:W-:-:S12]  /*e410*/  IMAD.MOV.U32 R2, RZ, RZ, R3 ;  /* 0x000000ffff027224 */ /* 0x000fd800078e0003 */
[----:B------:R-:W-:Y:S05]  /*e420*/  @!P0 BRA `(.L_x_295) ;  /* 0x00000000002c8947 */ /* 0x000fea0003800000 */
[----:B------:R-:W-:Y:S01]  /*e430*/  BSSY.RECONVERGENT B1, `(.L_x_295) ;  /* 0x000000a000017945 */ /* 0x000fe20003800200 */
[----:B------:R-:W-:-:S07]  /*e440*/  IMAD.MOV.U32 R4, RZ, RZ, RZ ;  /* 0x000000ffff047224 */ /* 0x000fce00078e00ff */
.L_x_296:
        /* <DEDUP_REMOVED lines=9> */
.L_x_295:
        /* <DEDUP_REMOVED lines=74> */
.L_x_298:
[----:B------:R-:W-:-:S05]  /*e980*/  IMAD.IADD R4, R1, 0x1, R2 ;  /* 0x0000000101047824 */ /* 0x000fca00078e0202 */
[----:B------:R-:W2:Y:S02]  /*e990*/  LDL.U8 R3, [R4] ;  /* 0x0000000004037983 */ /* 0x000ea40000100000 */
[----:B--2---:R-:W-:Y:S01]  /*e9a0*/  ISETP.NE.AND P0, PT, R3, RZ, PT ;  /* 0x000000ff0300720c */ /* 0x004fe20003f05270 */
[----:B------:R-:W-:Y:S02]  /*e9b0*/  IMAD.MOV.U32 R3, RZ, RZ, R2 ;  /* 0x000000ffff037224 */ /* 0x000fe400078e0002 */
[----:B------:R-:W-:-:S10]  /*e9c0*/  VIADD R2, R2, 0x1 ;  /* 0x0000000102027836 */ /* 0x000fd40000000000 */
[----:B------:R-:W-:Y:S05]  /*e9d0*/  @P0 BRA `(.L_x_298) ;  /* 0xfffffffc00e80947 */ /* 0x000fea000383ffff */
[----:B------:R-:W-:Y:S05]  /*e9e0*/  BSYNC.RECONVERGENT B1 ;  /* 0x0000000000017941 */ /* 0x000fea0003800200 */
.L_x_297:
[----:B------:R-:W-:Y:S01]  /*e9f0*/  LOP3.LUT P0, RZ, R0, 0xff, RZ, 0xc0, !PT ;  /* 0x000000ff00ff7812 */ /* 0x000fe2000780c0ff */
[----:B------:R-:W-:-:S12]  /*ea00*/  IMAD.MOV.U32 R2, RZ, RZ, R3 ;  /* 0x000000ffff027224 */ /* 0x000fd800078e0003 */
[----:B------:R-:W-:Y:S05]  /*ea10*/  @!P0 BRA `(.L_x_299) ;  /* 0x00000000002c8947 */ /* 0x000fea0003800000 */
[----:B------:R-:W-:Y:S01]  /*ea20*/  BSSY.RECONVERGENT B1, `(.L_x_299) ;  /* 0x000000a000017945 */ /* 0x000fe20003800200 */
[----:B------:R-:W-:-:S07]  /*ea30*/  IMAD.MOV.U32 R4, RZ, RZ, RZ ;  /* 0x000000ffff047224 */ /* 0x000fce00078e00ff */
.L_x_300:
        /* <DEDUP_REMOVED lines=9> */
.L_x_299:
        /* <DEDUP_REMOVED lines=50> */
[----:B------:R-:W1:Y:S04]  /*edf0*/  LDS.64 R26, [R52+0x158] ;  /* 0x00015800341a7984 */ /* 0x000e680000000a00 */
[----:B------:R-:W2:Y:S04]  /*ee00*/  LDS.128 R20, [R52+0x160] ;  /* 0x0001600034147984 */ /* 0x000ea80000000c00 */
[----:B------:R-:W3:Y:S04]  /*ee10*/  LDS.128 R16, [R52+0x170] ;  /* 0x0001700034107984 */ /* 0x000ee80000000c00 */
[----:B------:R-:W4:Y:S04]  /*ee20*/  LDS.64 R14, [R52+0x180] ;  /* 0x00018000340e7984 */ /* 0x000f280000000a00 */
[----:B------:R5:W-:Y:S04]  /*ee30*/  STL.64 [R1], R2 ;  /* 0x0000000201007387 */ /* 0x000be80000100a00 */
[----:B------:R5:W-:Y:S04]  /*ee40*/  STL.64 [R1+0x10], R6 ;  /* 0x0000100601007387 */ /* 0x000be80000100a00 */
[----:B------:R-:W-:Y:S04]  /*ee50*/  STL.64 [R1+0x18], R8 ;  /* 0x0000180801007387 */ /* 0x000fe80000100a00 */
[----:B------:R-:W-:Y:S04]  /*ee60*/  STL.64 [R1+0x28], R50 ;  /* 0x0000283201007387 */ /* 0x000fe80000100a00 */
[----:B------:R-:W-:Y:S01]  /*ee70*/  STL.U8 [R1+0x22], R48 ;  /* 0x0000223001007387 */ /* 0x000fe20000100000 */
[----:B0-----:R-:W-:-:S03]  /*ee80*/  PRMT R24, R0, 0x7710, RZ ;  /* 0x0000771000187816 */ /* 0x001fc600000000ff */
[----:B------:R-:W-:Y:S01]  /*ee90*/  STL [R1+0x24], R13 ;  /* 0x0000240d01007387 */ /* 0x000fe20000100800 */
[----:B------:R-:W-:Y:S02]  /*eea0*/  PRMT R10, R0, 0x7772, RZ ;  /* 0x00007772000a7816 */ /* 0x000fe400000000ff */
[C---:B-1----:R-:W-:Y:S01]  /*eeb0*/  PRMT R0, R26.reuse, 0x7773, RZ ;  /* 0x000077731a007816 */ /* 0x042fe200000000ff */
[----:B------:R-:W-:Y:S01]  /*eec0*/  STL.U16 [R1+0x20], R12 ;  /* 0x0000200c01007387 */ /* 0x000fe20000100400 */
[C---:B-----5:R-:W-:Y:S02]  /*eed0*/  PRMT R3, R26.reuse, 0x7772, RZ ;  /* 0x000077721a037816 */ /* 0x060fe400000000ff */
[----:B------:R-:W-:Y:S01]  /*eee0*/  PRMT R2, R26, 0x7771, RZ ;  /* 0x000077711a027816 */ /* 0x000fe200000000ff */
[----:B------:R-:W-:Y:S01]  /*eef0*/  STL.U16 [R1+0x50], R24 ;  /* 0x0000501801007387 */ /* 0x000fe20000100400 */
[----:B------:R-:W-:Y:S02]  /*ef00*/  PRMT R6, R0, 0x7604, R3 ;  /* 0x0000760400067816 */ /* 0x000fe40000000003 */
[----:B------:R-:W-:Y:S01]  /*ef10*/  PRMT R0, R26, 0x7770, RZ ;  /* 0x000077701a007816 */ /* 0x000fe200000000ff */
[----:B------:R-:W-:Y:S04]  /*ef20*/  STL.U8 [R1+0x52], R10 ;  /* 0x0000520a01007387 */ /* 0x000fe80000100000 */
[----:B--2---:R-:W-:Y:S04]  /*ef30*/  STL.64 [R1+0x38], R20 ;  /* 0x0000381401007387 */ /* 0x004fe80000100a00 */
[----:B------:R-:W-:Y:S04]  /*ef40*/  STL.64 [R1+0x40], R22 ;  /* 0x0000401601007387 */ /* 0x000fe80000100a00 */
[----:B------:R-:W-:Y:S04]  /*ef50*/  STL [R1+0x34], R27 ;  /* 0x0000341b01007387 */ /* 0x000fe80000100800 */
[----:B------:R-:W-:Y:S04]  /*ef60*/  STL.U8 [R1+0x31], R2 ;  /* 0x0000310201007387 */ /* 0x000fe80000100000 */
[----:B------:R-:W-:Y:S04]  /*ef70*/  STL.U16 [R1+0x32], R6 ;  /* 0x0000320601007387 */ /* 0x000fe80000100400 */
[----:B---3--:R-:W-:Y:S04]  /*ef80*/  STL.64 [R1+0x48], R16 ;  /* 0x0000481001007387 */ /* 0x008fe80000100a00 */
[----:B------:R-:W-:Y:S04]  /*ef90*/  STL [R1+0x54], R19 ;  /* 0x0000541301007387 */ /* 0x000fe80000100800 */
[----:B----4-:R-:W-:Y:S04]  /*efa0*/  STL.64 [R1+0x58], R14 ;  /* 0x0000580e01007387 */ /* 0x010fe80000100a00 */
[----:B------:R0:W-:Y:S02]  /*efb0*/  STL.64 [R1+0x8], R4 ;  /* 0x0000080401007387 */ /* 0x0001e40000100a00 */
[----:B0-----:R-:W-:-:S07]  /*efc0*/  IMAD.MOV.U32 R4, RZ, RZ, RZ ;  /* 0x000000ffff047224 */ /* 0x001fce00078e00ff */
.L_x_302:
[----:B------:R-:W-:-:S05]  /*efd0*/  IMAD.IADD R3, R1, 0x1, R4 ;  /* 0x0000000101037824 */ /* 0x000fca00078e0204 */
[----:B------:R-:W2:Y:S02]  /*efe0*/  LDL.U8 R2, [R3] ;  /* 0x0000000003027983 */ /* 0x000ea40000100000 */
[----:B--2---:R-:W-:Y:S01]  /*eff0*/  ISETP.NE.AND P0, PT, R2, RZ, PT ;  /* 0x000000ff0200720c */ /* 0x004fe20003f05270 */
[----:B------:R-:W-:Y:S02]  /*f000*/  IMAD.MOV.U32 R2, RZ, RZ, R4 ;  /* 0x000000ffff027224 */ /* 0x000fe400078e0004 */
[----:B------:R-:W-:-:S10]  /*f010*/  VIADD R4, R4, 0x1 ;  /* 0x0000000104047836 */ /* 0x000fd40000000000 */
[----:B------:R-:W-:Y:S05]  /*f020*/  @P0 BRA `(.L_x_302) ;  /* 0xfffffffc00e80947 */ /* 0x000fea000383ffff */
[----:B------:R-:W-:Y:S05]  /*f030*/  BSYNC.RECONVERGENT B1 ;  /* 0x0000000000017941 */ /* 0x000fea0003800200 */
.L_x_301:
[----:B------:R-:W-:-:S13]  /*f040*/  LOP3.LUT P0, RZ, R0, 0xff, RZ, 0xc0, !PT ;  /* 0x000000ff00ff7812 */ /* 0x000fda000780c0ff */
[----:B------:R-:W-:Y:S05]  /*f050*/  @!P0 BRA `(.L_x_303) ;  /* 0x00000000002c8947 */ /* 0x000fea0003800000 */
[----:B------:R-:W-:Y:S01]  /*f060*/  BSSY.RECONVERGENT B1, `(.L_x_303) ;  /* 0x000000a000017945 */ /* 0x000fe20003800200 */
[----:B------:R-:W-:-:S07]  /*f070*/  IMAD.MOV.U32 R4, RZ, RZ, RZ ;  /* 0x000000ffff047224 */ /* 0x000fce00078e00ff */
.L_x_304:
        /* <DEDUP_REMOVED lines=9> */
.L_x_303:
        /* <DEDUP_REMOVED lines=8> */
[C---:B--2---:R-:W-:Y:S01]  /*f190*/  PRMT R45, R12.reuse, 0x7770, RZ ;  /* 0x000077700c2d7816 */ /* 0x044fe200000000ff */
[----:B------:R-:W-:Y:S01]  /*f1a0*/  IMAD.IADD R13, R13, 0x1, R19 ;  /* 0x000000010d0d7824 */ /* 0x000fe200078e0213 */
[C---:B------:R-:W-:Y:S01]  /*f1b0*/  PRMT R46, R12.reuse, 0x7771, RZ ;  /* 0x000077710c2e7816 */ /* 0x040fe200000000ff */
[----:B---3--:R-:W-:Y:S01]  /*f1c0*/  DADD R50, R14, R50 ;  /* 0x000000000e327229 */ /* 0x008fe20000000032 */
[----:B------:R-:W-:-:S02]  /*f1d0*/  PRMT R12, R12, 0x7772, RZ ;  /* 0x000077720c0c7816 */ /* 0x000fc400000000ff */
[C---:B----4-:R-:W-:Y:S02]  /*f1e0*/  PRMT R26, R4.reuse, 0x7770, RZ ;  /* 0x00007770041a7816 */ /* 0x050fe400000000ff */
[C---:B------:R-:W-:Y:S02]  /*f1f0*/  PRMT R27, R4.reuse, 0x7771, RZ ;  /* 0x00007771041b7816 */ /* 0x040fe400000000ff */
[----:B------:R-:W-:Y:S02]  /*f200*/  PRMT R28, R4, 0x7772, RZ ;  /* 0x00007772041c7816 */ /* 0x000fe400000000ff */
[C---:B------:R-:W-:Y:S02]  /*f210*/  PRMT R30, R5.reuse, 0x7770, RZ ;  /* 0x00007770051e7816 */ /* 0x040fe400000000ff */
[C---:B------:R-:W-:Y:S02]  /*f220*/  PRMT R31, R5.reuse, 0x7771, RZ ;  /* 0x00007771051f7816 */ /* 0x040fe400000000ff */
[----:B------:R-:W-:-:S02]  /*f230*/  PRMT R32, R5, 0x7772, RZ ;  /* 0x0000777205207816 */ /* 0x000fc400000000ff */
[C---:B-----5:R-:W-:Y:S02]  /*f240*/  PRMT R34, R6.reuse, 0x7770, RZ ;  /* 0x0000777006227816 */ /* 0x060fe400000000ff */
[C---:B------:R-:W-:Y:S02]  /*f250*/  PRMT R35, R6.reuse, 0x7771, RZ ;  /* 0x0000777106237816 */ /* 0x040fe400000000ff */
[----:B------:R-:W-:Y:S02]  /*f260*/  PRMT R36, R6, 0x7772, RZ ;  /* 0x0000777206247816 */ /* 0x000fe400000000ff */
[C---:B------:R-:W-:Y:S02]  /*f270*/  PRMT R38, R7.reuse, 0x7770, RZ ;  /* 0x0000777007267816 */ /* 0x040fe400000000ff */
[C---:B------:R-:W-:Y:S02]  /*f280*/  PRMT R39, R7.reuse, 0x7771, RZ ;  /* 0x0000777107277816 */ /* 0x040fe400000000ff */
[----:B------:R-:W-:-:S02]  /*f290*/  PRMT R40, R7, 0x7772, RZ ;  /* 0x0000777207287816 */ /* 0x000fc400000000ff */
[C---:B------:R-:W-:Y:S02]  /*f2a0*/  PRMT R25, R8.reuse, 0x7770, RZ ;  /* 0x0000777008197816 */ /* 0x040fe400000000ff */
        /* <DEDUP_REMOVED lines=10> */
[----:B0-----:R-:W-:-:S02]  /*f350*/  PRMT R0, R3, 0x7772, RZ ;  /* 0x0000777203007816 */ /* 0x001fc400000000ff */
[----:B------:R-:W-:Y:S02]  /*f360*/  PRMT R4, R4, 0x7773, RZ ;  /* 0x0000777304047816 */ /* 0x000fe400000000ff */
[----:B------:R-:W-:Y:S02]  /*f370*/  PRMT R5, R5, 0x7773, RZ ;  /* 0x0000777305057816 */ /* 0x000fe400000000ff */
[----:B------:R-:W-:Y:S02]  /*f380*/  PRMT R6, R6, 0x7773, RZ ;  /* 0x0000777306067816 */ /* 0x000fe400000000ff */
[----:B------:R-:W-:Y:S02]  /*f390*/  PRMT R7, R7, 0x7773, RZ ;  /* 0x0000777307077816 */ /* 0x000fe400000000ff */
[----:B------:R-:W-:Y:S02]  /*f3a0*/  PRMT R8, R8, 0x7773, RZ ;  /* 0x0000777308087816 */ /* 0x000fe400000000ff */
[----:B------:R-:W-:-:S02]  /*f3b0*/  PRMT R9, R9, 0x7773, RZ ;  /* 0x0000777309097816 */ /* 0x000fc400000000ff */
[----:B------:R-:W-:Y:S02]  /*f3c0*/  PRMT R2, R2, 0x7773, RZ ;  /* 0x0000777302027816 */ /* 0x000fe400000000ff */
[----:B------:R-:W-:Y:S02]  /*f3d0*/  PRMT R3, R3, 0x7773, RZ ;  /* 0x0000777303037816 */ /* 0x000fe400000000ff */
        /* <DEDUP_REMOVED lines=9> */
[----:B------:R-:W-:Y:S01]  /*f470*/  PRMT R0, R3, 0x7610, R0 ;  /* 0x0000761003007816 */ /* 0x000fe20000000000 */
[----:B------:R-:W-:Y:S06]  /*f480*/  BRA `(.L_x_211) ;  /* 0x0000008000687947 */ /* 0x000fec0003800000 */
.L_x_164:
[----:B------:R-:W0:Y:S01]  /*f490*/  S2R R44, SR_TID.X ;  /* 0x00000000002c7919 */ /* 0x000e220000002100 */
[----:B------:R-:W1:Y:S01]  /*f4a0*/  LDC.64 R2, c[0x0][0x380] ;  /* 0x0000e000ff027b82 */ /* 0x000e620000000a00 */
[----:B0-----:R-:W-:-:S04]  /*f4b0*/  VIADD R5, R44, UR5 ;  /* 0x000000052c057c36 */ /* 0x001fc80008000000 */
[----:B-1----:R-:W-:-:S05]  /*f4c0*/  IMAD.WIDE.U32 R4, R5, 0x30, R2 ;  /* 0x0000003005047825 */ /* 0x002fca00078e0002 */
[----:B------:R-:W2:Y:S04]  /*f4d0*/  LDG.E.64 R6, desc[UR8][R4.64] ;  /* 0x0000000804067981 */ /* 0x000ea8000c1e1b00 */
[----:B------:R-:W3:Y:S04]  /*f4e0*/  LDG.E.64 R8, desc[UR8][R4.64+0x8] ;  /* 0x0000080804087981 */ /* 0x000ee8000c1e1b00 */
[----:B------:R-:W4:Y:S04]  /*f4f0*/  LDG.E.64 R10, desc[UR8][R4.64+0x10] ;  /* 0x00001008040a7981 */ /* 0x000f28000c1e1b00 */
[----:B------:R-:W4:Y:S04]  /*f500*/  LDG.E.64 R2, desc[UR8][R4.64+0x18] ;  /* 0x0000180804027981 */ /* 0x000f28000c1e1b00 */
[----:B------:R-:W4:Y:S04]  /*f510*/  LDG.E.64 R12, desc[UR8][R4.64+0x20] ;  /* 0x00002008040c7981 */ /* 0x000f28000c1e1b00 */
[----:B------:R0:W5:Y:S01]  /*f520*/  LDG.E.64 R50, desc[UR8][R4.64+0x28] ;  /* 0x0000280804327981 */ /* 0x000162000c1e1b00 */
[----:B------:R-:W-:-:S04]  /*f530*/  UISETP.GE.U32.AND UP0, UPT, UR12, UR4, UPT ;  /* 0x000000040c00728c */ /* 0x000fc8000bf06070 */
[----:B------:R-:W-:Y:S01]  /*f540*/  UISETP.GE.U32.AND.EX UP0, UPT, UR13, UR11, UPT, UP0 ;  /* 0x0000000b0d00728c */ /* 0x000fe2000bf06100 */
[C---:B--2---:R-:W-:Y:S02]  /*f550*/  PRMT R26, R6.reuse, 0x7770, RZ ;  /* 0x00007770061a7816 */ /* 0x044fe400000000ff */
[C---:B------:R-:W-:Y:S02]  /*f560*/  PRMT R27, R6.reuse, 0x7771, RZ ;  /* 0x00007771061b7816 */ /* 0x040fe400000000ff */
[----:B------:R-:W-:Y:S02]  /*f570*/  PRMT R28, R6, 0x7772, RZ ;  /* 0x00007772061c7816 */ /* 0x000fe400000000ff */
[C---:B------:R-:W-:Y:S02]  /*f580*/  PRMT R30, R7.reuse, 0x7770, RZ ;  /* 0x00007770071e7816 */ /* 0x040fe400000000ff */
[C---:B------:R-:W-:Y:S02]  /*f590*/  PRMT R31, R7.reuse, 0x7771, RZ ;  /* 0x00007771071f7816 */ /* 0x040fe400000000ff */
[----:B------:R-:W-:-:S02]  /*f5a0*/  PRMT R32, R7, 0x7772, RZ ;  /* 0x0000777207207816 */ /* 0x000fc400000000ff */
[C---:B---3--:R-:W-:Y:S02]  /*f5b0*/  PRMT R34, R8.reuse, 0x7770, RZ ;  /* 0x0000777008227816 */ /* 0x048fe400000000ff */
[C---:B------:R-:W-:Y:S02]  /*f5c0*/  PRMT R35, R8.reuse, 0x7771, RZ ;  /* 0x0000777108237816 */ /* 0x040fe400000000ff */
[----:B------:R-:W-:Y:S02]  /*f5d0*/  PRMT R36, R8, 0x7772, RZ ;  /* 0x0000777208247816 */ /* 0x000fe400000000ff */
[C---:B------:R-:W-:Y:S02]  /*f5e0*/  PRMT R38, R9.reuse, 0x7770, RZ ;  /* 0x0000777009267816 */ /* 0x040fe400000000ff */
[C---:B------:R-:W-:Y:S02]  /*f5f0*/  PRMT R39, R9.reuse, 0x7771, RZ ;  /* 0x0000777109277816 */ /* 0x040fe400000000ff */
[----:B------:R-:W-:-:S02]  /*f600*/  PRMT R40, R9, 0x7772, RZ ;  /* 0x0000777209287816 */ /* 0x000fc400000000ff */
[C---:B----4-:R-:W-:Y:S02]  /*f610*/  PRMT R25, R10.reuse, 0x7770, RZ ;  /* 0x000077700a197816 */ /* 0x050fe400000000ff */
        /* <DEDUP_REMOVED lines=19> */
[C---:B------:R-:W-:Y:S02]  /*f750*/  PRMT R45, R12.reuse, 0x7770, RZ ;  /* 0x000077700c2d7816 */ /* 0x040fe400000000ff */
[C---:B------:R-:W-:Y:S02]  /*f760*/  PRMT R46, R12.reuse, 0x7771, RZ ;  /* 0x000077710c2e7816 */ /* 0x040fe400000000ff */
        /* <DEDUP_REMOVED lines=10> */
[----:B0-----:R-:W-:Y:S06]  /*f810*/  BRA.U !UP0, `(.L_x_305) ;  /* 0x0000001508a47547 */ /* 0x001fec000b800000 */
[----:B------:R-:W-:Y:S02]  /*f820*/  UIADD3 UR14, UP0, UPT, UR6, -0x100, URZ ;  /* 0xffffff00060e7890 */ /* 0x000fe4000ff1e0ff */
[----:B------:R-:W-:Y:S02]  /*f830*/  UIADD3 UR5, UP1, UPT, UR4, UR5, URZ ;  /* 0x0000000504057290 */ /* 0x000fe4000ff3e0ff */
[----:B------:R-:W-:Y:S02]  /*f840*/  UIADD3.X UR15, UPT, UPT, UR7, -0x1, URZ, UP0, !UPT ;  /* 0xffffffff070f7890 */ /* 0x000fe400087fe4ff */
[----:B------:R-:W-:Y:S02]  /*f850*/  UIADD3.X UR10, UPT, UPT, URZ, UR11, URZ, UP1, !UPT ;  /* 0x0000000bff0a7290 */ /* 0x000fe40008ffe4ff */
[----:B------:R-:W-:-:S04]  /*f860*/  UISETP.GT.U32.AND UP0, UPT, UR5, UR14, UPT ;  /* 0x0000000e0500728c */ /* 0x000fc8000bf04070 */
[----:B------:R-:W-:-:S09]  /*f870*/  UISETP.GT.U32.AND.EX UP0, UPT, UR10, UR15, UPT, UP0 ;  /* 0x0000000f0a00728c */ /* 0x000fd2000bf04100 */
[----:B------:R-:W-:Y:S05]  /*f880*/  BRA.U UP0, `(.L_x_306) ;  /* 0x0000000900c47547 */ /* 0x000fea000b800000 */
.L_x_312:
[----:B------:R-:W0:Y:S01]  /*f890*/  LDC.64 R2, c[0x0][0x380] ;  /* 0x0000e000ff027b82 */ /* 0x000e220000000a00 */
[----:B------:R-:W-:-:S05]  /*f8a0*/  IADD3 R55, P0, PT, R44, UR5, RZ ;  /* 0x000000052c377c10 */ /* 0x000fca000ff1e0ff */
[----:B------:R-:W-:Y:S02]  /*f8b0*/  IMAD.X R4, RZ, RZ, UR10, P0 ;  /* 0x0000000aff047e24 */ /* 0x000fe400080e06ff */
        /* <DEDUP_REMOVED lines=10> */
[----:B------:R-:W-:Y:S01]  /*f960*/  LOP3.LUT R23, R23, 0xffff, RZ, 0xc0, !PT ;  /* 0x0000ffff17177812 */ /* 0x000fe200078ec0ff */
[----:B------:R0:W-:Y:S01]  /*f970*/  STL [R1+0x24], R13 ;  /* 0x0000240d01007387 */ /* 0x0001e20000100800 */
[----:B------:R-:W-:Y:S02]  /*f980*/  PRMT R46, R46, 0x7604, R45 ;  /* 0x000076042e2e7816 */ /* 0x000fe4000000002d */
[----:B------:R-:W-:Y:S01]  /*f990*/  LOP3.LUT R33, R33, 0xffff, RZ, 0xc0, !PT ;  /* 0x0000ffff21217812 */ /* 0x000fe200078ec0ff */
[----:B-----5:R1:W-:Y:S01]  /*f9a0*/  STL.64 [R1+0x28], R50 ;  /* 0x0000283201007387 */ /* 0x0203e20000100a00 */
[----:B------:R-:W-:Y:S02]  /*f9b0*/  LOP3.LUT R32, R32, 0xffff, RZ, 0xc0, !PT ;  /* 0x0000ffff20207812 */ /* 0x000fe400078ec0ff */
[----:B------:R-:W-:Y:S02]  /*f9c0*/  LOP3.LUT R31, R31, 0xffff, RZ, 0xc0, !PT ;  /* 0x0000ffff1f1f7812 */ /* 0x000fe400078ec0ff */
[----:B------:R-:W-:-:S02]  /*f9d0*/  LOP3.LUT R30, R30, 0xffff, RZ, 0xc0, !PT ;  /* 0x0000ffff1e1e7812 */ /* 0x000fc400078ec0ff */
[----:B------:R-:W-:Y:S02]  /*f9e0*/  PRMT R22, R23, 0x3340, R22 ;  /* 0x0000334017167816 */ /* 0x000fe40000000016 */
[----:B0-----:R-:W-:Y:S02]  /*f9f0*/  LOP3.LUT R13, R12, 0xffff, RZ, 0xc0, !PT ;  /* 0x0000ffff0c0d7812 */ /* 0x001fe400078ec0ff */
[----:B------:R-:W-:Y:S02]  /*fa00*/  LOP3.LUT R29, R29, 0xffff, RZ, 0xc0, !PT ;  /* 0x0000ffff1d1d7812 */ /* 0x000fe400078ec0ff */
[----:B------:R-:W-:Y:S02]  /*fa10*/  LOP3.LUT R28, R28, 0xffff, RZ, 0xc0, !PT ;  /* 0x0000ffff1c1c7812 */ /* 0x000fe400078ec0ff */
[----:B------:R-:W-:Y:S02]  /*fa20*/  LOP3.LUT R45, R27, 0xffff, RZ, 0xc0, !PT ;  /* 0x0000ffff1b2d7812 */ /* 0x000fe400078ec0ff */
[----:B-1----:R-:W-:-:S02]  /*fa30*/  LOP3.LUT R50, R26, 0xffff, RZ, 0xc0, !PT ;  /* 0x0000ffff1a327812 */ /* 0x002fc400078ec0ff */
        /* <DEDUP_REMOVED lines=63> */
.L_x_308:
[----:B------:R-:W-:-:S05]  /*fe30*/  IMAD.IADD R4, R1, 0x1, R2 ;  /* 0x0000000101047824 */ /* 0x000fca00078e0202 */
[----:B------:R-:W2:Y:S02]  /*fe40*/  LDL.U8 R3, [R4] ;  /* 0x0000000004037983 */ /* 0x000ea40000100000 */
[----:B--2---:R-:W-:Y:S01]  /*fe50*/  ISETP.NE.AND P0, PT, R3, RZ, PT ;  /* 0x000000ff0300720c */ /* 0x004fe20003f05270 */
[----:B------:R-:W-:Y:S02]  /*fe60*/  IMAD.MOV.U32 R3, RZ, RZ, R2 ;  /* 0x000000ffff037224 */ /* 0x000fe400078e0002 */
[----:B------:R-:W-:-:S10]  /*fe70*/  VIADD R2, R2, 0x1 ;  /* 0x0000000102027836 */ /* 0x000fd40000000000 */
[----:B------:R-:W-:Y:S05]  /*fe80*/  @P0 BRA `(.L_x_308) ;  /* 0xfffffffc00e80947 */ /* 0x000fea000383ffff */
[----:B------:R-:W-:Y:S05]  /*fe90*/  BSYNC.RECONVERGENT B1 ;  /* 0x0000000000017941 */ /* 0x000fea0003800200 */
.L_x_307:
[----:B------:R-:W-:Y:S01]  /*fea0*/  LOP3.LUT P0, RZ, R0, 0xff, RZ, 0xc0, !PT ;  /* 0x000000ff00ff7812 */ /* 0x000fe2000780c0ff */
[----:B------:R-:W-:Y:S01]  /*feb0*/  BSSY.RECONVERGENT B1, `(.L_x_309) ;  /* 0x000000c000017945 */ /* 0x000fe20003800200 */
[----:B------:R-:W-:-:S11]  /*fec0*/  IMAD.MOV.U32 R2, RZ, RZ, R3 ;  /* 0x000000ffff027224 */ /* 0x000fd600078e0003 */
[----:B------:R-:W-:Y:S05]  /*fed0*/  @!P0 BRA `(.L_x_310) ;  /* 0x0000000000248947 */ /* 0x000fea0003800000 */
[----:B------:R-:W-:-:S07]  /*fee0*/  IMAD.MOV.U32 R4, RZ, RZ, RZ ;  /* 0x000000ffff047224 */ /* 0x000fce00078e00ff */
.L_x_311:
        /* <DEDUP_REMOVED lines=8> */
.L_x_310:
[----:B------:R-:W-:Y:S05]  /*ff70*/  BSYNC.RECONVERGENT B1 ;  /* 0x0000000000017941 */ /* 0x000fea0003800200 */
.L_x_309:
[----:B------:R-:W-:Y:S01]  /*ff80*/  IMAD.IADD R0, R1, 0x1, R2 ;  /* 0x0000000101007824 */ /* 0x000fe200078e0202 */
[----:B------:R-:W0:Y:S04]  /*ff90*/  LDCU.64 UR6, c[0x0][0x3b8] ;  /* 0x00007700ff0677ac */ /* 0x000e280008000a00 */
[----:B------:R1:W-:Y:S04]  /*ffa0*/  STL.U8 [R0], RZ ;  /* 0x000000ff00007387 */ /* 0x0003e80000100000 */
[----:B------:R-:W2:Y:S04]  /*ffb0*/  LDL.64 R12, [R1+0x20] ;  /* 0x00002000010c7983 */ /* 0x000ea80000100a00 */
[----:B------:R-:W3:Y:S04]  /*ffc0*/  LDL.64 R4, [R1] ;  /* 0x0000000001047983 */ /* 0x000ee80000100a00 */
[----:B------:R-:W4:Y:S04]  /*ffd0*/  LDL.64 R6, [R1+0x8] ;  /* 0x0000080001067983 */ /* 0x000f280000100a00 */
[----:B------:R-:W5:Y:S04]  /*ffe0*/  LDL.64 R8, [R1+0x10] ;  /* 0x0000100001087983 */ /* 0x000f680000100a00 */
[----:B------:R-:W5:Y:S04]  /*fff0*/  LDL.64 R2, [R1+0x18] ;  /* 0x0000180001027983 */ /* 0x000f680000100a00 */
[----:B------:R-:W5:Y:S01]  /*10000*/  LDL.64 R50, [R1+0x28] ;  /* 0x0000280001327983 */ /* 0x000f620000100a00 */
[----:B0-----:R-:W-:-:S04]  /*10010*/  UIADD3 UR12, UP0, UPT, -UR5, UR6, URZ ;  /* 0x00000006050c7290 */ /* 0x001fc8000ff1e1ff */
[----:B------:R-:W-:Y:S02]  /*10020*/  UIADD3.X UR13, UPT, UPT, ~UR10, UR7, URZ, UP0, !UPT ;  /* 0x000000070a0d7290 */ /* 0x000fe400087fe5ff */
[----:B------:R-:W-:-:S04]  /*10030*/  UISETP.GE.U32.AND UP0, UPT, UR12, UR4, UPT ;  /* 0x000000040c00728c */ /* 0x000fc8000bf06070 */
[----:B------:R-:W-:Y:S01]  /*10040*/  UISETP.GE.U32.AND.EX UP0, UPT, UR13, UR11, UPT, UP0 ;  /* 0x0000000b0d00728c */ /* 0x000fe2000bf06100 */
[C---:B--2---:R-:W-:Y:S02]  /*10050*/  PRMT R45, R12.reuse, 0x7770, RZ ;  /* 0x000077700c2d7816 */ /* 0x044fe400000000ff */
[C---:B------:R-:W-:Y:S02]  /*10060*/  PRMT R46, R12.reuse, 0x7771, RZ ;  /* 0x000077710c2e7816 */ /* 0x040fe400000000ff */
[----:B------:R-:W-:Y:S02]  /*10070*/  PRMT R12, R12, 0x7772, RZ ;  /* 0x000077720c0c7816 */ /* 0x000fe400000000ff */
[C---:B---3--:R-:W-:Y:S02]  /*10080*/  PRMT R26, R4.reuse, 0x7770, RZ ;  /* 0x00007770041a7816 */ /* 0x048fe400000000ff */
[C---:B------:R-:W-:Y:S02]  /*10090*/  PRMT R27, R4.reuse, 0x7771, RZ ;  /* 0x00007771041b7816 */ /* 0x040fe400000000ff */
[----:B------:R-:W-:-:S02]  /*100a0*/  PRMT R28, R4, 0x7772, RZ ;  /* 0x00007772041c7816 */ /* 0x000fc400000000ff */
[C---:B------:R-:W-:Y:S02]  /*100b0*/  PRMT R30, R5.reuse, 0x7770, RZ ;  /* 0x00007770051e7816 */ /* 0x040fe400000000ff */
[C---:B------:R-:W-:Y:S02]  /*100c0*/  PRMT R31, R5.reuse, 0x7771, RZ ;  /* 0x00007771051f7816 */ /* 0x040fe400000000ff */
[----:B------:R-:W-:Y:S02]  /*100d0*/  PRMT R32, R5, 0x7772, RZ ;  /* 0x0000777205207816 */ /* 0x000fe400000000ff */
[C---:B----4-:R-:W-:Y:S02]  /*100e0*/  PRMT R34, R6.reuse, 0x7770, RZ ;  /* 0x0000777006227816 */ /* 0x050fe400000000ff */
[C---:B------:R-:W-:Y:S02]  /*100f0*/  PRMT R35, R6.reuse, 0x7771, RZ ;  /* 0x0000777106237816 */ /* 0x040fe400000000ff */
[----:B------:R-:W-:-:S02]  /*10100*/  PRMT R36, R6, 0x7772, RZ ;  /* 0x0000777206247816 */ /* 0x000fc400000000ff */
[C---:B------:R-:W-:Y:S02]  /*10110*/  PRMT R38, R7.reuse, 0x7770, RZ ;  /* 0x0000777007267816 */ /* 0x040fe400000000ff */
[C---:B------:R-:W-:Y:S02]  /*10120*/  PRMT R39, R7.reuse, 0x7771, RZ ;  /* 0x0000777107277816 */ /* 0x040fe400000000ff */
[----:B------:R-:W-:Y:S02]  /*10130*/  PRMT R40, R7, 0x7772, RZ ;  /* 0x0000777207287816 */ /* 0x000fe400000000ff */
[C---:B-----5:R-:W-:Y:S02]  /*10140*/  PRMT R25, R8.reuse, 0x7770, RZ ;  /* 0x0000777008197816 */ /* 0x060fe400000000ff */
        /* <DEDUP_REMOVED lines=10> */
[----:B-1----:R-:W-:Y:S02]  /*101f0*/  PRMT R0, R3, 0x7772, RZ ;  /* 0x0000777203007816 */ /* 0x002fe400000000ff */
[----:B------:R-:W-:Y:S02]  /*10200*/  PRMT R4, R4, 0x7773, RZ ;  /* 0x0000777304047816 */ /* 0x000fe400000000ff */
[----:B------:R-:W-:Y:S02]  /*10210*/  PRMT R5, R5, 0x7773, RZ ;  /* 0x0000777305057816 */ /* 0x000fe400000000ff */
[----:B------:R-:W-:-:S02]  /*10220*/  PRMT R6, R6, 0x7773, RZ ;  /* 0x0000777306067816 */ /* 0x000fc400000000ff */
        /* <DEDUP_REMOVED lines=17> */
[----:B------:R-:W-:Y:S06]  /*10340*/  BRA.U !UP0, `(.L_x_305) ;  /* 0x0000000908d87547 */ /* 0x000fec000b800000 */
[----:B------:R-:W-:-:S04]  /*10350*/  UIADD3 UR5, UP0, UPT, UR4, UR5, URZ ;  /* 0x0000000504057290 */ /* 0x000fc8000ff1e0ff */
[----:B------:R-:W-:Y:S02]  /*10360*/  UIADD3.X UR10, UPT, UPT, UR11, UR10, URZ, UP0, !UPT ;  /* 0x0000000a0b0a7290 */ /* 0x000fe400087fe4ff */
[----:B------:R-:W-:-:S04]  /*10370*/  UISETP.GT.U32.AND UP0, UPT, UR5, UR14, UPT ;  /* 0x0000000e0500728c */ /* 0x000fc8000bf04070 */
[----:B------:R-:W-:-:S09]  /*10380*/  UISETP.GT.U32.AND.EX UP0, UPT, UR10, UR15, UPT, UP0 ;  /* 0x0000000f0a00728c */ /* 0x000fd2000bf04100 */
[----:B------:R-:W-:Y:S05]  /*10390*/  BRA.U !UP0, `(.L_x_312) ;  /* 0xfffffff5083c7547 */ /* 0x000fea000b83ffff */
.L_x_306:
[----:B------:R-:W-:-:S04]  /*103a0*/  UISETP.GE.U32.AND UP0, UPT, UR5, UR6, UPT ;  /* 0x000000060500728c */ /* 0x000fc8000bf06070 */
[----:B------:R-:W-:-:S09]  /*103b0*/  UISETP.GE.U32.AND.EX UP0, UPT, UR10, UR7, UPT, UP0 ;  /* 0x000000070a00728c */ /* 0x000fd2000bf06100 */
[----:B------:R-:W-:Y:S05]  /*103c0*/  BRA.U UP0, `(.L_x_305) ;  /* 0x0000000900b87547 */ /* 0x000fea000b800000 */
[----:B------:R-:W-:Y:S01]  /*103d0*/  UIADD3 UR6, UPT, UPT, -UR5, UR6, URZ ;  /* 0x0000000605067290 */ /* 0x000fe2000fffe1ff */
[----:B------:R-:W-:Y:S05]  /*103e0*/  BSSY.RECONVERGENT B1, `(.L_x_305) ;  /* 0x00000ac000017945 */ /* 0x000fea0003800200 */
[----:B------:R-:W-:-:S13]  /*103f0*/  ISETP.GE.AND P0, PT, R44, UR6, PT ;  /* 0x000000062c007c0c */ /* 0x000fda000bf06270 */
[----:B------:R-:W-:Y:S05]  /*10400*/  @P0 BRA `(.L_x_313) ;  /* 0x0000000800a40947 */ /* 0x000fea0003800000 */
.L_x_319:
        /* <DEDUP_REMOVED lines=90> */
.L_x_315:
[----:B------:R-:W-:-:S05]  /*109b0*/  IMAD.IADD R4, R1, 0x1, R2 ;  /* 0x0000000101047824 */ /* 0x000fca00078e0202 */
[----:B------:R-:W2:Y:S02]  /*109c0*/  LDL.U8 R3, [R4] ;  /* 0x0000000004037983 */ /* 0x000ea40000100000 */
[----:B--2---:R-:W-:Y:S01]  /*109d0*/  ISETP.NE.AND P0, PT, R3, RZ, PT ;  /* 0x000000ff0300720c */ /* 0x004fe20003f05270 */
[----:B------:R-:W-:Y:S02]  /*109e0*/  IMAD.MOV.U32 R3, RZ, RZ, R2 ;  /* 0x000000ffff037224 */ /* 0x000fe400078e0002 */
[----:B------:R-:W-:-:S10]  /*109f0*/  VIADD R2, R2, 0x1 ;  /* 0x0000000102027836 */ /* 0x000fd40000000000 */
[----:B------:R-:W-:Y:S05]  /*10a00*/  @P0 BRA `(.L_x_315) ;  /* 0xfffffffc00e80947 */ /* 0x000fea000383ffff */
[----:B------:R-:W-:Y:S05]  /*10a10*/  BSYNC.RECONVERGENT B2 ;  /* 0x0000000000027941 */ /* 0x000fea0003800200 */
.L_x_314:
[----:B------:R-:W-:Y:S01]  /*10a20*/  LOP3.LUT P0, RZ, R0, 0xff, RZ, 0xc0, !PT ;  /* 0x000000ff00ff7812 */ /* 0x000fe2000780c0ff */
[----:B------:R-:W-:Y:S01]  /*10a30*/  BSSY.RECONVERGENT B2, `(.L_x_316) ;  /* 0x000000c000027945 */ /* 0x000fe20003800200 */
[----:B------:R-:W-:-:S11]  /*10a40*/  IMAD.MOV.U32 R2, RZ, RZ, R3 ;  /* 0x000000ffff027224 */ /* 0x000fd600078e0003 */
[----:B------:R-:W-:Y:S05]  /*10a50*/  @!P0 BRA `(.L_x_317) ;  /* 0x0000000000248947 */ /* 0x000fea0003800000 */
[----:B------:R-:W-:-:S07]  /*10a60*/  IMAD.MOV.U32 R4, RZ, RZ, RZ ;  /* 0x000000ffff047224 */ /* 0x000fce00078e00ff */
.L_x_318:
        /* <DEDUP_REMOVED lines=8> */
.L_x_317:
[----:B------:R-:W-:Y:S05]  /*10af0*/  BSYNC.RECONVERGENT B2 ;  /* 0x0000000000027941 */ /* 0x000fea0003800200 */
.L_x_316:
        /* <DEDUP_REMOVED lines=58> */
.L_x_313:
[----:B------:R-:W-:Y:S05]  /*10ea0*/  BSYNC.RECONVERGENT B1 ;  /* 0x0000000000017941 */ /* 0x000fea0003800200 */
.L_x_305:
[----:B------:R-:W-:Y:S01]  /*10eb0*/  LOP3.LUT R3, R19, 0xff, RZ, 0xc0, !PT ;  /* 0x000000ff13037812 */ /* 0x000fe200078ec0ff */
[----:B------:R-:W-:Y:S01]  /*10ec0*/  IMAD.U32 R4, R17, 0x10000, RZ ;  /* 0x0001000011047824 */ /* 0x000fe200078e00ff */
[----:B------:R-:W-:Y:S01]  /*10ed0*/  LOP3.LUT R5, R15, 0xff, RZ, 0xc0, !PT ;  /* 0x000000ff0f057812 */ /* 0x000fe200078ec0ff */
[----:B------:R-:W-:Y:S01]  /*10ee0*/  IMAD.U32 R6, R12, 0x10000, RZ ;  /* 0x000100000c067824 */ /* 0x000fe200078e00ff */
[----:B------:R-:W-:Y:S01]  /*10ef0*/  PRMT R2, R18, 0x7604, R3 ;  /* 0x0000760412027816 */ /* 0x000fe20000000003 */
[----:B------:R-:W-:Y:S01]  /*10f00*/  IMAD.U32 R8, R48, 0x10000, RZ ;  /* 0x0001000030087824 */ /* 0x000fe200078e00ff */
[----:B------:R-:W-:Y:S01]  /*10f10*/  LOP3.LUT R3, R4, 0xff0000, RZ, 0xc0, !PT ;  /* 0x00ff000004037812 */ /* 0x000fe200078ec0ff */
[----:B------:R-:W0:Y:S01]  /*10f20*/  S2R R49, SR_LANEID ;  /* 0x0000000000317919 */ /* 0x000e220000000000 */
[----:B------:R-:W-:Y:S01]  /*10f30*/  PRMT R5, R14, 0x7604, R5 ;  /* 0x000076040e057816 */ /* 0x000fe20000000005 */
[----:B------:R-:W-:Y:S01]  /*10f40*/  BSSY.RECONVERGENT B1, `(.L_x_320) ;  /* 0x00000d8000017945 */ /* 0x000fe20003800200 */
        /* <DEDUP_REMOVED lines=19> */
[----:B------:R-:W1:Y:S01]  /*11080*/  SHFL.DOWN PT, R52, R52, 0x1, 0x1f ;  /* 0x08201f0034347f89 */ /* 0x000e6200000e0000 */
        /* <DEDUP_REMOVED lines=26> */
[----:B-----5:R2:W4:Y:S01]  /*11230*/  SHFL.DOWN PT, R10, R50, 0x1, 0x1f ;  /* 0x08201f00320a7f89 */ /* 0x02052200000e0000 */
[----:B------:R-:W-:-:S02]  /*11240*/  PRMT R11, R24, 0x7604, R11 ;  /* 0x00007604180b7816 */ /* 0x000fc4000000000b */
[----:B------:R-:W-:Y:S01]  /*11250*/  LOP3.LUT R6, R6, 0xff0000, RZ, 0xc0, !PT ;  /* 0x00ff000006067812 */ /* 0x000fe200078ec0ff */
[----:B------:R-:W-:Y:S01]  /*11260*/  IMAD.IADD R69, R65, 0x1, R8 ;  /* 0x0000000141457824 */ /* 0x000fe200078e0208 */
[----:B------:R-:W-:Y:S02]  /*11270*/  LOP3.LUT R65, R16, 0xffff, RZ, 0xc0, !PT ;  /* 0x0000ffff10417812 */ /* 0x000fe400078ec0ff */
        /* <DEDUP_REMOVED lines=88> */
.L_x_323:
[----:B------:R-:W-:-:S05]  /*11800*/  IMAD.IADD R3, R1, 0x1, R0 ;  /* 0x0000000101037824 */ /* 0x000fca00078e0200 */
[----:B------:R-:W3:Y:S02]  /*11810*/  LDL.U8 R2, [R3] ;  /* 0x0000000003027983 */ /* 0x000ee40000100000 */
[----:B---3--:R-:W-:Y:S01]  /*11820*/  ISETP.NE.AND P0, PT, R2, RZ, PT ;  /* 0x000000ff0200720c */ /* 0x008fe20003f05270 */
[----:B------:R-:W-:Y:S02]  /*11830*/  IMAD.MOV.U32 R2, RZ, RZ, R0 ;  /* 0x000000ffff027224 */ /* 0x000fe400078e0000 */
[----:B------:R-:W-:-:S10]  /*11840*/  VIADD R0, R0, 0x1 ;  /* 0x0000000100007836 */ /* 0x000fd40000000000 */
[----:B------:R-:W-:Y:S05]  /*11850*/  @P0 BRA `(.L_x_323) ;  /* 0xfffffffc00e80947 */ /* 0x000fea000383ffff */
[----:B------:R-:W-:Y:S05]  /*11860*/  BSYNC.RECONVERGENT B2 ;  /* 0x0000000000027941 */ /* 0x000fea0003800200 */
.L_x_322:
[----:B------:R-:W-:Y:S01]  /*11870*/  LOP3.LUT P0, RZ, R4, 0xff, RZ, 0xc0, !PT ;  /* 0x000000ff04ff7812 */ /* 0x000fe2000780c0ff */
[----:B------:R-:W-:Y:S01]  /*11880*/  BSSY.RECONVERGENT B2, `(.L_x_324) ;  /* 0x000000c000027945 */ /* 0x000fe20003800200 */
[----:B------:R-:W-:-:S11]  /*11890*/  IMAD.MOV.U32 R0, RZ, RZ, R2 ;  /* 0x000000ffff007224 */ /* 0x000fd600078e0002 */
[----:B------:R-:W-:Y:S05]  /*118a0*/  @!P0 BRA `(.L_x_325) ;  /* 0x0000000000248947 */ /* 0x000fea0003800000 */
[----:B------:R-:W-:-:S07]  /*118b0*/  IMAD.MOV.U32 R2, RZ, RZ, RZ ;  /* 0x000000ffff027224 */ /* 0x000fce00078e00ff */
.L_x_326:
        /* <DEDUP_REMOVED lines=8> */
.L_x_325:
[----:B------:R-:W-:Y:S05]  /*11940*/  BSYNC.RECONVERGENT B2 ;  /* 0x0000000000027941 */ /* 0x000fea0003800200 */
.L_x_324:
        /* <DEDUP_REMOVED lines=55> */
.L_x_321:
[----:B------:R-:W-:Y:S05]  /*11cc0*/  BSYNC.RECONVERGENT B1 ;  /* 0x0000000000017941 */ /* 0x000fea0003800200 */
.L_x_320:
        /* <DEDUP_REMOVED lines=148> */
.L_x_330:
[----:B------:R-:W-:-:S05]  /*12610*/  IMAD.IADD R3, R1, 0x1, R0 ;  /* 0x0000000101037824 */ /* 0x000fca00078e0200 */
[----:B------:R-:W2:Y:S02]  /*12620*/  LDL.U8 R2, [R3] ;  /* 0x0000000003027983 */ /* 0x000ea40000100000 */
[----:B--2---:R-:W-:Y:S01]  /*12630*/  ISETP.NE.AND P0, PT, R2, RZ, PT ;  /* 0x000000ff0200720c */ /* 0x004fe20003f05270 */
[----:B------:R-:W-:Y:S02]  /*12640*/  IMAD.MOV.U32 R2, RZ, RZ, R0 ;  /* 0x000000ffff027224 */ /* 0x000fe400078e0000 */
[----:B------:R-:W-:-:S10]  /*12650*/  VIADD R0, R0, 0x1 ;  /* 0x0000000100007836 */ /* 0x000fd40000000000 */
[----:B------:R-:W-:Y:S05]  /*12660*/  @P0 BRA `(.L_x_330) ;  /* 0xfffffffc00e80947 */ /* 0x000fea000383ffff */
[----:B------:R-:W-:Y:S05]  /*12670*/  BSYNC.RECONVERGENT B2 ;  /* 0x0000000000027941 */ /* 0x000fea0003800200 */
.L_x_329:
[----:B------:R-:W-:Y:S01]  /*12680*/  LOP3.LUT P0, RZ, R4, 0xff, RZ, 0xc0, !PT ;  /* 0x000000ff04ff7812 */ /* 0x000fe2000780c0ff */
[----:B------:R-:W-:Y:S01]  /*12690*/  BSSY.RECONVERGENT B2, `(.L_x_331) ;  /* 0x000000c000027945 */ /* 0x000fe20003800200 */
[----:B------:R-:W-:-:S11]  /*126a0*/  IMAD.MOV.U32 R0, RZ, RZ, R2 ;  /* 0x000000ffff007224 */ /* 0x000fd600078e0002 */
[----:B------:R-:W-:Y:S05]  /*126b0*/  @!P0 BRA `(.L_x_332) ;  /* 0x0000000000248947 */ /* 0x000fea0003800000 */
[----:B------:R-:W-:-:S07]  /*126c0*/  IMAD.MOV.U32 R2, RZ, RZ, RZ ;  /* 0x000000ffff027224 */ /* 0x000fce00078e00ff */
.L_x_333:
        /* <DEDUP_REMOVED lines=8> */
.L_x_332:
[----:B------:R-:W-:Y:S05]  /*12750*/  BSYNC.RECONVERGENT B2 ;  /* 0x0000000000027941 */ /* 0x000fea0003800200 */
.L_x_331:
        /* <DEDUP_REMOVED lines=55> */
.L_x_328:
[----:B------:R-:W-:Y:S05]  /*12ad0*/  BSYNC.RECONVERGENT B1 ;  /* 0x0000000000017941 */ /* 0x000fea0003800200 */
.L_x_327:
        /* <DEDUP_REMOVED lines=148> */
.L_x_337:
[----:B------:R-:W-:-:S05]  /*13420*/  IMAD.IADD R3, R1, 0x1, R0 ;  /* 0x0000000101037824 */ /* 0x000fca00078e0200 */
[----:B------:R-:W3:Y:S02]  /*13430*/  LDL.U8 R2, [R3] ;  /* 0x0000000003027983 */ /* 0x000ee40000100000 */
[----:B---3--:R-:W-:Y:S01]  /*13440*/  ISETP.NE.AND P0, PT, R2, RZ, PT ;  /* 0x000000ff0200720c */ /* 0x008fe20003f05270 */
[----:B------:R-:W-:Y:S02]  /*13450*/  IMAD.MOV.U32 R2, RZ, RZ, R0 ;  /* 0x000000ffff027224 */ /* 0x000fe400078e0000 */
[----:B------:R-:W-:-:S10]  /*13460*/  VIADD R0, R0, 0x1 ;  /* 0x0000000100007836 */ /* 0x000fd40000000000 */
[----:B------:R-:W-:Y:S05]  /*13470*/  @P0 BRA `(.L_x_337) ;  /* 0xfffffffc00e80947 */ /* 0x000fea000383ffff */
[----:B------:R-:W-:Y:S05]  /*13480*/  BSYNC.RECONVERGENT B2 ;  /* 0x0000000000027941 */ /* 0x000fea0003800200 */
.L_x_336:
[----:B------:R-:W-:Y:S01]  /*13490*/  LOP3.LUT P0, RZ, R4, 0xff, RZ, 0xc0, !PT ;  /* 0x000000ff04ff7812 */ /* 0x000fe2000780c0ff */
[----:B------:R-:W-:Y:S01]  /*134a0*/  BSSY.RECONVERGENT B2, `(.L_x_338) ;  /* 0x000000c000027945 */ /* 0x000fe20003800200 */
[----:B------:R-:W-:-:S11]  /*134b0*/  IMAD.MOV.U32 R0, RZ, RZ, R2 ;  /* 0x000000ffff007224 */ /* 0x000fd600078e0002 */
[----:B------:R-:W-:Y:S05]  /*134c0*/  @!P0 BRA `(.L_x_339) ;  /* 0x0000000000248947 */ /* 0x000fea0003800000 */
[----:B------:R-:W-:-:S07]  /*134d0*/  IMAD.MOV.U32 R2, RZ, RZ, RZ ;  /* 0x000000ffff027224 */ /* 0x000fce00078e00ff */
.L_x_340:
        /* <DEDUP_REMOVED lines=8> */
.L_x_339:
[----:B------:R-:W-:Y:S05]  /*13560*/  BSYNC.RECONVERGENT B2 ;  /* 0x0000000000027941 */ /* 0x000fea0003800200 */
.L_x_338:
        /* <DEDUP_REMOVED lines=55> */
.L_x_335:
[----:B------:R-:W-:Y:S05]  /*138e0*/  BSYNC.RECONVERGENT B1 ;  /* 0x0000000000017941 */ /* 0x000fea0003800200 */
.L_x_334:
        /* <DEDUP_REMOVED lines=148> */
.L_x_344:
[----:B------:R-:W-:-:S05]  /*14230*/  IMAD.IADD R3, R1, 0x1, R0 ;  /* 0x0000000101037824 */ /* 0x000fca00078e0200 */
[----:B------:R-:W2:Y:S02]  /*14240*/  LDL.U8 R2, [R3] ;  /* 0x0000000003027983 */ /* 0x000ea40000100000 */
[----:B--2---:R-:W-:Y:S01]  /*14250*/  ISETP.NE.AND P0, PT, R2, RZ, PT ;  /* 0x000000ff0200720c */ /* 0x004fe20003f05270 */
[----:B------:R-:W-:Y:S02]  /*14260*/  IMAD.MOV.U32 R2, RZ, RZ, R0 ;  /* 0x000000ffff027224 */ /* 0x000fe400078e0000 */
[----:B------:R-:W-:-:S10]  /*14270*/  VIADD R0, R0, 0x1 ;  /* 0x0000000100007836 */ /* 0x000fd40000000000 */
[----:B------:R-:W-:Y:S05]  /*14280*/  @P0 BRA `(.L_x_344) ;  /* 0xfffffffc00e80947 */ /* 0x000fea000383ffff */
[----:B------:R-:W-:Y:S05]  /*14290*/  BSYNC.RECONVERGENT B2 ;  /* 0x0000000000027941 */ /* 0x000fea0003800200 */
.L_x_343:
[----:B------:R-:W-:Y:S01]  /*142a0*/  LOP3.LUT P0, RZ, R4, 0xff, RZ, 0xc0, !PT ;  /* 0x000000ff04ff7812 */ /* 0x000fe2000780c0ff */
[----:B------:R-:W-:Y:S01]  /*142b0*/  BSSY.RECONVERGENT B2, `(.L_x_345) ;  /* 0x000000c000027945 */ /* 0x000fe20003800200 */
[----:B------:R-:W-:-:S11]  /*142c0*/  IMAD.MOV.U32 R0, RZ, RZ, R2 ;  /* 0x000000ffff007224 */ /* 0x000fd600078e0002 */
[----:B------:R-:W-:Y:S05]  /*142d0*/  @!P0 BRA `(.L_x_346) ;  /* 0x0000000000248947 */ /* 0x000fea0003800000 */
[----:B------:R-:W-:-:S07]  /*142e0*/  IMAD.MOV.U32 R2, RZ, RZ, RZ ;  /* 0x000000ffff027224 */ /* 0x000fce00078e00ff */
.L_x_347:
        /* <DEDUP_REMOVED lines=8> */
.L_x_346:
[----:B------:R-:W-:Y:S05]  /*14370*/  BSYNC.RECONVERGENT B2 ;  /* 0x0000000000027941 */ /* 0x000fea0003800200 */
.L_x_345:
        /* <DEDUP_REMOVED lines=55> */
.L_x_342:
[----:B------:R-:W-:Y:S05]  /*146f0*/  BSYNC.RECONVERGENT B1 ;  /* 0x0000000000017941 */ /* 0x000fea0003800200 */
.L_x_341:
        /* <DEDUP_REMOVED lines=56> */
[----:B-1----:R-:W-:Y:S01]  /*14a80*/  IMAD.IADD R67, R65, 0x1, R8 ;  /* 0x0000000141437824 */ /* 0x002fe200078e0208 */
[----:B------:R-:W-:Y:S02]  /*14a90*/  PRMT R11, R24, 0x7604, R11 ;  /* 0x00007604180b7816 */ /* 0x000fe4000000000b */
[----:B------:R-:W-:Y:S02]  /*14aa0*/  LOP3.LUT R65, R16, 0xffff, RZ, 0xc0, !PT ;  /* 0x0000ffff10417812 */ /* 0x000fe400078ec0ff */
[----:B------:R-:W-:Y:S01]  /*14ab0*/  ISETP.GT.AND P0, PT, R49, 0xf, PT ;  /* 0x0000000f3100780c */ /* 0x000fe20003f04270 */
[----:B------:R-:W-:Y:S01]  /*14ac0*/  IMAD.IADD R11, R11, 0x1, R6 ;  /* 0x000000010b0b7824 */ /* 0x000fe200078e0206 */
[----:B------:R-:W-:Y:S01]  /*14ad0*/  LOP3.LUT R6, R0, 0xffff, RZ, 0xc0, !PT ;  /* 0x0000ffff00067812 */ /* 0x000fe200078ec0ff */
[----:B------:R-:W-:Y:S01]  /*14ae0*/  IMAD R69, R65, 0x1000000, R2 ;  /* 0x0100000041457824 */ /* 0x000fe200078e0202 */
[----:B------:R-:W-:Y:S01]  /*14af0*/  LOP3.LUT R64, R37, 0xffff, RZ, 0xc0, !PT ;  /* 0x0000ffff25407812 */ /* 0x000fe200078ec0ff */
[----:B------:R2:W1:Y:S01]  /*14b00*/  SHFL.DOWN PT, R2, R50, 0x10, 0x1f ;  /* 0x0a001f0032027f89 */ /* 0x00046200000e0000 */
        /* <DEDUP_REMOVED lines=83> */
.L_x_351:
[----:B------:R-:W-:-:S05]  /*15040*/  IMAD.IADD R5, R1, 0x1, R0 ;  /* 0x0000000101057824 */ /* 0x000fca00078e0200 */
[----:B------:R-:W3:Y:S02]  /*15050*/  LDL.U8 R4, [R5] ;  /* 0x0000000005047983 */ /* 0x000ee40000100000 */
[----:B---3--:R-:W-:Y:S01]  /*15060*/  ISETP.NE.AND P0, PT, R4, RZ, PT ;  /* 0x000000ff0400720c */ /* 0x008fe20003f05270 */
[----:B------:R-:W-:Y:S02]  /*15070*/  IMAD.MOV.U32 R4, RZ, RZ, R0 ;  /* 0x000000ffff047224 */ /* 0x000fe400078e0000 */
[----:B------:R-:W-:-:S10]  /*15080*/  VIADD R0, R0, 0x1 ;  /* 0x0000000100007836 */ /* 0x000fd40000000000 */
[----:B------:R-:W-:Y:S05]  /*15090*/  @P0 BRA `(.L_x_351) ;  /* 0xfffffffc00e80947 */ /* 0x000fea000383ffff */
[----:B------:R-:W-:Y:S05]  /*150a0*/  BSYNC.RECONVERGENT B2 ;  /* 0x0000000000027941 */ /* 0x000fea0003800200 */
.L_x_350:
[----:B------:R-:W-:Y:S01]  /*150b0*/  LOP3.LUT P0, RZ, R6, 0xff, RZ, 0xc0, !PT ;  /* 0x000000ff06ff7812 */ /* 0x000fe2000780c0ff */
[----:B------:R-:W-:Y:S01]  /*150c0*/  BSSY.RECONVERGENT B2, `(.L_x_352) ;  /* 0x000000c000027945 */ /* 0x000fe20003800200 */
[----:B------:R-:W-:-:S11]  /*150d0*/  IMAD.MOV.U32 R0, RZ, RZ, R4 ;  /* 0x000000ffff007224 */ /* 0x000fd600078e0004 */
[----:B------:R-:W-:Y:S05]  /*150e0*/  @!P0 BRA `(.L_x_353) ;  /* 0x0000000000248947 */ /* 0x000fea0003800000 */
[----:B------:R-:W-:-:S07]  /*150f0*/  IMAD.MOV.U32 R4, RZ, RZ, RZ ;  /* 0x000000ffff047224 */ /* 0x000fce00078e00ff */
.L_x_354:
        /* <DEDUP_REMOVED lines=8> */
.L_x_353:
[----:B------:R-:W-:Y:S05]  /*15180*/  BSYNC.RECONVERGENT B2 ;  /* 0x0000000000027941 */ /* 0x000fea0003800200 */
.L_x_352:
[----:B------:R-:W-:-:S05]  /*15190*/  IMAD.IADD R0, R1, 0x1, R0 ;  /* 0x0000000101007824 */ /* 0x000fca00078e0200 */
[----:B------:R0:W-:Y:S04]  /*151a0*/  STL.U8 [R0], RZ ;  /* 0x000000ff00007387 */ /* 0x0001e80000100000 */
[----:B--2---:R-:W2:Y:S04]  /*151b0*/  LDL.64 R50, [R1+0x28] ;  /* 0x0000280001327983 */ /* 0x004ea80000100a00 */
        /* <DEDUP_REMOVED lines=58> */
.L_x_349:
[----:B------:R-:W-:Y:S05]  /*15560*/  BSYNC.RECONVERGENT B1 ;  /* 0x0000000000017941 */ /* 0x000fea0003800200 */
.L_x_348:
[----:B------:R-:W3:Y:S01]  /*15570*/  S2R R49, SR_TID.X ;  /* 0x0000000000317919 */ /* 0x000ee20000002100 */
[----:B------:R-:W-:Y:S01]  /*15580*/  BAR.SYNC.DEFER_BLOCKING 0x0 ;  /* 0x0000000000007b1d */ /* 0x000fe20000010000 */
[----:B---3--:R-:W-:-:S13]  /*15590*/  ISETP.NE.AND P0, PT, R49, RZ, PT ;  /* 0x000000ff3100720c */ /* 0x008fda0003f05270 */
[----:B------:R-:W-:Y:S05]  /*155a0*/  @P0 BRA `(.L_x_211) ;  /* 0x0000002000200947 */ /* 0x000fea0003800000 */
[----:B01----:R-:W0:Y:S01]  /*155b0*/  S2R R5, SR_CgaCtaId ;  /* 0x0000000000057919 */ /* 0x003e220000008800 */
        /* <DEDUP_REMOVED lines=23> */
[----:B--2---:R-:W-:Y:S01]  /*15730*/  LDS R13, [R26+0x58] ;  /* 0x000058001a0d7984 */ /* 0x004fe20000000800 */
        /* <DEDUP_REMOVED lines=61> */
.L_x_356:
[----:B0-----:R-:W-:-:S05]  /*15b10*/  IMAD.IADD R5, R1, 0x1, R6 ;  /* 0x0000000101057824 */ /* 0x001fca00078e0206 */
[----:B------:R-:W2:Y:S02]  /*15b20*/  LDL.U8 R4, [R5+0x30] ;  /* 0x0000300005047983 */ /* 0x000ea40000100000 */
[----:B--2---:R-:W-:Y:S01]  /*15b30*/  ISETP.NE.AND P0, PT, R4, RZ, PT ;  /* 0x000000ff0400720c */ /* 0x004fe20003f05270 */
[----:B------:R-:W-:Y:S02]  /*15b40*/  IMAD.MOV.U32 R4, RZ, RZ, R6 ;  /* 0x000000ffff047224 */ /* 0x000fe400078e0006 */
[----:B------:R-:W-:-:S10]  /*15b50*/  VIADD R6, R6, 0x1 ;  /* 0x0000000106067836 */ /* 0x000fd40000000000 */
[----:B------:R-:W-:Y:S05]  /*15b60*/  @P0 BRA `(.L_x_356) ;  /* 0xfffffffc00e80947 */ /* 0x000fea000383ffff */
[----:B------:R-:W-:Y:S05]  /*15b70*/  BSYNC.RECONVERGENT B1 ;  /* 0x0000000000017941 */ /* 0x000fea0003800200 */
.L_x_355:
[----:B------:R-:W-:-:S13]  /*15b80*/  LOP3.LUT P0, RZ, R0, 0xff, RZ, 0xc0, !PT ;  /* 0x000000ff00ff7812 */ /* 0x000fda000780c0ff */
[----:B------:R-:W-:Y:S05]  /*15b90*/  @!P0 BRA `(.L_x_357) ;  /* 0x00000000002c8947 */ /* 0x000fea0003800000 */
[----:B------:R-:W-:Y:S01]  /*15ba0*/  BSSY.RECONVERGENT B1, `(.L_x_357) ;  /* 0x000000a000017945 */ /* 0x000fe20003800200 */
[----:B------:R-:W-:-:S07]  /*15bb0*/  IMAD.MOV.U32 R6, RZ, RZ, RZ ;  /* 0x000000ffff067224 */ /* 0x000fce00078e00ff */
.L_x_358:
        /* <DEDUP_REMOVED lines=9> */
.L_x_357:
        /* <DEDUP_REMOVED lines=40> */
.L_x_360:
[----:B------:R-:W-:-:S05]  /*15ed0*/  IMAD.IADD R3, R4, 0x1, R47 ;  /* 0x0000000104037824 */ /* 0x000fca00078e022f */
[----:B--2---:R-:W2:Y:S02]  /*15ee0*/  LDL.U8 R0, [R3] ;  /* 0x0000000003007983 */ /* 0x004ea40000100000 */
[----:B--2---:R-:W-:Y:S01]  /*15ef0*/  ISETP.NE.AND P0, PT, R0, RZ, PT ;  /* 0x000000ff0000720c */ /* 0x004fe20003f05270 */
[----:B------:R-:W-:Y:S02]  /*15f00*/  IMAD.MOV.U32 R0, RZ, RZ, R4 ;  /* 0x000000ffff007224 */ /* 0x000fe400078e0004 */
[----:B------:R-:W-:-:S10]  /*15f10*/  VIADD R4, R4, 0x1 ;  /* 0x0000000104047836 */ /* 0x000fd40000000000 */
[----:B------:R-:W-:Y:S05]  /*15f20*/  @P0 BRA `(.L_x_360) ;  /* 0xfffffffc00e80947 */ /* 0x000fea000383ffff */
[----:B------:R-:W-:Y:S05]  /*15f30*/  BSYNC.RECONVERGENT B1 ;  /* 0x0000000000017941 */ /* 0x000fea0003800200 */
.L_x_359:
[----:B------:R-:W-:Y:S01]  /*15f40*/  LOP3.LUT P0, RZ, R2, 0xff, RZ, 0xc0, !PT ;  /* 0x000000ff02ff7812 */ /* 0x000fe2000780c0ff */
[----:B------:R-:W-:-:S12]  /*15f50*/  IMAD.MOV.U32 R4, RZ, RZ, R0 ;  /* 0x000000ffff047224 */ /* 0x000fd800078e0000 */
[----:B------:R-:W-:Y:S05]  /*15f60*/  @!P0 BRA `(.L_x_361) ;  /* 0x00000000002c8947 */ /* 0x000fea0003800000 */
[----:B------:R-:W-:Y:S01]  /*15f70*/  BSSY.RECONVERGENT B1, `(.L_x_361) ;  /* 0x000000a000017945 */ /* 0x000fe20003800200 */
[----:B------:R-:W-:-:S07]  /*15f80*/  IMAD.MOV.U32 R0, RZ, RZ, RZ ;  /* 0x000000ffff007224 */ /* 0x000fce00078e00ff */
.L_x_362:
        /* <DEDUP_REMOVED lines=9> */
.L_x_361:
        /* <DEDUP_REMOVED lines=38> */
.L_x_364:
[----:B------:R-:W-:-:S05]  /*16280*/  IMAD.IADD R4, R1, 0x1, R8 ;  /* 0x0000000101047824 */ /* 0x000fca00078e0208 */
[----:B------:R-:W2:Y:S02]  /*16290*/  LDL.U8 R0, [R4+0x30] ;  /* 0x0000300004007983 */ /* 0x000ea40000100000 */
[----:B--2---:R-:W-:Y:S01]  /*162a0*/  ISETP.NE.AND P0, PT, R0, RZ, PT ;  /* 0x000000ff0000720c */ /* 0x004fe20003f05270 */
[----:B------:R-:W-:Y:S02]  /*162b0*/  IMAD.MOV.U32 R0, RZ, RZ, R8 ;  /* 0x000000ffff007224 */ /* 0x000fe400078e0008 */
[----:B------:R-:W-:-:S10]  /*162c0*/  VIADD R8, R8, 0x1 ;  /* 0x0000000108087836 */ /* 0x000fd40000000000 */
[----:B------:R-:W-:Y:S05]  /*162d0*/  @P0 BRA `(.L_x_364) ;  /* 0xfffffffc00e80947 */ /* 0x000fea000383ffff */
[----:B------:R-:W-:Y:S05]  /*162e0*/  BSYNC.RECONVERGENT B1 ;  /* 0x0000000000017941 */ /* 0x000fea0003800200 */
.L_x_363:
[----:B------:R-:W-:-:S13]  /*162f0*/  LOP3.LUT P0, RZ, R6, 0xff, RZ, 0xc0, !PT ;  /* 0x000000ff06ff7812 */ /* 0x000fda000780c0ff */
[----:B------:R-:W-:Y:S05]  /*16300*/  @!P0 BRA `(.L_x_365) ;  /* 0x00000000002c8947 */ /* 0x000fea0003800000 */
[----:B------:R-:W-:Y:S01]  /*16310*/  BSSY.RECONVERGENT B1, `(.L_x_365) ;  /* 0x000000a000017945 */ /* 0x000fe20003800200 */
[----:B------:R-:W-:-:S07]  /*16320*/  IMAD.MOV.U32 R4, RZ, RZ, RZ ;  /* 0x000000ffff047224 */ /* 0x000fce00078e00ff */
.L_x_366:
        /* <DEDUP_REMOVED lines=9> */
.L_x_365:
        /* <DEDUP_REMOVED lines=38> */
.L_x_368:
[----:B------:R-:W-:-:S05]  /*16620*/  IMAD.IADD R3, R4, 0x1, R47 ;  /* 0x0000000104037824 */ /* 0x000fca00078e022f */
[----:B--2---:R-:W2:Y:S02]  /*16630*/  LDL.U8 R0, [R3] ;  /* 0x0000000003007983 */ /* 0x004ea40000100000 */
[----:B--2---:R-:W-:Y:S01]  /*16640*/  ISETP.NE.AND P0, PT, R0, RZ, PT ;  /* 0x000000ff0000720c */ /* 0x004fe20003f05270 */
[----:B------:R-:W-:Y:S02]  /*16650*/  IMAD.MOV.U32 R0, RZ, RZ, R4 ;  /* 0x000000ffff007224 */ /* 0x000fe400078e0004 */
[----:B------:R-:W-:-:S10]  /*16660*/  VIADD R4, R4, 0x1 ;  /* 0x0000000104047836 */ /* 0x000fd40000000000 */
[----:B------:R-:W-:Y:S05]  /*16670*/  @P0 BRA `(.L_x_368) ;  /* 0xfffffffc00e80947 */ /* 0x000fea000383ffff */
[----:B------:R-:W-:Y:S05]  /*16680*/  BSYNC.RECONVERGENT B1 ;  /* 0x0000000000017941 */ /* 0x000fea0003800200 */
.L_x_367:
[----:B------:R-:W-:Y:S01]  /*16690*/  LOP3.LUT P0, RZ, R2, 0xff, RZ, 0xc0, !PT ;  /* 0x000000ff02ff7812 */ /* 0x000fe2000780c0ff */
[----:B------:R-:W-:-:S12]  /*166a0*/  IMAD.MOV.U32 R4, RZ, RZ, R0 ;  /* 0x000000ffff047224 */ /* 0x000fd800078e0000 */
[----:B------:R-:W-:Y:S05]  /*166b0*/  @!P0 BRA `(.L_x_369) ;  /* 0x00000000002c8947 */ /* 0x000fea0003800000 */
[----:B------:R-:W-:Y:S01]  /*166c0*/  BSSY.RECONVERGENT B1, `(.L_x_369) ;  /* 0x000000a000017945 */ /* 0x000fe20003800200 */
[----:B------:R-:W-:-:S07]  /*166d0*/  IMAD.MOV.U32 R0, RZ, RZ, RZ ;  /* 0x000000ffff007224 */ /* 0x000fce00078e00ff */
.L_x_370:
        /* <DEDUP_REMOVED lines=9> */
.L_x_369:
        /* <DEDUP_REMOVED lines=38> */
.L_x_372:
[----:B------:R-:W-:-:S05]  /*169d0*/  IMAD.IADD R4, R1, 0x1, R8 ;  /* 0x0000000101047824 */ /* 0x000fca00078e0208 */
[----:B------:R-:W2:Y:S02]  /*169e0*/  LDL.U8 R0, [R4+0x30] ;  /* 0x0000300004007983 */ /* 0x000ea40000100000 */
[----:B--2---:R-:W-:Y:S01]  /*169f0*/  ISETP.NE.AND P0, PT, R0, RZ, PT ;  /* 0x000000ff0000720c */ /* 0x004fe20003f05270 */
[----:B------:R-:W-:Y:S02]  /*16a00*/  IMAD.MOV.U32 R0, RZ, RZ, R8 ;  /* 0x000000ffff007224 */ /* 0x000fe400078e0008 */
[----:B------:R-:W-:-:S10]  /*16a10*/  VIADD R8, R8, 0x1 ;  /* 0x0000000108087836 */ /* 0x000fd40000000000 */
[----:B------:R-:W-:Y:S05]  /*16a20*/  @P0 BRA `(.L_x_372) ;  /* 0xfffffffc00e80947 */ /* 0x000fea000383ffff */
[----:B------:R-:W-:Y:S05]  /*16a30*/  BSYNC.RECONVERGENT B1 ;  /* 0x0000000000017941 */ /* 0x000fea0003800200 */
.L_x_371:
[----:B------:R-:W-:-:S13]  /*16a40*/  LOP3.LUT P0, RZ, R6, 0xff, RZ, 0xc0, !PT ;  /* 0x000000ff06ff7812 */ /* 0x000fda000780c0ff */
[----:B------:R-:W-:Y:S05]  /*16a50*/  @!P0 BRA `(.L_x_373) ;  /* 0x00000000002c8947 */ /* 0x000fea0003800000 */
[----:B------:R-:W-:Y:S01]  /*16a60*/  BSSY.RECONVERGENT B1, `(.L_x_373) ;  /* 0x000000a000017945 */ /* 0x000fe20003800200 */
[----:B------:R-:W-:-:S07]  /*16a70*/  IMAD.MOV.U32 R4, RZ, RZ, RZ ;  /* 0x000000ffff047224 */ /* 0x000fce00078e00ff */
.L_x_374:
        /* <DEDUP_REMOVED lines=9> */
.L_x_373:
        /* <DEDUP_REMOVED lines=38> */
.L_x_376:
[----:B------:R-:W-:-:S05]  /*16d70*/  IMAD.IADD R3, R4, 0x1, R47 ;  /* 0x0000000104037824 */ /* 0x000fca00078e022f */
[----:B--2---:R-:W2:Y:S02]  /*16d80*/  LDL.U8 R0, [R3] ;  /* 0x0000000003007983 */ /* 0x004ea40000100000 */
[----:B--2---:R-:W-:Y:S01]  /*16d90*/  ISETP.NE.AND P0, PT, R0, RZ, PT ;  /* 0x000000ff0000720c */ /* 0x004fe20003f05270 */
[----:B------:R-:W-:Y:S02]  /*16da0*/  IMAD.MOV.U32 R0, RZ, RZ, R4 ;  /* 0x000000ffff007224 */ /* 0x000fe400078e0004 */
[----:B------:R-:W-:-:S10]  /*16db0*/  VIADD R4, R4, 0x1 ;  /* 0x0000000104047836 */ /* 0x000fd40000000000 */
[----:B------:R-:W-:Y:S05]  /*16dc0*/  @P0 BRA `(.L_x_376) ;  /* 0xfffffffc00e80947 */ /* 0x000fea000383ffff */
[----:B------:R-:W-:Y:S05]  /*16dd0*/  BSYNC.RECONVERGENT B1 ;  /* 0x0000000000017941 */ /* 0x000fea0003800200 */
.L_x_375:
[----:B------:R-:W-:Y:S01]  /*16de0*/  LOP3.LUT P0, RZ, R2, 0xff, RZ, 0xc0, !PT ;  /* 0x000000ff02ff7812 */ /* 0x000fe2000780c0ff */
[----:B------:R-:W-:-:S12]  /*16df0*/  IMAD.MOV.U32 R4, RZ, RZ, R0 ;  /* 0x000000ffff047224 */ /* 0x000fd800078e0000 */
[----:B------:R-:W-:Y:S05]  /*16e00*/  @!P0 BRA `(.L_x_377) ;  /* 0x00000000002c8947 */ /* 0x000fea0003800000 */
[----:B------:R-:W-:Y:S01]  /*16e10*/  BSSY.RECONVERGENT B1, `(.L_x_377) ;  /* 0x000000a000017945 */ /* 0x000fe20003800200 */
[----:B------:R-:W-:-:S07]  /*16e20*/  IMAD.MOV.U32 R0, RZ, RZ, RZ ;  /* 0x000000ffff007224 */ /* 0x000fce00078e00ff */
.L_x_378:
        /* <DEDUP_REMOVED lines=9> */
.L_x_377:
        /* <DEDUP_REMOVED lines=44> */
.L_x_380:
[----:B------:R-:W-:-:S05]  /*17180*/  IMAD.IADD R3, R1, 0x1, R6 ;  /* 0x0000000101037824 */ /* 0x000fca00078e0206 */
[----:B------:R-:W2:Y:S02]  /*17190*/  LDL.U8 R2, [R3] ;  /* 0x0000000003027983 */ /* 0x000ea40000100000 */
[----:B--2---:R-:W-:Y:S01]  /*171a0*/  ISETP.NE.AND P0, PT, R2, RZ, PT ;  /* 0x000000ff0200720c */ /* 0x004fe20003f05270 */
[----:B------:R-:W-:Y:S02]  /*171b0*/  IMAD.MOV.U32 R2, RZ, RZ, R6 ;  /* 0x000000ffff027224 */ /* 0x000fe400078e0006 */
[----:B------:R-:W-:-:S10]  /*171c0*/  VIADD R6, R6, 0x1 ;  /* 0x0000000106067836 */ /* 0x000fd40000000000 */
[----:B------:R-:W-:Y:S05]  /*171d0*/  @P0 BRA `(.L_x_380) ;  /* 0xfffffffc00e80947 */ /* 0x000fea000383ffff */
[----:B------:R-:W-:Y:S05]  /*171e0*/  BSYNC.RECONVERGENT B1 ;  /* 0x0000000000017941 */ /* 0x000fea0003800200 */
.L_x_379:
[----:B------:R-:W-:-:S13]  /*171f0*/  LOP3.LUT P0, RZ, R0, 0xff, RZ, 0xc0, !PT ;  /* 0x000000ff00ff7812 */ /* 0x000fda000780c0ff */
[----:B------:R-:W-:Y:S05]  /*17200*/  @!P0 BRA `(.L_x_381) ;  /* 0x00000000002c8947 */ /* 0x000fea0003800000 */
[----:B------:R-:W-:Y:S01]  /*17210*/  BSSY.RECONVERGENT B1, `(.L_x_381) ;  /* 0x000000a000017945 */ /* 0x000fe20003800200 */
[----:B------:R-:W-:-:S07]  /*17220*/  IMAD.MOV.U32 R4, RZ, RZ, RZ ;  /* 0x000000ffff047224 */ /* 0x000fce00078e00ff */
.L_x_382:
        /* <DEDUP_REMOVED lines=9> */
.L_x_381:
        /* <DEDUP_REMOVED lines=55> */
.L_x_211:
[----:B------:R-:W-:Y:S05]  /*17630*/  BSYNC.RECONVERGENT B0 ;  /* 0x0000000000007941 */ /* 0x000fea0003800200 */
.L_x_163:
[----:B------:R-:W-:-:S13]  /*17640*/  ISETP.NE.AND P0, PT, R49, RZ, PT ;  /* 0x000000ff3100720c */ /* 0x000fda0003f05270 */
[----:B------:R-:W-:Y:S05]  /*17650*/  @P0 EXIT ;  /* 0x000000000000094d */ /* 0x000fea0003800000 */
[----:B012---:R-:W0:Y:S01]  /*17660*/  S2R R7, SR_CTAID.X ;  /* 0x0000000000077919 */ /* 0x007e220000002500 */
[----:B------:R-:W-:Y:S02]  /*17670*/  LOP3.LUT R3, R32, 0xffff, RZ, 0xc0, !PT ;  /* 0x0000ffff20037812 */ /* 0x000fe400078ec0ff */
[----:B------:R-:W-:Y:S02]  /*17680*/  LOP3.LUT R4, R33, 0xffff, RZ, 0xc0, !PT ;  /* 0x0000ffff21047812 */ /* 0x000fe400078ec0ff */
[----:B------:R-:W-:Y:S02]  /*17690*/  LOP3.LUT R5, R31, 0xffff, RZ, 0xc0, !PT ;  /* 0x0000ffff1f057812 */ /* 0x000fe400078ec0ff */
[----:B------:R-:W-:Y:S02]  /*176a0*/  PRMT R4, R3, 0x3340, R4 ;  /* 0x0000334003047816 */ /* 0x000fe40000000004 */
[----:B------:R-:W0:Y:S01]  /*176b0*/  LDC.64 R2, c[0x0][0x388] ;  /* 0x0000e200ff027b82 */ /* 0x000e220000000a00 */
        /* <DEDUP_REMOVED lines=11> */
[----:B------:R-:W-:Y:S01]  /*17770*/  LOP3.LUT R35, R35, 0xffff, RZ, 0xc0, !PT ;  /* 0x0000ffff23237812 */ /* 0x000fe200078ec0ff */
[----:B0-----:R-:W-:Y:S01]  /*17780*/  IMAD.WIDE.U32 R2, R7, 0x30, R2 ;  /* 0x0000003007027825 */ /* 0x001fe200078e0002 */
[----:B------:R-:W-:-:S02]  /*17790*/  LOP3.LUT R34, R34, 0xffff, RZ, 0xc0, !PT ;  /* 0x0000ffff22227812 */ /* 0x000fc400078ec0ff */
[----:B------:R-:W-:Y:S02]  /*177a0*/  LOP3.LUT R43, R43, 0xffff, RZ, 0xc0, !PT ;  /* 0x0000ffff2b2b7812 */ /* 0x000fe400078ec0ff */
[----:B------:R-:W-:Y:S01]  /*177b0*/  LOP3.LUT R42, R42, 0xffff, RZ, 0xc0, !PT ;  /* 0x0000ffff2a2a7812 */ /* 0x000fe200078ec0ff */
[----:B------:R-:W-:Y:S01]  /*177c0*/  STG.E.64 desc[UR8][R2.64+0x28], R50 ;  /* 0x0000283202007986 */ /* 0x000fe2000c101b08 */
[----:B------:R-:W-:Y:S02]  /*177d0*/  LOP3.LUT R20, R20, 0xffff, RZ, 0xc0, !PT ;  /* 0x0000ffff14147812 */ /* 0x000fe400078ec0ff */
[----:B------:R-:W-:Y:S01]  /*177e0*/  LOP3.LUT R21, R21, 0xffff, RZ, 0xc0, !PT ;  /* 0x0000ffff15157812 */ /* 0x000fe200078ec0ff */
[----:B------:R-:W-:Y:S01]  /*177f0*/  STG.E.U8 desc[UR8][R2.64+0x22], R48 ;  /* 0x0000223002007986 */ /* 0x000fe2000c101108 */
[----:B------:R-:W-:Y:S02]  /*17800*/  LOP3.LUT R22, R22, 0xffff, RZ, 0xc0, !PT ;  /* 0x0000ffff16167812 */ /* 0x000fe400078ec0ff */
[----:B------:R-:W-:Y:S01]  /*17810*/  LOP3.LUT R23, R23, 0xffff, RZ, 0xc0, !PT ;  /* 0x0000ffff17177812 */ /* 0x000fe200078ec0ff */
[----:B------:R-:W-:Y:S01]  /*17820*/  STG.E desc[UR8][R2.64+0x24], R13 ;  /* 0x0000240d02007986 */ /* 0x000fe2000c101908 */
        /* <DEDUP_REMOVED lines=29> */
[----:B------:R-:W-:Y:S01]  /*17a00*/  STG.E.U16 desc[UR8][R2.64+0x20], R45 ;  /* 0x0000202d02007986 */ /* 0x000fe2000c101508 */
[----:B------:R-:W-:Y:S02]  /*17a10*/  PRMT R36, R35, 0x5410, R36 ;  /* 0x0000541023247816 */ /* 0x000fe40000000024 */
[----:B------:R-:W-:Y:S01]  /*17a20*/  PRMT R21, R21, 0x5410, R42 ;  /* 0x0000541015157816 */ /* 0x000fe2000000002a */
[----:B------:R-:W-:Y:S01]  /*17a30*/  STG.E.64 desc[UR8][R2.64], R4 ;  /* 0x0000000402007986 */ /* 0x000fe2000c101b08 */
[----:B------:R-:W-:-:S02]  /*17a40*/  PRMT R20, R25, 0x5410, R22 ;  /* 0x0000541019147816 */ /* 0x000fc40000000016 */
[----:B------:R-:W-:Y:S01]  /*17a50*/  PRMT R15, R15, 0x5410, R0 ;  /* 0x000054100f0f7816 */ /* 0x000fe20000000000 */
[----:B------:R-:W-:Y:S01]  /*17a60*/  STG.E.64 desc[UR8][R2.64+0x8], R36 ;  /* 0x0000082402007986 */ /* 0x000fe2000c101b08 */
[----:B------:R-:W-:-:S03]  /*17a70*/  PRMT R14, R19, 0x5410, R16 ;  /* 0x00005410130e7816 */ /* 0x000fc60000000010 */
[----:B------:R-:W-:Y:S04]  /*17a80*/  STG.E.64 desc[UR8][R2.64+0x10], R20 ;  /* 0x0000101402007986 */ /* 0x000fe8000c101b08 */
[----:B------:R-:W-:Y:S01]  /*17a90*/  STG.E.64 desc[UR8][R2.64+0x18], R14 ;  /* 0x0000180e02007986 */ /* 0x000fe2000c101b08 */
[----:B------:R-:W-:Y:S05]  /*17aa0*/  EXIT ;  /* 0x000000000000794d */ /* 0x000fea0003800000 */
.L_x_383:
        /* <DEDUP_REMOVED lines=13> */
.L_x_1032:


//--------------------- .text._ZN3cub18CUB_300001_SM_10006detail6reduce28DeviceReduceSingleTileKernelINS2_10policy_hubI4Usery13Addition_funcE10Policy1000EN6thrust24THRUST_300001_SM_1000_NS6detail15normal_iteratorINSA_10device_ptrIS5_EEEEPS5_yS6_S5_S5_N4cuda3std3__410__identityEEEvT0_T1_T2_T3_T4_T6_ --------------------------
	.section	.text._ZN3cub18CUB_300001_SM_10006detail6reduce28DeviceReduceSingleTileKernelINS2_10policy_hubI4Usery13Addition_funcE10Policy1000EN6thrust24THRUST_300001_SM_1000_NS6detail15normal_iteratorINSA_10device_ptrIS5_EEEEPS5_yS6_S5_S5_N4cuda3std3__410__identityEEEvT0_T1_T2_T3_T4_T6_,"ax",@progbits
	.align	128
        .global         _ZN3cub18CUB_300001_SM_10006detail6reduce28DeviceReduceSingleTileKernelINS2_10policy_hubI4Usery13Addition_funcE10Policy1000EN6thrust24THRUST_300001_SM_1000_NS6detail15normal_iteratorINSA_10device_ptrIS5_EEEEPS5_yS6_S5_S5_N4cuda3std3__410__identityEEEvT0_T1_T2_T3_T4_T6_
        .type           _ZN3cub18CUB_300001_SM_10006detail6reduce28DeviceReduceSingleTileKernelINS2_10policy_hubI4Usery13Addition_funcE10Policy1000EN6thrust24THRUST_300001_SM_1000_NS6detail15normal_iteratorINSA_10device_ptrIS5_EEEEPS5_yS6_S5_S5_N4cuda3std3__410__identityEEEvT0_T1_T2_T3_T4_T6_,@function
        .size           _ZN3cub18CUB_300001_SM_10006detail6reduce28DeviceReduceSingleTileKernelINS2_10policy_hubI4Usery13Addition_funcE10Policy1000EN6thrust24THRUST_300001_SM_1000_NS6detail15normal_iteratorINSA_10device_ptrIS5_EEEEPS5_yS6_S5_S5_N4cuda3std3__410__identityEEEvT0_T1_T2_T3_T4_T6_,(.L_x_1033 - _ZN3cub18CUB_300001_SM_10006detail6reduce28DeviceReduceSingleTileKernelINS2_10policy_hubI4Usery13Addition_funcE10Policy1000EN6thrust24THRUST_300001_SM_1000_NS6detail15normal_iteratorINSA_10device_ptrIS5_EEEEPS5_yS6_S5_S5_N4cuda3std3__410__identityEEEvT0_T1_T2_T3_T4_T6_)
        .other          _ZN3cub18CUB_300001_SM_10006detail6reduce28DeviceReduceSingleTileKernelINS2_10policy_hubI4Usery13Addition_funcE10Policy1000EN6thrust24THRUST_300001_SM_1000_NS6detail15normal_iteratorINSA_10device_ptrIS5_EEEEPS5_yS6_S5_S5_N4cuda3std3__410__identityEEEvT0_T1_T2_T3_T4_T6_,@"STO_CUDA_ENTRY STV_DEFAULT"
_ZN3cub18CUB_300001_SM_10006detail6reduce28DeviceReduceSingleTileKernelINS2_10policy_hubI4Usery13Addition_funcE10Policy1000EN6thrust24THRUST_300001_SM_1000_NS6detail15normal_iteratorINSA_10device_ptrIS5_EEEEPS5_yS6_S5_S5_N4cuda3std3__410__identityEEEvT0_T1_T2_T3_T4_T6_:
.text._ZN3cub18CUB_300001_SM_10006detail6reduce28DeviceReduceSingleTileKernelINS2_10policy_hubI4Usery13Addition_funcE10Policy1000EN6thrust24THRUST_300001_SM_1000_NS6detail15normal_iteratorINSA_10device_ptrIS5_EEEEPS5_yS6_S5_S5_N4cuda3std3__410__identityEEEvT0_T1_T2_T3_T4_T6_:
[----:B------:R-:W0:Y:S08]  /*0000*/  LDC R1, c[0x0][0x37c] ;  /* 0x0000df00ff017b82 */ /* 0x000e300000000800 */
[----:B------:R-:W1:Y:S01]  /*0010*/  LDC.64 R2, c[0x0][0x3b8] ;  /* 0x0000ee00ff027b82 */ /* 0x000e620000000a00 */
[----:B------:R-:W2:Y:S01]  /*0020*/  LDCU.64 UR4, c[0x0][0x390] ;  /* 0x00007200ff0477ac */ /* 0x000ea20008000a00 */
[----:B0-----:R-:W-:-:S06]  /*0030*/  VIADD R1, R1, 0xffffffa0 ;  /* 0xffffffa001017836 */ /* 0x001fcc0000000000 */
[----:B------:R-:W0:Y:S08]  /*0040*/  LDC.64 R22, c[0x0][0x3b0] ;  /* 0x0000ec00ff167b82 */ /* 0x000e300000000a00 */
[----:B------:R-:W3:Y:S01]  /*0050*/  LDC.64 R30, c[0x0][0x3a8] ;  /* 0x0000ea00ff1e7b82 */ /* 0x000ee20000000a00 */
[----:B--2---:R-:W-:Y:S02]  /*0060*/  IMAD.U32 R12, RZ, RZ, UR4 ;  /* 0x00000004ff0c7e24 */ /* 0x004fe4000f8e00ff */
[----:B------:R-:W-:Y:S01]  /*0070*/  IMAD.U32 R13, RZ, RZ, UR5 ;  /* 0x00000005ff0d7e24 */ /* 0x000fe2000f8e00ff */
[----:B------:R-:W2:Y:S04]  /*0080*/  LDCU.64 UR4, c[0x0][0x358] ;  /* 0x00006b00ff0477ac */ /* 0x000ea80008000a00 */
[----:B------:R-:W4:Y:S01]  /*0090*/  LDC.64 R38, c[0x0][0x3a0] ;  /* 0x0000e800ff267b82 */ /* 0x000f220000000a00 */
[----:B-1----:R-:W-:-:S02]  /*00a0*/  PRMT R47, R3, 0x7773, RZ ;  /* 0x00007773032f7816 */ /* 0x002fc400000000ff */
[C---:B------:R-:W-:Y:S02]  /*00b0*/  PRMT R46, R3.reuse, 0x7772, RZ ;  /* 0x00007772032e7816 */ /* 0x040fe400000000ff */
[C---:B------:R-:W-:Y:S02]  /*00c0*/  PRMT R45, R3.reuse, 0x7771, RZ ;  /* 0x00007771032d7816 */ /* 0x040fe400000000ff */
[----:B------:R-:W-:Y:S01]  /*00d0*/  PRMT R44, R3, 0x7770, RZ ;  /* 0x00007770032c7816 */ /* 0x000fe200000000ff */
[----:B------:R-:W1:Y:S01]  /*00e0*/  LDC R54, c[0x0][0x2f8] ;  /* 0x0000be00ff367b82 */ /* 0x000e620000000800 */
[C---:B0-----:R-:W-:Y:S02]  /*00f0*/  PRMT R3, R23.reuse, 0x7773, RZ ;  /* 0x0000777317037816 */ /* 0x041fe400000000ff */
[C---:B------:R-:W-:Y:S02]  /*0100*/  PRMT R16, R23.reuse, 0x7772, RZ ;  /* 0x0000777217107816 */ /* 0x040fe400000000ff */
[----:B------:R-:W-:-:S02]  /*0110*/  PRMT R17, R23, 0x7771, RZ ;  /* 0x0000777117117816 */ /* 0x000fc400000000ff */
[----:B------:R-:W-:Y:S01]  /*0120*/  PRMT R18, R23, 0x7770, RZ ;  /* 0x0000777017127816 */ /* 0x000fe200000000ff */
[----:B------:R-:W0:Y:S01]  /*0130*/  LDC.U8 R0, c[0x0][0x3c2] ;  /* 0x0000f080ff007b82 */ /* 0x000e220000000000 */
[C---:B---3--:R-:W-:Y:S02]  /*0140*/  PRMT R23, R31.reuse, 0x7773, RZ ;  /* 0x000077731f177816 */ /* 0x048fe400000000ff */
[C---:B------:R-:W-:Y:S02]  /*0150*/  PRMT R24, R31.reuse, 0x7772, RZ ;  /* 0x000077721f187816 */ /* 0x040fe400000000ff */
[C---:B------:R-:W-:Y:S02]  /*0160*/  PRMT R25, R31.reuse, 0x7771, RZ ;  /* 0x000077711f197816 */ /* 0x040fe400000000ff */
[----:B------:R-:W-:Y:S01]  /*0170*/  PRMT R26, R31, 0x7770, RZ ;  /* 0x000077701f1a7816 */ /* 0x000fe200000000ff */
[----:B------:R-:W3:Y:S01]  /*0180*/  LDC.U8 R40, c[0x0][0x3c1] ;  /* 0x0000f040ff287b82 */ /* 0x000ee20000000000 */
[----:B----4-:R-:W-:-:S02]  /*0190*/  PRMT R31, R39, 0x7773, RZ ;  /* 0x00007773271f7816 */ /* 0x010fc400000000ff */
[C---:B------:R-:W-:Y:S02]  /*01a0*/  PRMT R32, R39.reuse, 0x7772, RZ ;  /* 0x0000777227207816 */ /* 0x040fe400000000ff */
[C---:B------:R-:W-:Y:S02]  /*01b0*/  PRMT R33, R39.reuse, 0x7771, RZ ;  /* 0x0000777127217816 */ /* 0x040fe400000000ff */
[----:B------:R-:W-:Y:S02]  /*01c0*/  PRMT R34, R39, 0x7770, RZ ;  /* 0x0000777027227816 */ /* 0x000fe400000000ff */
[----:B------:R-:W4:Y:S01]  /*01d0*/  LDC.U8 R39, c[0x0][0x3c0] ;  /* 0x0000f000ff277b82 */ /* 0x000f220000000000 */
[----:B------:R-:W-:Y:S02]  /*01e0*/  ISETP.NE.U32.AND P0, PT, R12, RZ, PT ;  /* 0x000000ff0c00720c */ /* 0x000fe40003f05070 */
[----:B------:R-:W-:Y:S02]  /*01f0*/  PRMT R43, R2, 0x7773, RZ ;  /* 0x00007773022b7816 */ /* 0x000fe400000000ff */
[----:B------:R-:W-:-:S02]  /*0200*/  ISETP.NE.AND.EX P0, PT, R13, RZ, PT, P0 ;  /* 0x000000ff0d00720c */ /* 0x000fc40003f05300 */
        /* <DEDUP_REMOVED lines=14> */
[----:B------:R-:W-:Y:S01]  /*02f0*/  PRMT R38, R38, 0x7770, RZ ;  /* 0x0000777026267816 */ /* 0x000fe200000000ff */
[----:B012---:R-:W-:Y:S06]  /*0300*/  @P0 BRA `(.L_x_384) ;  /* 0x0000000000a00947 */ /* 0x007fec0003800000 */
[----:B------:R-:W0:Y:S02]  /*0310*/  S2R R4, SR_TID.X ;  /* 0x0000000000047919 */ /* 0x000e240000002100 */
[----:B0-----:R-:W-:-:S13]  /*0320*/  ISETP.NE.AND P0, PT, R4, RZ, PT ;  /* 0x000000ff0400720c */ /* 0x001fda0003f05270 */
[----:B------:R-:W-:Y:S05]  /*0330*/  @P0 EXIT ;  /* 0x000000000000094d */ /* 0x000fea0003800000 */
        /* <DEDUP_REMOVED lines=24> */
[----:B---34-:R-:W-:Y:S01]  /*04c0*/  PRMT R39, R40, 0x7604, R39 ;  /* 0x0000760428277816 */ /* 0x018fe20000000027 */
        /* <DEDUP_REMOVED lines=12> */
.L_x_384:
[----:B------:R-:W-:Y:S01]  /*0590*/  ISETP.GT.U32.AND P0, PT, R12, 0xff, PT ;  /* 0x000000ff0c00780c */ /* 0x000fe20003f04070 */
[----:B------:R-:W-:Y:S03]  /*05a0*/  BSSY.RECONVERGENT B0, `(.L_x_385) ;  /* 0x000107f000007945 */ /* 0x000fe60003800200 */
[----:B------:R-:W-:-:S13]  /*05b0*/  ISETP.GT.U32.AND.EX P0, PT, R13, RZ, PT, P0 ;  /* 0x000000ff0d00720c */ /* 0x000fda0003f04100 */
[----:B------:R-:W-:Y:S05]  /*05c0*/  @P0 BRA `(.L_x_386) ;  /* 0x00000088002c0947 */ /* 0x000fea0003800000 */
[----:B------:R-:W0:Y:S01]  /*05d0*/  S2R R55, SR_TID.X ;  /* 0x0000000000377919 */ /* 0x000e220000002100 */
        /* <DEDUP_REMOVED lines=18> */
[----:B0-----:R-:W-:Y:S01]  /*0700*/  ISETP.GE.U32.AND P0, PT, R55, R12, PT ;  /* 0x0000000c3700720c */ /* 0x001fe20003f06070 */
        /* <DEDUP_REMOVED lines=22> */
[----:B------:R-:W0:Y:S02]  /*0870*/  LDC.64 R8, c[0x0][0x380] ;  /* 0x0000e000ff087b82 */ /* 0x000e240000000a00 */
[----:B0-----:R-:W-:-:S05]  /*0880*/  IMAD.WIDE.U32 R8, R55, 0x30, R8 ;  /* 0x0000003037087825 */ /* 0x001fca00078e0008 */
[----:B------:R-:W2:Y:S04]  /*0890*/  LDG.E.64 R52, desc[UR4][R8.64+0x8] ;  /* 0x0000080408347981 */ /* 0x000ea8000c1e1b00 */
[----:B------:R-:W3:Y:S04]  /*08a0*/  LDG.E.64 R6, desc[UR4][R8.64+0x10] ;  /* 0x0000100408067981 */ /* 0x000ee8000c1e1b00 */
[----:B------:R-:W4:Y:S04]  /*08b0*/  LDG.E.64 R4, desc[UR4][R8.64+0x18] ;  /* 0x0000180408047981 */ /* 0x000f28000c1e1b00 */
[----:B------:R-:W4:Y:S04]  /*08c0*/  LDG.E.64 R10, desc[UR4][R8.64] ;  /* 0x00000004080a7981 */ /* 0x000f28000c1e1b00 */
[----:B------:R-:W4:Y:S01]  /*08d0*/  LDG.E.64 R14, desc[UR4][R8.64+0x20] ;  /* 0x00002004080e7981 */ /* 0x000f22000c1e1b00 */
[----:B------:R-:W-:-:S03]  /*08e0*/  VIADD R87, R55, 0x100 ;  /* 0x0000010037577836 */ /* 0x000fc60000000000 */
[----:B------:R0:W5:Y:S01]  /*08f0*/  LDG.E.64 R88, desc[UR4][R8.64+0x28] ;  /* 0x0000280408587981 */ /* 0x000162000c1e1b00 */
        /* <DEDUP_REMOVED lines=20> */
[C---:B------:R-:W-:Y:S02]  /*0a40*/  PRMT R49, R10.reuse, 0x7772, RZ ;  /* 0x000077720a317816 */ /* 0x040fe400000000ff */
[----:B------:R-:W-:Y:S02]  /*0a50*/  PRMT R50, R10, 0x7773, RZ ;  /* 0x000077730a327816 */ /* 0x000fe400000000ff */
[----:B------:R-:W-:Y:S02]  /*0a60*/  PRMT R52, R52, 0x7773, RZ ;  /* 0x0000777334347816 */ /* 0x000fe400000000ff */
[----:B------:R-:W-:-:S02]  /*0a70*/  PRMT R53, R53, 0x7773, RZ ;  /* 0x0000777335357816 */ /* 0x000fc400000000ff */
[----:B------:R-:W-:Y:S02]  /*0a80*/  PRMT R6, R6, 0x7773, RZ ;  /* 0x0000777306067816 */ /* 0x000fe400000000ff */
[----:B------:R-:W-:Y:S02]  /*0a90*/  PRMT R7, R7, 0x7773, RZ ;  /* 0x0000777307077816 */ /* 0x000fe400000000ff */
[----:B------:R-:W-:Y:S02]  /*0aa0*/  PRMT R4, R4, 0x7773, RZ ;  /* 0x0000777304047816 */ /* 0x000fe400000000ff */
[----:B------:R-:W-:Y:S02]  /*0ab0*/  PRMT R5, R5, 0x7773, RZ ;  /* 0x0000777305057816 */ /* 0x000fe400000000ff */
[C---:B------:R-:W-:Y:S02]  /*0ac0*/  PRMT R71, R11.reuse, 0x7770, RZ ;  /* 0x000077700b477816 */ /* 0x040fe400000000ff */
[----:B------:R-:W-:-:S02]  /*0ad0*/  PRMT R72, R11, 0x7771, RZ ;  /* 0x000077710b487816 */ /* 0x000fc400000000ff */
[C---:B------:R-:W-:Y:S02]  /*0ae0*/  PRMT R73, R11.reuse, 0x7772, RZ ;  /* 0x000077720b497816 */ /* 0x040fe400000000ff */
[----:B------:R-:W-:Y:S02]  /*0af0*/  PRMT R74, R11, 0x7773, RZ ;  /* 0x000077730b4a7816 */ /* 0x000fe400000000ff */
[C---:B------:R-:W-:Y:S02]  /*0b00*/  PRMT R85, R14.reuse, 0x7770, RZ ;  /* 0x000077700e557816 */ /* 0x040fe400000000ff */
[C---:B------:R-:W-:Y:S02]  /*0b10*/  PRMT R86, R14.reuse, 0x7771, RZ ;  /* 0x000077710e567816 */ /* 0x040fe400000000ff */
[----:B------:R-:W-:Y:S02]  /*0b20*/  PRMT R14, R14, 0x7772, RZ ;  /* 0x000077720e0e7816 */ /* 0x000fe400000000ff */
[----:B0-----:R-:W-:-:S02]  /*0b30*/  PRMT R9, R13, 0x7610, R9 ;  /* 0x000076100d097816 */ /* 0x001fc40000000009 */
        /* <DEDUP_REMOVED lines=8> */
[----:B------:R-:W-:-:S07]  /*0bc0*/  PRMT R57, R5, 0x7610, R57 ;  /* 0x0000761005397816 */ /* 0x000fce0000000039 */
.L_x_388:
[----:B------:R-:W-:Y:S05]  /*0bd0*/  BSYNC.RECONVERGENT B1 ;  /* 0x0000000000017941 */ /* 0x000fea0003800200 */
.L_x_387:
[----:B------:R-:W-:Y:S01]  /*0be0*/  ISETP.GE.U32.AND P0, PT, R87, R12, PT ;  /* 0x0000000c5700720c */ /* 0x000fe20003f06070 */
[----:B------:R-:W-:-:S12]  /*0bf0*/  BSSY.RECONVERGENT B1, `(.L_x_389) ;  /* 0x00000a7000017945 */ /* 0x000fd80003800200 */
[----:B------:R-:W-:Y:S05]  /*0c00*/  @P0 BRA `(.L_x_390) ;  /* 0x0000000800940947 */ /* 0x000fea0003800000 */
.L_x_396:
[----:B------:R-:W0:Y:S02]  /*0c10*/  LDC.64 R90, c[0x0][0x380] ;  /* 0x0000e000ff5a7b82 */ /* 0x000e240000000a00 */
[----:B0-----:R-:W-:-:S05]  /*0c20*/  IMAD.WIDE.U32 R90, R87, 0x30, R90 ;  /* 0x00000030575a7825 */ /* 0x001fca00078e005a */
        /* <DEDUP_REMOVED lines=30> */
[----:B------:R-:W-:Y:S01]  /*0e10*/  STL.U8 [R1+0x22], R14 ;  /* 0x0000220e01007387 */ /* 0x000fe20000100000 */
[----:B------:R-:W-:-:S02]  /*0e20*/  PRMT R73, R73, 0x3340, R74 ;  /* 0x0000334049497816 */ /* 0x000fc4000000004a */
[----:B------:R-:W-:Y:S01]  /*0e30*/  PRMT R72, R71, 0x3340, R72 ;  /* 0x0000334047487816 */ /* 0x000fe20000000048 */
[----:B------:R0:W-:Y:S01]  /*0e40*/  STL [R1+0x24], R15 ;  /* 0x0000240f01007387 */ /* 0x0001e20000100800 */
[----:B------:R-:W-:Y:S02]  /*0e50*/  PRMT R10, R10, 0x3340, R11 ;  /* 0x000033400a0a7816 */ /* 0x000fe4000000000b */
[----:B------:R-:W-:Y:S02]  /*0e60*/  PRMT R9, R9, 0x3340, R8 ;  /* 0x0000334009097816 */ /* 0x000fe40000000008 */
[----:B------:R-:W-:Y:S02]  /*0e70*/  PRMT R11, R83, 0x3340, R84 ;  /* 0x00003340530b7816 */ /* 0x000fe40000000054 */
[----:B------:R-:W-:Y:S02]  /*0e80*/  PRMT R70, R65, 0x3340, R70 ;  /* 0x0000334041467816 */ /* 0x000fe40000000046 */
[----:B------:R-:W-:-:S02]  /*0e90*/  PRMT R66, R67, 0x3340, R66 ;  /* 0x0000334043427816 */ /* 0x000fc40000000042 */
[----:B------:R-:W-:Y:S02]  /*0ea0*/  PRMT R69, R69, 0x3340, R68 ;  /* 0x0000334045457816 */ /* 0x000fe40000000044 */
[----:B0-----:R-:W-:Y:S02]  /*0eb0*/  PRMT R15, R58, 0x3340, R57 ;  /* 0x000033403a0f7816 */ /* 0x001fe40000000039 */
        /* <DEDUP_REMOVED lines=10> */
[----:B-----5:R-:W-:Y:S04]  /*0f60*/  STL.64 [R1+0x28], R88 ;  /* 0x0000285801007387 */ /* 0x020fe80000100a00 */
[----:B------:R-:W-:Y:S04]  /*0f70*/  STL.U16 [R1+0x20], R86 ;  /* 0x0000205601007387 */ /* 0x000fe80000100400 */
[----:B------:R-:W-:Y:S04]  /*0f80*/  STL.64 [R1], R72 ;  /* 0x0000004801007387 */ /* 0x000fe80000100a00 */
[----:B------:R-:W-:Y:S04]  /*0f90*/  STL.64 [R1+0x10], R10 ;  /* 0x0000100a01007387 */ /* 0x000fe80000100a00 */
[----:B------:R-:W-:Y:S01]  /*0fa0*/  STL.64 [R1+0x18], R14 ;  /* 0x0000180e01007387 */ /* 0x000fe20000100a00 */
        /* <DEDUP_REMOVED lines=12> */
[----:B------:R-:W-:-:S02]  /*1070*/  PRMT R9, R80, 0x5410, R81 ;  /* 0x0000541050097816 */ /* 0x000fc40000000051 */
[----:B------:R-:W-:Y:S01]  /*1080*/  PRMT R8, R75, 0x5410, R8 ;  /* 0x000054104b087816 */ /* 0x000fe20000000008 */
[----:B------:R-:W-:Y:S04]  /*1090*/  BSSY.RECONVERGENT B2, `(.L_x_391) ;  /* 0x0000014000027945 */ /* 0x000fe80003800200 */
[----:B------:R0:W-:Y:S01]  /*10a0*/  STL.64 [R1+0x8], R8 ;  /* 0x0000080801007387 */ /* 0x0001e20000100a00 */
[C---:B--2---:R-:W-:Y:S02]  /*10b0*/  PRMT R54, R50.reuse, 0x7710, RZ ;  /* 0x0000771032367816 */ /* 0x044fe400000000ff */
        /* <DEDUP_REMOVED lines=8> */
[----:B0-----:R-:W-:-:S03]  /*1140*/  PRMT R8, R4, 0x7770, RZ ;  /* 0x0000777004087816 */ /* 0x001fc600000000ff */
[----:B------:R0:W-:Y:S02]  /*1150*/  STL.64 [R1+0x30], R4 ;  /* 0x0000300401007387 */ /* 0x0001e40000100a00 */
[----:B0-----:R-:W-:-:S07]  /*1160*/  IMAD.MOV.U32 R4, RZ, RZ, RZ ;  /* 0x000000ffff047224 */ /* 0x001fce00078e00ff */
.L_x_392:
[----:B------:R-:W-:-:S05]  /*1170*/  IMAD.IADD R6, R1, 0x1, R4 ;  /* 0x0000000101067824 */ /* 0x000fca00078e0204 */
[----:B------:R-:W2:Y:S02]  /*1180*/  LDL.U8 R5, [R6] ;  /* 0x0000000006057983 */ /* 0x000ea40000100000 */
[----:B--2---:R-:W-:Y:S01]  /*1190*/  ISETP.NE.AND P0, PT, R5, RZ, PT ;  /* 0x000000ff0500720c */ /* 0x004fe20003f05270 */
[----:B------:R-:W-:Y:S02]  /*11a0*/  IMAD.MOV.U32 R5, RZ, RZ, R4 ;  /* 0x000000ffff057224 */ /* 0x000fe400078e0004 */
[----:B------:R-:W-:-:S10]  /*11b0*/  VIADD R4, R4, 0x1 ;  /* 0x0000000104047836 */ /* 0x000fd40000000000 */
[----:B------:R-:W-:Y:S05]  /*11c0*/  @P0 BRA `(.L_x_392) ;  /* 0xfffffffc00e80947 */ /* 0x000fea000383ffff */
[----:B------:R-:W-:Y:S05]  /*11d0*/  BSYNC.RECONVERGENT B2 ;  /* 0x0000000000027941 */ /* 0x000fea0003800200 */
.L_x_391:
[----:B------:R-:W-:Y:S01]  /*11e0*/  LOP3.LUT P0, RZ, R8, 0xff, RZ, 0xc0, !PT ;  /* 0x000000ff08ff7812 */ /* 0x000fe2000780c0ff */
[----:B------:R-:W-:Y:S01]  /*11f0*/  BSSY.RECONVERGENT B2, `(.L_x_393) ;  /* 0x000000c000027945 */ /* 0x000fe20003800200 */
[----:B------:R-:W-:-:S11]  /*1200*/  IMAD.MOV.U32 R4, RZ, RZ, R5 ;  /* 0x000000ffff047224 */ /* 0x000fd600078e0005 */
[----:B------:R-:W-:Y:S05]  /*1210*/  @!P0 BRA `(.L_x_394) ;  /* 0x0000000000248947 */ /* 0x000fea0003800000 */
[----:B------:R-:W-:-:S07]  /*1220*/  IMAD.MOV.U32 R6, RZ, RZ, RZ ;  /* 0x000000ffff067224 */ /* 0x000fce00078e00ff */
.L_x_395:
        /* <DEDUP_REMOVED lines=8> */
.L_x_394:
[----:B------:R-:W-:Y:S05]  /*12b0*/  BSYNC.RECONVERGENT B2 ;  /* 0x0000000000027941 */ /* 0x000fea0003800200 */
.L_x_393:
[----:B------:R-:W-:Y:S01]  /*12c0*/  IMAD.IADD R12, R1, 0x1, R4 ;  /* 0x00000001010c7824 */ /* 0x000fe200078e0204 */
[----:B------:R-:W0:Y:S04]  /*12d0*/  LDCU UR6, c[0x0][0x390] ;  /* 0x00007200ff0677ac */ /* 0x000e280008000800 */
[----:B------:R0:W-:Y:S04]  /*12e0*/  STL.U8 [R12], RZ ;  /* 0x000000ff0c007387 */ /* 0x0001e80000100000 */
[----:B------:R-:W2:Y:S04]  /*12f0*/  LDL.64 R6, [R1+0x10] ;  /* 0x0000100001067983 */ /* 0x000ea80000100a00 */
[----:B------:R-:W3:Y:S04]  /*1300*/  LDL.64 R4, [R1+0x18] ;  /* 0x0000180001047983 */ /* 0x000ee80000100a00 */
[----:B------:R-:W4:Y:S04]  /*1310*/  LDL.64 R10, [R1] ;  /* 0x00000000010a7983 */ /* 0x000f280000100a00 */
[----:B------:R-:W5:Y:S04]  /*1320*/  LDL.64 R88, [R1+0x28] ;  /* 0x0000280001587983 */ /* 0x000f680000100a00 */
[----:B------:R-:W5:Y:S04]  /*1330*/  LDL.64 R14, [R1+0x20] ;  /* 0x00002000010e7983 */ /* 0x000f680000100a00 */
[----:B------:R-:W5:Y:S01]  /*1340*/  LDL.64 R8, [R1+0x8] ;  /* 0x0000080001087983 */ /* 0x000f620000100a00 */
[----:B------:R-:W-:-:S02]  /*1350*/  VIADD R87, R87, 0x100 ;  /* 0x0000010057577836 */ /* 0x000fc40000000000 */
[----:B0-----:R-:W-:-:S05]  /*1360*/  IMAD.U32 R12, RZ, RZ, UR6 ;  /* 0x00000006ff0c7e24 */ /* 0x001fca000f8e00ff */
[----:B------:R-:W-:Y:S02]  /*1370*/  ISETP.GE.AND P0, PT, R87, R12, PT ;  /* 0x0000000c5700720c */ /* 0x000fe40003f06270 */
[C---:B--2---:R-:W-:Y:S02]  /*1380*/  PRMT R69, R6.reuse, 0x7770, RZ ;  /* 0x0000777006457816 */ /* 0x044fe400000000ff */
[C---:B------:R-:W-:Y:S02]  /*1390*/  PRMT R68, R6.reuse, 0x7771, RZ ;  /* 0x0000777106447816 */ /* 0x040fe400000000ff */
[----:B------:R-:W-:Y:S02]  /*13a0*/  PRMT R67, R6, 0x7772, RZ ;  /* 0x0000777206437816 */ /* 0x000fe400000000ff */
[C---:B------:R-:W-:Y:S02]  /*13b0*/  PRMT R65, R7.reuse, 0x7770, RZ ;  /* 0x0000777007417816 */ /* 0x040fe400000000ff */
[----:B------:R-:W-:-:S02]  /*13c0*/  PRMT R70, R7, 0x7771, RZ ;  /* 0x0000777107467816 */ /* 0x000fc400000000ff */
[----:B------:R-:W-:Y:S02]  /*13d0*/  PRMT R83, R7, 0x7772, RZ ;  /* 0x0000777207537816 */ /* 0x000fe400000000ff */
[C---:B---3--:R-:W-:Y:S02]  /*13e0*/  PRMT R64, R4.reuse, 0x7770, RZ ;  /* 0x0000777004407816 */ /* 0x048fe400000000ff */
[C---:B------:R-:W-:Y:S02]  /*13f0*/  PRMT R63, R4.reuse, 0x7771, RZ ;  /* 0x00007771043f7816 */ /* 0x040fe400000000ff */
[----:B------:R-:W-:Y:S02]  /*1400*/  PRMT R62, R4, 0x7772, RZ ;  /* 0x00007772043e7816 */ /* 0x000fe400000000ff */
[C---:B------:R-:W-:Y:S02]  /*1410*/  PRMT R60, R5.reuse, 0x7770, RZ ;  /* 0x00007770053c7816 */ /* 0x040fe400000000ff */
[----:B------:R-:W-:-:S02]  /*1420*/  PRMT R59, R5, 0x7771, RZ ;  /* 0x00007771053b7816 */ /* 0x000fc400000000ff */
[----:B------:R-:W-:Y:S02]  /*1430*/  PRMT R58, R5, 0x7772, RZ ;  /* 0x00007772053a7816 */ /* 0x000fe400000000ff */
[C---:B----4-:R-:W-:Y:S02]  /*1440*/  PRMT R13, R10.reuse, 0x7770, RZ ;  /* 0x000077700a0d7816 */ /* 0x050fe400000000ff */
[C---:B------:R-:W-:Y:S02]  /*1450*/  PRMT R48, R10.reuse, 0x7771, RZ ;  /* 0x000077710a307816 */ /* 0x040fe400000000ff */
[C---:B------:R-:W-:Y:S02]  /*1460*/  PRMT R49, R10.reuse, 0x7772, RZ ;  /* 0x000077720a317816 */ /* 0x040fe400000000ff */
[----:B------:R-:W-:Y:S02]  /*1470*/  PRMT R50, R10, 0x7773, RZ ;  /* 0x000077730a327816 */ /* 0x000fe400000000ff */
[----:B------:R-:W-:-:S02]  /*1480*/  PRMT R6, R6, 0x7773, RZ ;  /* 0x0000777306067816 */ /* 0x000fc400000000ff */
[----:B------:R-:W-:Y:S02]  /*1490*/  PRMT R7, R7, 0x7773, RZ ;  /* 0x0000777307077816 */ /* 0x000fe400000000ff */
[----:B------:R-:W-:Y:S02]  /*14a0*/  PRMT R4, R4, 0x7773, RZ ;  /* 0x0000777304047816 */ /* 0x000fe400000000ff */
[----:B------:R-:W-:Y:S01]  /*14b0*/  PRMT R5, R5, 0x7773, RZ ;  /* 0x0000777305057816 */ /* 0x000fe200000000ff */
[----:B-----5:R-:W-:Y:S01]  /*14c0*/  DADD R88, R52, R88 ;  /* 0x0000000034587229 */ /* 0x020fe20000000058 */
[C---:B------:R-:W-:Y:S01]  /*14d0*/  PRMT R85, R14.reuse, 0x7770, RZ ;  /* 0x000077700e557816 */ /* 0x040fe200000000ff */
[----:B------:R-:W-:Y:S01]  /*14e0*/  IMAD.IADD R15, R51, 0x1, R15 ;  /* 0x00000001330f7824 */ /* 0x000fe200078e020f */
        /* <DEDUP_REMOVED lines=11> */
[C---:B------:R-:W-:Y:S02]  /*15a0*/  PRMT R81, R9.reuse, 0x7772, RZ ;  /* 0x0000777209517816 */ /* 0x040fe400000000ff */
[----:B------:R-:W-:Y:S02]  /*15b0*/  PRMT R82, R9, 0x7773, RZ ;  /* 0x0000777309527816 */ /* 0x000fe400000000ff */
        /* <DEDUP_REMOVED lines=10> */
.L_x_390:
[----:B------:R-:W-:Y:S05]  /*1660*/  BSYNC.RECONVERGENT B1 ;  /* 0x0000000000017941 */ /* 0x000fea0003800200 */
.L_x_389:
[----:B------:R-:W-:Y:S01]  /*1670*/  LOP3.LUT R56, R10, 0xffff, RZ, 0xc0, !PT ;  /* 0x0000ffff0a387812 */ /* 0x000fe200078ec0ff */
[----:B------:R-:W-:Y:S01]  /*1680*/  IMAD.U32 R4, R14, 0x10000, RZ ;  /* 0x000100000e047824 */ /* 0x000fe200078e00ff */
[----:B------:R-:W-:Y:S01]  /*1690*/  LOP3.LUT R101, R9, 0xffff, RZ, 0xc0, !PT ;  /* 0x0000ffff09657812 */ /* 0x000fe200078ec0ff */
[----:B------:R-:W-:Y:S01]  /*16a0*/  BSSY.RECONVERGENT B1, `(.L_x_397) ;  /* 0x00000df000017945 */ /* 0x000fe20003800200 */
[----:B------:R-:W-:Y:S01]  /*16b0*/  LOP3.LUT R5, R55, 0x3e0, RZ, 0xc0, !PT ;  /* 0x000003e037057812 */ /* 0x000fe200078ec0ff */
[----:B------:R-:W-:Y:S01]  /*16c0*/  IMAD.U32 R6, R56, 0x10000, RZ ;  /* 0x0001000038067824 */ /* 0x000fe200078e00ff */
[----:B------:R-:W-:Y:S02]  /*16d0*/  LOP3.LUT R13, R101, 0xff, RZ, 0xc0, !PT ;  /* 0x000000ff650d7812 */ /* 0x000fe400078ec0ff */
[----:B------:R-:W-:Y:S02]  /*16e0*/  LOP3.LUT R7, R85, 0xff, RZ, 0xc0, !PT ;  /* 0x000000ff55077812 */ /* 0x000fe400078ec0ff */
[----:B------:R-:W-:-:S02]  /*16f0*/  LOP3.LUT R49, R4, 0xff0000, RZ, 0xc0, !PT ;  /* 0x00ff000004317812 */ /* 0x000fc400078ec0ff */
[----:B------:R-:W-:Y:S02]  /*1700*/  PRMT R4, R8, 0x7604, R13 ;  /* 0x0000760408047816 */ /* 0x000fe4000000000d */
[----:B------:R-:W-:Y:S01]  /*1710*/  PRMT R92, R86, 0x7604, R7 ;  /* 0x00007604565c7816 */ /* 0x000fe20000000007 */
[----:B------:R-:W-:Y:S01]  /*1720*/  VIADD R7, R5, 0x20 ;  /* 0x0000002005077836 */ /* 0x000fe20000000000 */
[----:B------:R-:W-:Y:S02]  /*1730*/  LOP3.LUT R13, R6, 0xff0000, RZ, 0xc0, !PT ;  /* 0x00ff0000060d7812 */ /* 0x000fe400078ec0ff */
[----:B------:R-:W-:Y:S01]  /*1740*/  LOP3.LUT R106, R73, 0xffff, RZ, 0xc0, !PT ;  /* 0x0000ffff496a7812 */ /* 0x000fe200078ec0ff */
[----:B------:R-:W-:Y:S01]  /*1750*/  IMAD.IADD R92, R92, 0x1, R49 ;  /* 0x000000015c5c7824 */ /* 0x000fe200078e0231 */
[----:B------:R-:W-:Y:S01]  /*1760*/  LOP3.LUT R103, R71, 0xffff, RZ, 0xc0, !PT ;  /* 0x0000ffff47677812 */ /* 0x000fe200078ec0ff */
[----:B------:R-:W-:Y:S01]  /*1770*/  IMAD.IADD R4, R4, 0x1, R13 ;  /* 0x0000000104047824 */ /* 0x000fe200078e020d */
[----:B------:R-:W-:Y:S01]  /*1780*/  ISETP.GT.AND P0, PT, R7, R12, PT ;  /* 0x0000000c0700720c */ /* 0x000fe20003f04270 */
[----:B------:R-:W-:Y:S01]  /*1790*/  IMAD.U32 R13, R106, 0x10000, RZ ;  /* 0x000100006a0d7824 */ /* 0x000fe200078e00ff */
[----:B------:R-:W-:-:S02]  /*17a0*/  LOP3.LUT R7, R103, 0xff, RZ, 0xc0, !PT ;  /* 0x000000ff67077812 */ /* 0x000fc400078ec0ff */
[----:B------:R-:W-:Y:S02]  /*17b0*/  LOP3.LUT R102, R77, 0xffff, RZ, 0xc0, !PT ;  /* 0x0000ffff4d667812 */ /* 0x000fe400078ec0ff */
[----:B------:R-:W-:Y:S02]  /*17c0*/  LOP3.LUT R98, R67, 0xffff, RZ, 0xc0, !PT ;  /* 0x0000ffff43627812 */ /* 0x000fe400078ec0ff */
[----:B------:R-:W-:Y:S01]  /*17d0*/  PRMT R6, R72, 0x7604, R7 ;  /* 0x0000760448067816 */ /* 0x000fe20000000007 */
[----:B------:R-:W-:Y:S01]  /*17e0*/  IMAD.U32 R50, R102, 0x10000, RZ ;  /* 0x0001000066327824 */ /* 0x000fe200078e00ff */
[----:B------:R-:W-:Y:S01]  /*17f0*/  LOP3.LUT R13, R13, 0xff0000, RZ, 0xc0, !PT ;  /* 0x00ff00000d0d7812 */ /* 0x000fe200078ec0ff */
[----:B------:R-:W-:Y:S01]  /*1800*/  IMAD.U32 R54, R98, 0x10000, RZ ;  /* 0x0001000062367824 */ /* 0x000fe200078e00ff */
[----:B------:R-:W-:Y:S02]  /*1810*/  LOP3.LUT R99, R79, 0xffff, RZ, 0xc0, !PT ;  /* 0x0000ffff4f637812 */ /* 0x000fe400078ec0ff */
[----:B------:R-:W-:Y:S01]  /*1820*/  LOP3.LUT R100, R83, 0xffff, RZ, 0xc0, !PT ;  /* 0x0000ffff53647812 */ /* 0x000fe200078ec0ff */
[----:B------:R-:W-:Y:S01]  /*1830*/  IMAD.IADD R6, R6, 0x1, R13 ;  /* 0x0000000106067824 */ /* 0x000fe200078e020d */
[----:B------:R-:W-:-:S02]  /*1840*/  LOP3.LUT R51, R99, 0xff, RZ, 0xc0, !PT ;  /* 0x000000ff63337812 */ /* 0x000fc400078ec0ff */
[----:B------:R-:W-:Y:S01]  /*1850*/  LOP3.LUT R7, R50, 0xff0000, RZ, 0xc0, !PT ;  /* 0x00ff000032077812 */ /* 0x000fe200078ec0ff */
[----:B------:R-:W-:Y:S01]  /*1860*/  IMAD.U32 R13, R100, 0x10000, RZ ;  /* 0x00010000640d7824 */ /* 0x000fe200078e00ff */
[----:B------:R-:W-:Y:S02]  /*1870*/  PRMT R50, R80, 0x7604, R51 ;  /* 0x0000760450327816 */ /* 0x000fe40000000033 */
[----:B------:R-:W-:Y:S02]  /*1880*/  LOP3.LUT R51, R54, 0xff0000, RZ, 0xc0, !PT ;  /* 0x00ff000036337812 */ /* 0x000fe400078ec0ff */
[----:B------:R-:W-:Y:S02]  /*1890*/  LOP3.LUT R54, R13, 0xff0000, RZ, 0xc0, !PT ;  /* 0x00ff00000d367812 */ /* 0x000fe400078ec0ff */
[----:B------:R-:W0:Y:S01]  /*18a0*/  S2R R13, SR_LANEID ;  /* 0x00000000000d7919 */ /* 0x000e220000000000 */
[----:B------:R-:W-:Y:S02]  /*18b0*/  LOP3.LUT R104, R81, 0xffff, RZ, 0xc0, !PT ;  /* 0x0000ffff51687812 */ /* 0x000fe400078ec0ff */
[----:B------:R-:W-:-:S02]  /*18c0*/  LOP3.LUT R97, R75, 0xffff, RZ, 0xc0, !PT ;  /* 0x0000ffff4b617812 */ /* 0x000fc400078ec0ff */
[----:B------:R-:W-:Y:S01]  /*18d0*/  LOP3.LUT R93, R69, 0xffff, RZ, 0xc0, !PT ;  /* 0x0000ffff455d7812 */ /* 0x000fe200078ec0ff */
[----:B------:R-:W-:Y:S01]  /*18e0*/  IMAD.U32 R52, R104, 0x10000, RZ ;  /* 0x0001000068347824 */ /* 0x000fe200078e00ff */
[----:B------:R-:W-:Y:S02]  /*18f0*/  LOP3.LUT R49, R97, 0xff, RZ, 0xc0, !PT ;  /* 0x000000ff61317812 */ /* 0x000fe400078ec0ff */
[----:B------:R-:W-:Y:S02]  /*1900*/  LOP3.LUT R53, R93, 0xff, RZ, 0xc0, !PT ;  /* 0x000000ff5d357812 */ /* 0x000fe400078ec0ff */
[----:B------:R-:W-:Y:S02]  /*1910*/  PRMT R48, R76, 0x7604, R49 ;  /* 0x000076044c307816 */ /* 0x000fe40000000031 */
[----:B------:R-:W-:Y:S02]  /*1920*/  LOP3.LUT R49, R52, 0xff0000, RZ, 0xc0, !PT ;  /* 0x00ff000034317812 */ /* 0x000fe400078ec0ff */
[----:B------:R-:W-:Y:S01]  /*1930*/  LOP3.LUT R5, RZ, R5, RZ, 0x33, !PT ;  /* 0x00000005ff057212 */ /* 0x000fe200078e33ff */
[----:B------:R-:W-:Y:S01]  /*1940*/  IMAD.IADD R48, R48, 0x1, R7 ;  /* 0x0000000130307824 */ /* 0x000fe200078e0207 */
[----:B------:R-:W-:Y:S01]  /*1950*/  PRMT R52, R68, 0x7604, R53 ;  /* 0x0000760444347816 */ /* 0x000fe20000000035 */
        /* <DEDUP_REMOVED lines=13> */
[----:B------:R-:W-:Y:S02]  /*1a30*/  SEL R87, R5, 0x1f, P0 ;  /* 0x0000001f05577807 */ /* 0x000fe40000000000 */
[----:B------:R-:W-:Y:S02]  /*1a40*/  PRMT R108, R63, 0x7604, R108 ;  /* 0x000076043f6c7816 */ /* 0x000fe4000000006c */
[----:B------:R-:W-:Y:S01]  /*1a50*/  LOP3.LUT R49, R49, 0xff0000, RZ, 0xc0, !PT ;  /* 0x00ff000031317812 */ /* 0x000fe200078ec0ff */
[----:B------:R1:W2:Y:S01]  /*1a60*/  SHFL.DOWN PT, R92, R92, 0x1, R87 ;  /* 0x082000005c5c7989 */ /* 0x0002a200000e0057 */
[----:B------:R-:W-:-:S02]  /*1a70*/  PRMT R7, R70, 0x7604, R7 ;  /* 0x0000760446077816 */ /* 0x000fc40000000007 */
[----:B------:R-:W-:Y:S01]  /*1a80*/  PRMT R110, R59, 0x7604, R110 ;  /* 0x000076043b6e7816 */ /* 0x000fe2000000006e */
[----:B------:R-:W-:Y:S01]  /*1a90*/  IMAD.IADD R116, R108, 0x1, R49 ;  /* 0x000000016c747824 */ /* 0x000fe200078e0231 */
[----:B------:R-:W-:Y:S01]  /*1aa0*/  LOP3.LUT R51, R51, 0xff0000, RZ, 0xc0, !PT ;  /* 0x00ff000033337812 */ /* 0x000fe200078ec0ff */
[----:B------:R-:W-:Y:S01]  /*1ab0*/  IMAD.IADD R54, R7, 0x1, R54 ;  /* 0x0000000107367824 */ /* 0x000fe200078e0236 */
[----:B------:R-:W-:Y:S01]  /*1ac0*/  LOP3.LUT R117, R82, 0xffff, RZ, 0xc0, !PT ;  /* 0x0000ffff52757812 */ /* 0x000fe200078ec0ff */
[----:B-----5:R1:W1:Y:S01]  /*1ad0*/  SHFL.DOWN PT, R5, R89, 0x1, R87 ;  /* 0x0820000059057989 */ /* 0x02026200000e0057 */
[----:B------:R-:W-:Y:S01]  /*1ae0*/  LOP3.LUT R107, R66, 0xffff, RZ, 0xc0, !PT ;  /* 0x0000ffff426b7812 */ /* 0x000fe200078ec0ff */
[----:B------:R-:W-:Y:S01]  /*1af0*/  IMAD.IADD R118, R110, 0x1, R51 ;  /* 0x000000016e767824 */ /* 0x000fe200078e0233 */
[----:B0-----:R-:W-:Y:S01]  /*1b00*/  ISETP.GE.AND P0, PT, R13, R87, PT ;  /* 0x000000570d00720c */ /* 0x001fe20003f06270 */
[----:B------:R-:W-:Y:S01]  /*1b10*/  IMAD R112, R117, 0x1000000, R50 ;  /* 0x0100000075707824 */ /* 0x000fe200078e0232 */
[----:B------:R-:W-:Y:S01]  /*1b20*/  LOP3.LUT R111, R78, 0xffff, RZ, 0xc0, !PT ;  /* 0x0000ffff4e6f7812 */ /* 0x000fe200078ec0ff */
[----:B------:R-:W-:Y:S01]  /*1b30*/  IMAD R50, R107, 0x1000000, R52 ;  /* 0x010000006b327824 */ /* 0x000fe200078e0234 */
[----:B------:R-:W-:-:S02]  /*1b40*/  LOP3.LUT R105, R61, 0xffff, RZ, 0xc0, !PT ;  /* 0x0000ffff3d697812 */ /* 0x000fc400078ec0ff */
        /* <DEDUP_REMOVED lines=20> */
[----:B-12---:R-:W-:Y:S05]  /*1c90*/  @P0 BRA `(.L_x_398) ;  /* 0x0000000400fc0947 */ /* 0x006fea0003800000 */
[----:B------:R1:W-:Y:S01]  /*1ca0*/  STL.U8 [R1+0x22], R14 ;  /* 0x0000220e01007387 */ /* 0x0003e20000100000 */
[----:B------:R-:W-:Y:S01]  /*1cb0*/  LOP3.LUT R68, R68, 0xffff, RZ, 0xc0, !PT ;  /* 0x0000ffff44447812 */ /* 0x000fe200078ec0ff */
[----:B------:R-:W-:Y:S01]  /*1cc0*/  BSSY.RECONVERGENT B2, `(.L_x_399) ;  /* 0x000003a000027945 */ /* 0x000fe20003800200 */
[----:B------:R-:W-:Y:S01]  /*1cd0*/  LOP3.LUT R72, R72, 0xffff, RZ, 0xc0, !PT ;  /* 0x0000ffff48487812 */ /* 0x000fe200078ec0ff */
[----:B0-----:R0:W-:Y:S01]  /*1ce0*/  STL.64 [R1+0x48], R52 ;  /* 0x0000483401007387 */ /* 0x0011e20000100a00 */
[----:B------:R-:W-:Y:S02]  /*1cf0*/  LOP3.LUT R8, R8, 0xffff, RZ, 0xc0, !PT ;  /* 0x0000ffff08087812 */ /* 0x000fe400078ec0ff */
[----:B------:R-:W-:Y:S01]  /*1d00*/  LOP3.LUT R80, R80, 0xffff, RZ, 0xc0, !PT ;  /* 0x0000ffff50507812 */ /* 0x000fe200078ec0ff */
[----:B------:R2:W-:Y:S01]  /*1d10*/  STL.64 [R1+0x38], R48 ;  /* 0x0000383001007387 */ /* 0x0005e20000100a00 */
[----:B------:R-:W-:Y:S02]  /*1d20*/  LOP3.LUT R76, R76, 0xffff, RZ, 0xc0, !PT ;  /* 0x0000ffff4c4c7812 */ /* 0x000fe400078ec0ff */
[----:B------:R-:W-:Y:S01]  /*1d30*/  LOP3.LUT R70, R70, 0xffff, RZ, 0xc0, !PT ;  /* 0x0000ffff46467812 */ /* 0x000fe200078ec0ff */
[----:B------:R5:W-:Y:S01]  /*1d40*/  STL.64 [R1+0x40], R50 ;  /* 0x0000403201007387 */ /* 0x000be20000100a00 */
[----:B-1----:R-:W-:-:S02]  /*1d50*/  LOP3.LUT R14, R59, 0xffff, RZ, 0xc0, !PT ;  /* 0x0000ffff3b0e7812 */ /* 0x002fc400078ec0ff */
[----:B------:R-:W-:Y:S01]  /*1d60*/  LOP3.LUT R63, R63, 0xffff, RZ, 0xc0, !PT ;  /* 0x0000ffff3f3f7812 */ /* 0x000fe200078ec0ff */
[----:B------:R1:W-:Y:S01]  /*1d70*/  STL.64 [R1+0x30], R6 ;  /* 0x0000300601007387 */ /* 0x0003e20000100a00 */
[----:B------:R-:W-:Y:S02]  /*1d80*/  PRMT R10, R56, 0x3340, R115 ;  /* 0x00003340380a7816 */ /* 0x000fe40000000073 */
[----:B------:R-:W-:Y:S01]  /*1d90*/  PRMT R60, R98, 0x3340, R107 ;  /* 0x00003340623c7816 */ /* 0x000fe2000000006b */
[----:B------:R3:W-:Y:S01]  /*1da0*/  STL [R1+0x24], R15 ;  /* 0x0000240f01007387 */ /* 0x0007e20000100800 */
[----:B0-----:R-:W-:Y:S02]  /*1db0*/  PRMT R53, R93, 0x3340, R68 ;  /* 0x000033405d357816 */ /* 0x001fe40000000044 */
        /* <DEDUP_REMOVED lines=11> */
[----:B--2---:R-:W-:Y:S02]  /*1e70*/  PRMT R49, R99, 0x3340, R80 ;  /* 0x0000334063317816 */ /* 0x004fe40000000050 */
[----:B------:R-:W-:Y:S02]  /*1e80*/  PRMT R76, R97, 0x3340, R76 ;  /* 0x00003340614c7816 */ /* 0x000fe4000000004c */
[----:B-----5:R-:W-:Y:S02]  /*1e90*/  PRMT R51, R95, 0x3340, R70 ;  /* 0x000033405f337816 */ /* 0x020fe40000000046 */
[----:B-1----:R-:W-:Y:S02]  /*1ea0*/  SHF.R.U32.HI R7, RZ, 0x8, R92 ;  /* 0x00000008ff077819 */ /* 0x002fe4000001165c */
[----:B------:R-:W-:Y:S02]  /*1eb0*/  PRMT R64, R91, 0x3340, R14 ;  /* 0x000033405b407816 */ /* 0x000fe4000000000e */
[----:B------:R-:W-:-:S02]  /*1ec0*/  PRMT R63, R90, 0x3340, R63 ;  /* 0x000033405a3f7816 */ /* 0x000fc4000000003f */
[----:B------:R-:W-:Y:S02]  /*1ed0*/  PRMT R50, R53, 0x5410, R60 ;  /* 0x0000541035327816 */ /* 0x000fe4000000003c */
[----:B------:R-:W-:Y:S02]  /*1ee0*/  PRMT R86, R86, 0x7604, R85 ;  /* 0x0000760456567816 */ /* 0x000fe40000000055 */
[----:B------:R-:W-:Y:S02]  /*1ef0*/  PRMT R52, R7, 0x7604, R92 ;  /* 0x0000760407347816 */ /* 0x000fe4000000005c */
[----:B---3--:R-:W-:Y:S01]  /*1f00*/  PRMT R15, R72, 0x5410, R9 ;  /* 0x00005410480f7816 */ /* 0x008fe20000000009 */
        /* <DEDUP_REMOVED lines=15> */
.L_x_400:
[----:B------:R-:W-:-:S05]  /*2000*/  IMAD.IADD R9, R1, 0x1, R8 ;  /* 0x0000000101097824 */ /* 0x000fca00078e0208 */
[----:B------:R-:W2:Y:S02]  /*2010*/  LDL.U8 R7, [R9] ;  /* 0x0000000009077983 */ /* 0x000ea40000100000 */
[----:B--2---:R-:W-:Y:S01]  /*2020*/  ISETP.NE.AND P0, PT, R7, RZ, PT ;  /* 0x000000ff0700720c */ /* 0x004fe20003f05270 */
[----:B------:R-:W-:Y:S02]  /*2030*/  IMAD.MOV.U32 R7, RZ, RZ, R8 ;  /* 0x000000ffff077224 */ /* 0x000fe400078e0008 */
[----:B------:R-:W-:-:S10]  /*2040*/  VIADD R8, R8, 0x1 ;  /* 0x0000000108087836 */ /* 0x000fd40000000000 */
[----:B------:R-:W-:Y:S05]  /*2050*/  @P0 BRA `(.L_x_400) ;  /* 0xfffffffc00e80947 */ /* 0x000fea000383ffff */
[----:B------:R-:W-:Y:S05]  /*2060*/  BSYNC.RECONVERGENT B2 ;  /* 0x0000000000027941 */ /* 0x000fea0003800200 */
.L_x_399:
[----:B------:R-:W-:Y:S01]  /*2070*/  LOP3.LUT P0, RZ, R6, 0xff, RZ, 0xc0, !PT ;  /* 0x000000ff06ff7812 */ /* 0x000fe2000780c0ff */
[----:B------:R-:W-:Y:S01]  /*2080*/  BSSY.RECONVERGENT B2, `(.L_x_401) ;  /* 0x000000c000027945 */ /* 0x000fe20003800200 */
[----:B------:R-:W-:-:S11]  /*2090*/  IMAD.MOV.U32 R8, RZ, RZ, R7 ;  /* 0x000000ffff087224 */ /* 0x000fd600078e0007 */
[----:B------:R-:W-:Y:S05]  /*20a0*/  @!P0 BRA `(.L_x_402) ;  /* 0x0000000000248947 */ /* 0x000fea0003800000 */
[----:B------:R-:W-:-:S07]  /*20b0*/  IMAD.MOV.U32 R10, RZ, RZ, RZ ;  /* 0x000000ffff0a7224 */ /* 0x000fce00078e00ff */
.L_x_403:
        /* <DEDUP_REMOVED lines=8> */
.L_x_402:
[----:B------:R-:W-:Y:S05]  /*2140*/  BSYNC.RECONVERGENT B2 ;  /* 0x0000000000027941 */ /* 0x000fea0003800200 */
.L_x_401:
[----:B------:R-:W-:-:S05]  /*2150*/  IMAD.IADD R50, R1, 0x1, R8 ;  /* 0x0000000101327824 */ /* 0x000fca00078e0208 */
[----:B------:R0:W-:Y:S04]  /*2160*/  STL.U8 [R50], RZ ;  /* 0x000000ff32007387 */ /* 0x0001e80000100000 */
[----:B------:R-:W2:Y:S04]  /*2170*/  LDL.64 R88, [R1+0x28] ;  /* 0x0000280001587983 */ /* 0x000ea80000100a00 */
[----:B------:R-:W3:Y:S04]  /*2180*/  LDL.64 R48, [R1] ;  /* 0x0000000001307983 */ /* 0x000ee80000100a00 */
[----:B------:R-:W5:Y:S04]  /*2190*/  LDL.64 R6, [R1+0x18] ;  /* 0x0000180001067983 */ /* 0x000f680000100a00 */
[----:B------:R-:W4:Y:S04]  /*21a0*/  LDL.64 R14, [R1+0x20] ;  /* 0x00002000010e7983 */ /* 0x000f280000100a00 */
[----:B------:R-:W4:Y:S04]  /*21b0*/  LDL.64 R10, [R1+0x8] ;  /* 0x00000800010a7983 */ /* 0x000f280000100a00 */
[----:B------:R-:W4:Y:S01]  /*21c0*/  LDL.64 R8, [R1+0x10] ;  /* 0x0000100001087983 */ /* 0x000f220000100a00 */
[----:B--2---:R-:W-:Y:S01]  /*21d0*/  DADD R88, R88, R4 ;  /* 0x0000000058587229 */ /* 0x004fe20000000004 */
[----:B---3--:R-:W-:-:S02]  /*21e0*/  PRMT R4, R48, 0x7770, RZ ;  /* 0x0000777030047816 */ /* 0x008fc400000000ff */
[C---:B------:R-:W-:Y:S02]  /*21f0*/  PRMT R5, R48.reuse, 0x7771, RZ ;  /* 0x0000777130057816 */ /* 0x040fe400000000ff */
[----:B0-----:R-:W-:Y:S02]  /*2200*/  PRMT R50, R48, 0x7772, RZ ;  /* 0x0000777230327816 */ /* 0x001fe400000000ff */
        /* <DEDUP_REMOVED lines=13> */
[----:B----4-:R-:W-:Y:S01]  /*22e0*/  IMAD.IADD R15, R54, 0x1, R15 ;  /* 0x00000001360f7824 */ /* 0x010fe200078e020f */
        /* <DEDUP_REMOVED lines=18> */
[----:B------:R-:W-:Y:S02]  /*2410*/  PRMT R14, R14, 0x7772, RZ ;  /* 0x000077720e0e7816 */ /* 0x000fe400000000ff */
[----:B------:R-:W-:Y:S02]  /*2420*/  PRMT R9, R4, 0x7610, R9 ;  /* 0x0000761004097816 */ /* 0x000fe40000000009 */
[----:B------:R-:W-:-:S02]  /*2430*/  PRMT R8, R5, 0x7610, R8 ;  /* 0x0000761005087816 */ /* 0x000fc40000000008 */
[----:B------:R-:W-:Y:S02]  /*2440*/  PRMT R10, R50, 0x7610, R10 ;  /* 0x00007610320a7816 */ /* 0x000fe4000000000a */
[----:B------:R-:W-:Y:S02]  /*2450*/  PRMT R11, R48, 0x7610, R11 ;  /* 0x00007610300b7816 */ /* 0x000fe4000000000b */
[----:B------:R-:W-:Y:S02]  /*2460*/  PRMT R74, R49, 0x7610, R74 ;  /* 0x00007610314a7816 */ /* 0x000fe4000000004a */
[----:B------:R-:W-:Y:S02]  /*2470*/  PRMT R61, R6, 0x7610, R61 ;  /* 0x00007610063d7816 */ /* 0x000fe4000000003d */
[----:B------:R-:W-:-:S07]  /*2480*/  PRMT R57, R7, 0x7610, R57 ;  /* 0x0000761007397816 */ /* 0x000fce0000000039 */
.L_x_398:
[----:B------:R-:W-:Y:S05]  /*2490*/  BSYNC.RECONVERGENT B1 ;  /* 0x0000000000017941 */ /* 0x000fea0003800200 */
.L_x_397:
        /* <DEDUP_REMOVED lines=26> */
[----:B------:R-:W-:Y:S01]  /*2640*/  PRMT R5, R86, 0x7604, R5 ;  /* 0x0000760456057816 */ /* 0x000fe20000000005 */
[----:B------:R-:W-:Y:S01]  /*2650*/  IMAD.IADD R48, R51, 0x1, R52 ;  /* 0x0000000133307824 */ /* 0x000fe200078e0234 */
[----:B------:R-:W-:Y:S01]  /*2660*/  LOP3.LUT R4, R4, 0xff0000, RZ, 0xc0, !PT ;  /* 0x00ff000004047812 */ /* 0x000fe200078ec0ff */
[----:B------:R-:W-:Y:S01]  /*2670*/  IMAD.U32 R50, R108, 0x10000, RZ ;  /* 0x000100006c327824 */ /* 0x000fe200078e00ff */
        /* <DEDUP_REMOVED lines=8> */
[----:B------:R-:W-:Y:S01]  /*2700*/  LOP3.LUT R95, R9, 0xffff, RZ, 0xc0, !PT ;  /* 0x0000ffff095f7812 */ /* 0x000fe200078ec0ff */
[----:B------:R0:W1:Y:S01]  /*2710*/  SHFL.DOWN PT, R92, R92, 0x2, R87 ;  /* 0x084000005c5c7989 */ /* 0x00006200000e0057 */
[----:B------:R-:W-:Y:S02]  /*2720*/  LOP3.LUT R110, R90, 0xff, RZ, 0xc0, !PT ;  /* 0x000000ff5a6e7812 */ /* 0x000fe400078ec0ff */
[----:B------:R-:W-:Y:S02]  /*2730*/  LOP3.LUT R51, R96, 0xff, RZ, 0xc0, !PT ;  /* 0x000000ff60337812 */ /* 0x000fe400078ec0ff */
[----:B------:R-:W-:Y:S02]  /*2740*/  LOP3.LUT R54, R91, 0xff, RZ, 0xc0, !PT ;  /* 0x000000ff5b367812 */ /* 0x000fe400078ec0ff */
[----:B------:R-:W-:-:S02]  /*2750*/  LOP3.LUT R5, R95, 0xff, RZ, 0xc0, !PT ;  /* 0x000000ff5f057812 */ /* 0x000fc400078ec0ff */
[----:B------:R-:W-:Y:S02]  /*2760*/  PRMT R110, R59, 0x7604, R110 ;  /* 0x000076043b6e7816 */ /* 0x000fe4000000006e */
[----:B------:R-:W-:Y:S02]  /*2770*/  LOP3.LUT R101, R101, 0xff0000, RZ, 0xc0, !PT ;  /* 0x00ff000065657812 */ /* 0x000fe400078ec0ff */
[----:B------:R-:W-:Y:S02]  /*2780*/  PRMT R51, R70, 0x7604, R51 ;  /* 0x0000760446337816 */ /* 0x000fe40000000033 */
[----:B------:R-:W-:Y:S01]  /*2790*/  LOP3.LUT R52, R50, 0xff0000, RZ, 0xc0, !PT ;  /* 0x00ff000032347812 */ /* 0x000fe200078ec0ff */
[----:B------:R-:W-:Y:S01]  /*27a0*/  IMAD.IADD R124, R110, 0x1, R101 ;  /* 0x000000016e7c7824 */ /* 0x000fe200078e0265 */
        /* <DEDUP_REMOVED lines=20> */
[----:B------:R0:W0:Y:S01]  /*28f0*/  SHFL.DOWN PT, R51, R120, 0x2, R87 ;  /* 0x0840000078337989 */ /* 0x00002200000e0057 */
        /* <DEDUP_REMOVED lines=35> */
[----:B------:R-:W-:Y:S01]  /*2b30*/  PRMT R56, R56, 0x3340, R111 ;  /* 0x0000334038387816 */ /* 0x000fe2000000006f */
[----:B------:R0:W-:Y:S01]  /*2b40*/  STL.64 [R1+0x30], R6 ;  /* 0x0000300601007387 */ /* 0x0001e20000100a00 */
[----:B-1----:R-:W-:Y:S02]  /*2b50*/  LOP3.LUT R51, R80, 0xffff, RZ, 0xc0, !PT ;  /* 0x0000ffff50337812 */ /* 0x002fe400078ec0ff */
[----:B------:R-:W-:Y:S01]  /*2b60*/  LOP3.LUT R50, R63, 0xffff, RZ, 0xc0, !PT ;  /* 0x0000ffff3f327812 */ /* 0x000fe200078ec0ff */
[----:B------:R1:W-:Y:S01]  /*2b70*/  STL [R1+0x24], R15 ;  /* 0x0000240f01007387 */ /* 0x0003e20000100800 */
[----:B--2---:R-:W-:Y:S02]  /*2b80*/  LOP3.LUT R53, R70, 0xffff, RZ, 0xc0, !PT ;  /* 0x0000ffff46357812 */ /* 0x004fe400078ec0ff */
        /* <DEDUP_REMOVED lines=11> */
[----:B-----5:R-:W-:Y:S02]  /*2c40*/  PRMT R14, R93, 0x3340, R76 ;  /* 0x000033405d0e7816 */ /* 0x020fe4000000004c */
        /* <DEDUP_REMOVED lines=10> */
[----:B-1----:R-:W-:Y:S01]  /*2cf0*/  PRMT R15, R51, 0x5410, R56 ;  /* 0x00005410330f7816 */ /* 0x002fe20000000038 */
        /* <DEDUP_REMOVED lines=13> */
.L_x_407:
[----:B------:R-:W-:-:S05]  /*2dd0*/  IMAD.IADD R9, R1, 0x1, R8 ;  /* 0x0000000101097824 */ /* 0x000fca00078e0208 */
[----:B------:R-:W2:Y:S02]  /*2de0*/  LDL.U8 R7, [R9] ;  /* 0x0000000009077983 */ /* 0x000ea40000100000 */
[----:B--2---:R-:W-:Y:S01]  /*2df0*/  ISETP.NE.AND P0, PT, R7, RZ, PT ;  /* 0x000000ff0700720c */ /* 0x004fe20003f05270 */
[----:B------:R-:W-:Y:S02]  /*2e00*/  IMAD.MOV.U32 R7, RZ, RZ, R8 ;  /* 0x000000ffff077224 */ /* 0x000fe400078e0008 */
[----:B------:R-:W-:-:S10]  /*2e10*/  VIADD R8, R8, 0x1 ;  /* 0x0000000108087836 */ /* 0x000fd40000000000 */
[----:B------:R-:W-:Y:S05]  /*2e20*/  @P0 BRA `(.L_x_407) ;  /* 0xfffffffc00e80947 */ /* 0x000fea000383ffff */
[----:B------:R-:W-:Y:S05]  /*2e30*/  BSYNC.RECONVERGENT B2 ;  /* 0x0000000000027941 */ /* 0x000fea0003800200 */
.L_x_406:
[----:B------:R-:W-:Y:S01]  /*2e40*/  LOP3.LUT P0, RZ, R6, 0xff, RZ, 0xc0, !PT ;  /* 0x000000ff06ff7812 */ /* 0x000fe2000780c0ff */
[----:B------:R-:W-:Y:S01]  /*2e50*/  BSSY.RECONVERGENT B2, `(.L_x_408) ;  /* 0x000000c000027945 */ /* 0x000fe20003800200 */
[----:B------:R-:W-:-:S11]  /*2e60*/  IMAD.MOV.U32 R8, RZ, RZ, R7 ;  /* 0x000000ffff087224 */ /* 0x000fd600078e0007 */
[----:B------:R-:W-:Y:S05]  /*2e70*/  @!P0 BRA `(.L_x_409) ;  /* 0x0000000000248947 */ /* 0x000fea0003800000 */
[----:B------:R-:W-:-:S07]  /*2e80*/  IMAD.MOV.U32 R10, RZ, RZ, RZ ;  /* 0x000000ffff0a7224 */ /* 0x000fce00078e00ff */
.L_x_410:
        /* <DEDUP_REMOVED lines=8> */
.L_x_409:
[----:B------:R-:W-:Y:S05]  /*2f10*/  BSYNC.RECONVERGENT B2 ;  /* 0x0000000000027941 */ /* 0x000fea0003800200 */
.L_x_408:
[----:B------:R-:W-:-:S05]  /*2f20*/  IMAD.IADD R50, R1, 0x1, R8 ;  /* 0x0000000101327824 */ /* 0x000fca00078e0208 */
[----:B------:R0:W-:Y:S04]  /*2f30*/  STL.U8 [R50], RZ ;  /* 0x000000ff32007387 */ /* 0x0001e80000100000 */
[----:B------:R-:W2:Y:S04]  /*2f40*/  LDL.64 R88, [R1+0x28] ;  /* 0x0000280001587983 */ /* 0x000ea80000100a00 */
[----:B------:R-:W5:Y:S04]  /*2f50*/  LDL.64 R48, [R1] ;  /* 0x0000000001307983 */ /* 0x000f680000100a00 */
[----:B------:R-:W3:Y:S04]  /*2f60*/  LDL.64 R6, [R1+0x18] ;  /* 0x0000180001067983 */ /* 0x000ee80000100a00 */
[----:B------:R-:W4:Y:S04]  /*2f70*/  LDL.64 R14, [R1+0x20] ;  /* 0x00002000010e7983 */ /* 0x000f280000100a00 */
[----:B------:R-:W4:Y:S04]  /*2f80*/  LDL.64 R10, [R1+0x8] ;  /* 0x00000800010a7983 */ /* 0x000f280000100a00 */
[----:B------:R-:W4:Y:S01]  /*2f90*/  LDL.64 R8, [R1+0x10] ;  /* 0x0000100001087983 */ /* 0x000f220000100a00 */
[----:B--2---:R-:W-:Y:S01]  /*2fa0*/  DADD R88, R88, R4 ;  /* 0x0000000058587229 */ /* 0x004fe20000000004 */
[----:B-----5:R-:W-:-:S02]  /*2fb0*/  PRMT R4, R48, 0x7770, RZ ;  /* 0x0000777030047816 */ /* 0x020fc400000000ff */
[C---:B------:R-:W-:Y:S02]  /*2fc0*/  PRMT R5, R48.reuse, 0x7771, RZ ;  /* 0x0000777130057816 */ /* 0x040fe400000000ff */
[----:B0-----:R-:W-:Y:S02]  /*2fd0*/  PRMT R50, R48, 0x7772, RZ ;  /* 0x0000777230327816 */ /* 0x001fe400000000ff */
        /* <DEDUP_REMOVED lines=40> */
.L_x_405:
[----:B------:R-:W-:Y:S05]  /*3260*/  BSYNC.RECONVERGENT B1 ;  /* 0x0000000000017941 */ /* 0x000fea0003800200 */
.L_x_404:
        /* <DEDUP_REMOVED lines=147> */
.L_x_414:
[----:B------:R-:W-:-:S05]  /*3ba0*/  IMAD.IADD R9, R1, 0x1, R8 ;  /* 0x0000000101097824 */ /* 0x000fca00078e0208 */
[----:B------:R-:W2:Y:S02]  /*3bb0*/  LDL.U8 R7, [R9] ;  /* 0x0000000009077983 */ /* 0x000ea40000100000 */
[----:B--2---:R-:W-:Y:S01]  /*3bc0*/  ISETP.NE.AND P0, PT, R7, RZ, PT ;  /* 0x000000ff0700720c */ /* 0x004fe20003f05270 */
[----:B------:R-:W-:Y:S02]  /*3bd0*/  IMAD.MOV.U32 R7, RZ, RZ, R8 ;  /* 0x000000ffff077224 */ /* 0x000fe400078e0008 */
[----:B------:R-:W-:-:S10]  /*3be0*/  VIADD R8, R8, 0x1 ;  /* 0x0000000108087836 */ /* 0x000fd40000000000 */
[----:B------:R-:W-:Y:S05]  /*3bf0*/  @P0 BRA `(.L_x_414) ;  /* 0xfffffffc00e80947 */ /* 0x000fea000383ffff */
[----:B------:R-:W-:Y:S05]  /*3c00*/  BSYNC.RECONVERGENT B2 ;  /* 0x0000000000027941 */ /* 0x000fea0003800200 */
.L_x_413:
[----:B------:R-:W-:Y:S01]  /*3c10*/  LOP3.LUT P0, RZ, R6, 0xff, RZ, 0xc0, !PT ;  /* 0x000000ff06ff7812 */ /* 0x000fe2000780c0ff */
[----:B------:R-:W-:Y:S01]  /*3c20*/  BSSY.RECONVERGENT B2, `(.L_x_415) ;  /* 0x000000c000027945 */ /* 0x000fe20003800200 */
[----:B------:R-:W-:-:S11]  /*3c30*/  IMAD.MOV.U32 R8, RZ, RZ, R7 ;  /* 0x000000ffff087224 */ /* 0x000fd600078e0007 */
[----:B------:R-:W-:Y:S05]  /*3c40*/  @!P0 BRA `(.L_x_416) ;  /* 0x0000000000248947 */ /* 0x000fea0003800000 */
[----:B------:R-:W-:-:S07]  /*3c50*/  IMAD.MOV.U32 R10, RZ, RZ, RZ ;  /* 0x000000ffff0a7224 */ /* 0x000fce00078e00ff */
.L_x_417:
        /* <DEDUP_REMOVED lines=8> */
.L_x_416:
[----:B------:R-:W-:Y:S05]  /*3ce0*/  BSYNC.RECONVERGENT B2 ;  /* 0x0000000000027941 */ /* 0x000fea0003800200 */
.L_x_415:
        /* <DEDUP_REMOVED lines=52> */
.L_x_412:
[----:B------:R-:W-:Y:S05]  /*4030*/  BSYNC.RECONVERGENT B1 ;  /* 0x0000000000017941 */ /* 0x000fea0003800200 */
.L_x_411:
        /* <DEDUP_REMOVED lines=147> */
.L_x_421:
[----:B------:R-:W-:-:S05]  /*4970*/  IMAD.IADD R9, R1, 0x1, R8 ;  /* 0x0000000101097824 */ /* 0x000fca00078e0208 */
[----:B------:R-:W2:Y:S02]  /*4980*/  LDL.U8 R7, [R9] ;  /* 0x0000000009077983 */ /* 0x000ea40000100000 */
[----:B--2---:R-:W-:Y:S01]  /*4990*/  ISETP.NE.AND P0, PT, R7, RZ, PT ;  /* 0x000000ff0700720c */ /* 0x004fe20003f05270 */
[----:B------:R-:W-:Y:S02]  /*49a0*/  IMAD.MOV.U32 R7, RZ, RZ, R8 ;  /* 0x000000ffff077224 */ /* 0x000fe400078e0008 */
[----:B------:R-:W-:-:S10]  /*49b0*/  VIADD R8, R8, 0x1 ;  /* 0x0000000108087836 */ /* 0x000fd40000000000 */
[----:B------:R-:W-:Y:S05]  /*49c0*/  @P0 BRA `(.L_x_421) ;  /* 0xfffffffc00e80947 */ /* 0x000fea000383ffff */
[----:B------:R-:W-:Y:S05]  /*49d0*/  BSYNC.RECONVERGENT B2 ;  /* 0x0000000000027941 */ /* 0x000fea0003800200 */
.L_x_420:
[----:B------:R-:W-:Y:S01]  /*49e0*/  LOP3.LUT P0, RZ, R6, 0xff, RZ, 0xc0, !PT ;  /* 0x000000ff06ff7812 */ /* 0x000fe2000780c0ff */
[----:B------:R-:W-:Y:S01]  /*49f0*/  BSSY.RECONVERGENT B2, `(.L_x_422) ;  /* 0x000000c000027945 */ /* 0x000fe20003800200 */
[----:B------:R-:W-:-:S11]  /*4a00*/  IMAD.MOV.U32 R8, RZ, RZ, R7 ;  /* 0x000000ffff087224 */ /* 0x000fd600078e0007 */
[----:B------:R-:W-:Y:S05]  /*4a10*/  @!P0 BRA `(.L_x_423) ;  /* 0x0000000000248947 */ /* 0x000fea0003800000 */
[----:B------:R-:W-:-:S07]  /*4a20*/  IMAD.MOV.U32 R10, RZ, RZ, RZ ;  /* 0x000000ffff0a7224 */ /* 0x000fce00078e00ff */
.L_x_424:
        /* <DEDUP_REMOVED lines=8> */
.L_x_423:
[----:B------:R-:W-:Y:S05]  /*4ab0*/  BSYNC.RECONVERGENT B2 ;  /* 0x0000000000027941 */ /* 0x000fea0003800200 */
.L_x_422:
        /* <DEDUP_REMOVED lines=52> */
.L_x_419:
[----:B------:R-:W-:Y:S05]  /*4e00*/  BSYNC.RECONVERGENT B1 ;  /* 0x0000000000017941 */ /* 0x000fea0003800200 */
.L_x_418:
        /* <DEDUP_REMOVED lines=147> */
.L_x_428:
[----:B------:R-:W-:-:S05]  /*5740*/  IMAD.IADD R9, R1, 0x1, R8 ;  /* 0x0000000101097824 */ /* 0x000fca00078e0208 */
[----:B------:R-:W2:Y:S02]  /*5750*/  LDL.U8 R7, [R9] ;  /* 0x0000000009077983 */ /* 0x000ea40000100000 */
[----:B--2---:R-:W-:Y:S01]  /*5760*/  ISETP.NE.AND P0, PT, R7, RZ, PT ;  /* 0x000000ff0700720c */ /* 0x004fe20003f05270 */
[----:B------:R-:W-:Y:S02]  /*5770*/  IMAD.MOV.U32 R7, RZ, RZ, R8 ;  /* 0x000000ffff077224 */ /* 0x000fe400078e0008 */
[----:B------:R-:W-:-:S10]  /*5780*/  VIADD R8, R8, 0x1 ;  /* 0x0000000108087836 */ /* 0x000fd40000000000 */
[----:B------:R-:W-:Y:S05]  /*5790*/  @P0 BRA `(.L_x_428) ;  /* 0xfffffffc00e80947 */ /* 0x000fea000383ffff */
[----:B------:R-:W-:Y:S05]  /*57a0*/  BSYNC.RECONVERGENT B2 ;  /* 0x0000000000027941 */ /* 0x000fea0003800200 */
.L_x_427:
[----:B------:R-:W-:Y:S01]  /*57b0*/  LOP3.LUT P0, RZ, R6, 0xff, RZ, 0xc0, !PT ;  /* 0x000000ff06ff7812 */ /* 0x000fe2000780c0ff */
[----:B------:R-:W-:Y:S01]  /*57c0*/  BSSY.RECONVERGENT B2, `(.L_x_429) ;  /* 0x000000c000027945 */ /* 0x000fe20003800200 */
[----:B------:R-:W-:-:S11]  /*57d0*/  IMAD.MOV.U32 R8, RZ, RZ, R7 ;  /* 0x000000ffff087224 */ /* 0x000fd600078e0007 */
[----:B------:R-:W-:Y:S05]  /*57e0*/  @!P0 BRA `(.L_x_430) ;  /* 0x0000000000248947 */ /* 0x000fea0003800000 */
[----:B------:R-:W-:-:S07]  /*57f0*/  IMAD.MOV.U32 R10, RZ, RZ, RZ ;  /* 0x000000ffff0a7224 */ /* 0x000fce00078e00ff */
.L_x_431:
        /* <DEDUP_REMOVED lines=8> */
.L_x_430:
[----:B------:R-:W-:Y:S05]  /*5880*/  BSYNC.RECONVERGENT B2 ;  /* 0x0000000000027941 */ /* 0x000fea0003800200 */
.L_x_429:
        /* <DEDUP_REMOVED lines=52> */
.L_x_426:
[----:B------:R-:W-:Y:S05]  /*5bd0*/  BSYNC.RECONVERGENT B1 ;  /* 0x0000000000017941 */ /* 0x000fea0003800200 */
.L_x_425:
[----:B0-----:R-:W0:Y:S01]  /*5be0*/  LDC R87, c[0x0][0x394] ;  /* 0x0000e500ff577b82 */ /* 0x001e220000000800 */
[----:B------:R-:W-:Y:S01]  /*5bf0*/  ISETP.NE.AND P0, PT, R13, RZ, PT ;  /* 0x000000ff0d00720c */ /* 0x000fe20003f05270 */
[----:B------:R-:W-:-:S12]  /*5c00*/  BSSY.RECONVERGENT B1, `(.L_x_432) ;  /* 0x0000047000017945 */ /* 0x000fd80003800200 */
[----:B------:R-:W-:Y:S05]  /*5c10*/  @P0 BRA `(.L_x_433) ;  /* 0x0000000400140947 */ /* 0x000fea0003800000 */
[----:B------:R-:W1:Y:S01]  /*5c20*/  S2R R5, SR_CgaCtaId ;  /* 0x0000000000057919 */ /* 0x000e620000008800 */
        /* <DEDUP_REMOVED lines=10> */
[----:B------:R-:W-:Y:S02]  /*5cd0*/  LOP3.LUT R53, R76, 0xffff, RZ, 0xc0, !PT ;  /* 0x0000ffff4c357812 */ /* 0x000fe400078ec0ff */
[----:B------:R-:W-:-:S02]  /*5ce0*/  LOP3.LUT R56, R75, 0xffff, RZ, 0xc0, !PT ;  /* 0x0000ffff4b387812 */ /* 0x000fc400078ec0ff */
[----:B------:R-:W-:Y:S02]  /*5cf0*/  LOP3.LUT R54, R77, 0xffff, RZ, 0xc0, !PT ;  /* 0x0000ffff4d367812 */ /* 0x000fe400078ec0ff */
[----:B------:R-:W-:Y:S02]  /*5d00*/  PRMT R53, R56, 0x3340, R53 ;  /* 0x0000334038357816 */ /* 0x000fe40000000035 */
[----:B------:R-:W-:Y:S02]  /*5d10*/  LOP3.LUT R93, R68, 0xffff, RZ, 0xc0, !PT ;  /* 0x0000ffff445d7812 */ /* 0x000fe400078ec0ff */
[----:B------:R-:W-:Y:S02]  /*5d20*/  LOP3.LUT R92, R69, 0xffff, RZ, 0xc0, !PT ;  /* 0x0000ffff455c7812 */ /* 0x000fe400078ec0ff */
[----:B-1----:R-:W-:Y:S02]  /*5d30*/  LEA R4, R5, R4, 0x18 ;  /* 0x0000000405047211 */ /* 0x002fe400078ec0ff */
        /* <DEDUP_REMOVED lines=51> */
.L_x_433:
[----:B------:R-:W-:Y:S05]  /*6070*/  BSYNC.RECONVERGENT B1 ;  /* 0x0000000000017941 */ /* 0x000fea0003800200 */
.L_x_432:
[----:B------:R-:W-:Y:S01]  /*6080*/  BAR.SYNC.DEFER_BLOCKING 0x0 ;  /* 0x0000000000007b1d */ /* 0x000fe20000010000 */
[----:B------:R-:W-:-:S04]  /*6090*/  ISETP.GE.U32.AND P0, PT, R12, 0x21, PT ;  /* 0x000000210c00780c */ /* 0x000fc80003f06070 */
[----:B0-----:R-:W-:-:S04]  /*60a0*/  ISETP.GE.AND.EX P0, PT, R87, RZ, PT, P0 ;  /* 0x000000ff5700720c */ /* 0x001fc80003f06300 */
[----:B------:R-:W-:-:S13]  /*60b0*/  ISETP.NE.OR P0, PT, R55, RZ, !P0 ;  /* 0x000000ff3700720c */ /* 0x000fda0004705670 */
[----:B------:R-:W-:Y:S05]  /*60c0*/  @P0 BRA `(.L_x_434) ;  /* 0x000000ac00300947 */ /* 0x000fea0003800000 */
[----:B-1----:R-:W0:Y:S01]  /*60d0*/  S2R R4, SR_CgaCtaId ;  /* 0x0000000000047919 */ /* 0x002e220000008800 */
[----:B------:R-:W-:Y:S01]  /*60e0*/  MOV R13, 0x400 ;  /* 0x00000400000d7802 */ /* 0x000fe20000000f00 */
[----:B------:R-:W-:Y:S01]  /*60f0*/  BSSY.RECONVERGENT B1, `(.L_x_435) ;  /* 0x000005a000017945 */ /* 0x000fe20003800200 */
[----:B------:R-:W-:Y:S01]  /*6100*/  LOP3.LUT R11, R11, 0xffff, RZ, 0xc0, !PT ;  /* 0x0000ffff0b0b7812 */ /* 0x000fe200078ec0ff */
[----:B------:R-:W-:Y:S01]  /*6110*/  STL.64 [R1+0x28], R88 ;  /* 0x0000285801007387 */ /* 0x000fe20000100a00 */
[----:B------:R-:W-:Y:S02]  /*6120*/  LOP3.LUT R10, R10, 0xffff, RZ, 0xc0, !PT ;  /* 0x0000ffff0a0a7812 */ /* 0x000fe400078ec0ff */
[----:B------:R-:W-:Y:S01]  /*6130*/  LOP3.LUT R8, R8, 0xffff, RZ, 0xc0, !PT ;  /* 0x0000ffff08087812 */ /* 0x000fe200078ec0ff */
[----:B------:R-:W-:Y:S01]  /*6140*/  STL.U8 [R1+0x22], R14 ;  /* 0x0000220e01007387 */ /* 0x000fe20000100000 */
[----:B------:R-:W-:Y:S02]  /*6150*/  LOP3.LUT R9, R9, 0xffff, RZ, 0xc0, !PT ;  /* 0x0000ffff09097812 */ /* 0x000fe400078ec0ff */
[----:B------:R-:W-:Y:S01]  /*6160*/  PRMT R48, R10, 0x3340, R11 ;  /* 0x000033400a307816 */ /* 0x000fe2000000000b */
[----:B------:R-:W-:Y:S01]  /*6170*/  STL [R1+0x24], R15 ;  /* 0x0000240f01007387 */ /* 0x000fe20000100800 */
        /* <DEDUP_REMOVED lines=25> */
[----:B------:R-:W5:Y:S01]  /*6310*/  LDS.64 R88, [R13+0x60] ;  /* 0x000060000d587984 */ /* 0x000f620000000a00 */
        /* <DEDUP_REMOVED lines=46> */
[----:B-----5:R-:W-:Y:S04]  /*6600*/  STL.64 [R1+0x58], R88 ;  /* 0x0000585801007387 */ /* 0x020fe80000100a00 */
[----:B------:R0:W-:Y:S02]  /*6610*/  STL.64 [R1], R48 ;  /* 0x0000003001007387 */ /* 0x0001e40000100a00 */
[----:B0-----:R-:W-:-:S07]  /*6620*/  IMAD.MOV.U32 R48, RZ, RZ, RZ ;  /* 0x000000ffff307224 */ /* 0x001fce00078e00ff */
.L_x_436:
[----:B------:R-:W-:-:S05]  /*6630*/  IMAD.IADD R5, R1, 0x1, R48 ;  /* 0x0000000101057824 */ /* 0x000fca00078e0230 */
[----:B------:R-:W2:Y:S02]  /*6640*/  LDL.U8 R4, [R5] ;  /* 0x0000000005047983 */ /* 0x000ea40000100000 */
[----:B--2---:R-:W-:Y:S01]  /*6650*/  ISETP.NE.AND P0, PT, R4, RZ, PT ;  /* 0x000000ff0400720c */ /* 0x004fe20003f05270 */
[----:B------:R-:W-:Y:S02]  /*6660*/  IMAD.MOV.U32 R4, RZ, RZ, R48 ;  /* 0x000000ffff047224 */ /* 0x000fe400078e0030 */
[----:B------:R-:W-:-:S10]  /*6670*/  VIADD R48, R48, 0x1 ;  /* 0x0000000130307836 */ /* 0x000fd40000000000 */
[----:B------:R-:W-:Y:S05]  /*6680*/  @P0 BRA `(.L_x_436) ;  /* 0xfffffffc00e80947 */ /* 0x000fea000383ffff */
[----:B------:R-:W-:Y:S05]  /*6690*/  BSYNC.RECONVERGENT B1 ;  /* 0x0000000000017941 */ /* 0x000fea0003800200 */
.L_x_435:
[----:B------:R-:W-:-:S13]  /*66a0*/  LOP3.LUT P0, RZ, R6, 0xff, RZ, 0xc0, !PT ;  /* 0x000000ff06ff7812 */ /* 0x000fda000780c0ff */
[----:B------:R-:W-:Y:S05]  /*66b0*/  @!P0 BRA `(.L_x_437) ;  /* 0x00000000002c8947 */ /* 0x000fea0003800000 */
[----:B------:R-:W-:Y:S01]  /*66c0*/  BSSY.RECONVERGENT B1, `(.L_x_437) ;  /* 0x000000a000017945 */ /* 0x000fe20003800200 */
[----:B------:R-:W-:-:S07]  /*66d0*/  IMAD.MOV.U32 R8, RZ, RZ, RZ ;  /* 0x000000ffff087224 */ /* 0x000fce00078e00ff */
.L_x_438:
        /* <DEDUP_REMOVED lines=9> */
.L_x_437:
[----:B------:R-:W-:-:S05]  /*6770*/  IMAD.IADD R6, R1, 0x1, R4 ;  /* 0x0000000101067824 */ /* 0x000fca00078e0204 */
[----:B------:R2:W-:Y:S04]  /*6780*/  STL.U8 [R6], RZ ;  /* 0x000000ff06007387 */ /* 0x0005e80000100000 */
[----:B------:R-:W5:Y:S04]  /*6790*/  LDL.64 R4, [R1+0x28] ;  /* 0x0000280001047983 */ /* 0x000f680000100a00 */
[----:B------:R-:W3:Y:S04]  /*67a0*/  LDL.64 R56, [R1+0x20] ;  /* 0x0000200001387983 */ /* 0x000ee80000100a00 */
[----:B------:R-:W4:Y:S04]  /*67b0*/  LDL.64 R48, [R1] ;  /* 0x0000000001307983 */ /* 0x000f280000100a00 */
[----:B------:R-:W2:Y:S04]  /*67c0*/  LDL.64 R50, [R1+0x8] ;  /* 0x0000080001327983 */ /* 0x000ea80000100a00 */
[----:B------:R-:W2:Y:S04]  /*67d0*/  LDL.64 R52, [R1+0x10] ;  /* 0x0000100001347983 */ /* 0x000ea80000100a00 */
[----:B------:R-:W2:Y:S01]  /*67e0*/  LDL.64 R54, [R1+0x18] ;  /* 0x0000180001367983 */ /* 0x000ea20000100a00 */
[----:B------:R-:W-:-:S04]  /*67f0*/  ISETP.GE.U32.AND P0, PT, R12, 0x41, PT ;  /* 0x000000410c00780c */ /* 0x000fc80003f06070 */
[----:B------:R-:W-:Y:S01]  /*6800*/  ISETP.GE.U32.AND.EX P0, PT, R87, RZ, PT, P0 ;  /* 0x000000ff5700720c */ /* 0x000fe20003f06100 */
[----:B-----5:R-:W-:Y:S01]  /*6810*/  DADD R88, R88, R4 ;  /* 0x0000000058587229 */ /* 0x020fe20000000004 */
[----:B---3--:R-:W-:Y:S01]  /*6820*/  IMAD.IADD R15, R57, 0x1, R7 ;  /* 0x00000001390f7824 */ /* 0x008fe200078e0207 */
[C---:B------:R-:W-:Y:S02]  /*6830*/  PRMT R85, R56.reuse, 0x7770, RZ ;  /* 0x0000777038557816 */ /* 0x040fe400000000ff */
[C---:B------:R-:W-:Y:S02]  /*6840*/  PRMT R86, R56.reuse, 0x7771, RZ ;  /* 0x0000777138567816 */ /* 0x040fe400000000ff */
[----:B------:R-:W-:Y:S02]  /*6850*/  PRMT R14, R56, 0x7772, RZ ;  /* 0x00007772380e7816 */ /* 0x000fe400000000ff */
[C---:B----4-:R-:W-:Y:S02]  /*6860*/  PRMT R9, R48.reuse, 0x7770, RZ ;  /* 0x0000777030097816 */ /* 0x050fe400000000ff */
[----:B------:R-:W-:-:S02]  /*6870*/  PRMT R8, R48, 0x7771, RZ ;  /* 0x0000777130087816 */ /* 0x000fc400000000ff */
[C---:B------:R-:W-:Y:S02]  /*6880*/  PRMT R10, R48.reuse, 0x7772, RZ ;  /* 0x00007772300a7816 */ /* 0x040fe400000000ff */
[----:B------:R-:W-:Y:S02]  /*6890*/  PRMT R11, R48, 0x7773, RZ ;  /* 0x00007773300b7816 */ /* 0x000fe400000000ff */
[C---:B------:R-:W-:Y:S02]  /*68a0*/  PRMT R71, R49.reuse, 0x7770, RZ ;  /* 0x0000777031477816 */ /* 0x040fe400000000ff */
[C---:B------:R-:W-:Y:S02]  /*68b0*/  PRMT R72, R49.reuse, 0x7771, RZ ;  /* 0x0000777131487816 */ /* 0x040fe400000000ff */
[C---:B------:R-:W-:Y:S02]  /*68c0*/  PRMT R73, R49.reuse, 0x7772, RZ ;  /* 0x0000777231497816 */ /* 0x040fe400000000ff */
        /* <DEDUP_REMOVED lines=53> */
.L_x_440:
[----:B------:R-:W-:-:S05]  /*6c20*/  IMAD.IADD R5, R1, 0x1, R14 ;  /* 0x0000000101057824 */ /* 0x000fca00078e020e */
[----:B------:R-:W2:Y:S02]  /*6c30*/  LDL.U8 R4, [R5] ;  /* 0x0000000005047983 */ /* 0x000ea40000100000 */
[----:B--2---:R-:W-:Y:S01]  /*6c40*/  ISETP.NE.AND P0, PT, R4, RZ, PT ;  /* 0x000000ff0400720c */ /* 0x004fe20003f05270 */
[----:B------:R-:W-:Y:S02]  /*6c50*/  IMAD.MOV.U32 R4, RZ, RZ, R14 ;  /* 0x000000ffff047224 */ /* 0x000fe400078e000e */
[----:B------:R-:W-:-:S10]  /*6c60*/  VIADD R14, R14, 0x1 ;  /* 0x000000010e0e7836 */ /* 0x000fd40000000000 */
[----:B------:R-:W-:Y:S05]  /*6c70*/  @P0 BRA `(.L_x_440) ;  /* 0xfffffffc00e80947 */ /* 0x000fea000383ffff */
[----:B------:R-:W-:Y:S05]  /*6c80*/  BSYNC.RECONVERGENT B1 ;  /* 0x0000000000017941 */ /* 0x000fea0003800200 */
.L_x_439:
[----:B------:R-:W-:-:S13]  /*6c90*/  LOP3.LUT P0, RZ, R10, 0xff, RZ, 0xc0, !PT ;  /* 0x000000ff0aff7812 */ /* 0x000fda000780c0ff */
[----:B------:R-:W-:Y:S05]  /*6ca0*/  @!P0 BRA `(.L_x_441) ;  /* 0x00000000002c8947 */ /* 0x000fea0003800000 */
[----:B------:R-:W-:Y:S01]  /*6cb0*/  BSSY.RECONVERGENT B1, `(.L_x_441) ;  /* 0x000000a000017945 */ /* 0x000fe20003800200 */
[----:B------:R-:W-:-:S07]  /*6cc0*/  IMAD.MOV.U32 R6, RZ, RZ, RZ ;  /* 0x000000ffff067224 */ /* 0x000fce00078e00ff */
.L_x_442:
        /* <DEDUP_REMOVED lines=9> */
.L_x_441:
        /* <DEDUP_REMOVED lines=8> */
[----:B------:R-:W-:-:S04]  /*6de0*/  ISETP.GE.U32.AND P0, PT, R12, 0x61, PT ;  /* 0x000000610c00780c */ /* 0x000fc80003f06070 */
[----:B------:R-:W-:Y:S01]  /*6df0*/  ISETP.GE.U32.AND.EX P0, PT, R87, RZ, PT, P0 ;  /* 0x000000ff5700720c */ /* 0x000fe20003f06100 */
[----:B---3--:R-:W-:Y:S01]  /*6e00*/  DADD R88, R58, R88 ;  /* 0x000000003a587229 */ /* 0x008fe20000000058 */
[----:B----4-:R-:W-:Y:S01]  /*6e10*/  IMAD.IADD R15, R57, 0x1, R11 ;  /* 0x00000001390f7824 */ /* 0x010fe200078e020b */
        /* <DEDUP_REMOVED lines=63> */
.L_x_444:
[----:B------:R-:W-:-:S05]  /*7210*/  IMAD.IADD R5, R1, 0x1, R14 ;  /* 0x0000000101057824 */ /* 0x000fca00078e020e */
[----:B------:R-:W2:Y:S02]  /*7220*/  LDL.U8 R4, [R5] ;  /* 0x0000000005047983 */ /* 0x000ea40000100000 */
[----:B--2---:R-:W-:Y:S01]  /*7230*/  ISETP.NE.AND P0, PT, R4, RZ, PT ;  /* 0x000000ff0400720c */ /* 0x004fe20003f05270 */
[----:B------:R-:W-:Y:S02]  /*7240*/  IMAD.MOV.U32 R4, RZ, RZ, R14 ;  /* 0x000000ffff047224 */ /* 0x000fe400078e000e */
[----:B------:R-:W-:-:S10]  /*7250*/  VIADD R14, R14, 0x1 ;  /* 0x000000010e0e7836 */ /* 0x000fd40000000000 */
[----:B------:R-:W-:Y:S05]  /*7260*/  @P0 BRA `(.L_x_444) ;  /* 0xfffffffc00e80947 */ /* 0x000fea000383ffff */
[----:B------:R-:W-:Y:S05]  /*7270*/  BSYNC.RECONVERGENT B1 ;  /* 0x0000000000017941 */ /* 0x000fea0003800200 */
.L_x_443:
[----:B------:R-:W-:-:S13]  /*7280*/  LOP3.LUT P0, RZ, R10, 0xff, RZ, 0xc0, !PT ;  /* 0x000000ff0aff7812 */ /* 0x000fda000780c0ff */
[----:B------:R-:W-:Y:S05]  /*7290*/  @!P0 BRA `(.L_x_445) ;  /* 0x00000000002c8947 */ /* 0x000fea0003800000 */
[----:B------:R-:W-:Y:S01]  /*72a0*/  BSSY.RECONVERGENT B1, `(.L_x_445) ;  /* 0x000000a000017945 */ /* 0x000fe20003800200 */
[----:B------:R-:W-:-:S07]  /*72b0*/  IMAD.MOV.U32 R6, RZ, RZ, RZ ;  /* 0x000000ffff067224 */ /* 0x000fce00078e00ff */
.L_x_446:
        /* <DEDUP_REMOVED lines=9> */
.L_x_445:
        /* <DEDUP_REMOVED lines=75> */
.L_x_448:
[----:B------:R-:W-:-:S05]  /*7800*/  IMAD.IADD R5, R1, 0x1, R14 ;  /* 0x0000000101057824 */ /* 0x000fca00078e020e */
[----:B------:R-:W2:Y:S02]  /*7810*/  LDL.U8 R4, [R5] ;  /* 0x0000000005047983 */ /* 0x000ea40000100000 */
[----:B--2---:R-:W-:Y:S01]  /*7820*/  ISETP.NE.AND P0, PT, R4, RZ, PT ;  /* 0x000000ff0400720c */ /* 0x004fe20003f05270 */
[----:B------:R-:W-:Y:S02]  /*7830*/  IMAD.MOV.U32 R4, RZ, RZ, R14 ;  /* 0x000000ffff047224 */ /* 0x000fe400078e000e */
[----:B------:R-:W-:-:S10]  /*7840*/  VIADD R14, R14, 0x1 ;  /* 0x000000010e0e7836 */ /* 0x000fd40000000000 */
[----:B------:R-:W-:Y:S05]  /*7850*/  @P0 BRA `(.L_x_448) ;  /* 0xfffffffc00e80947 */ /* 0x000fea000383ffff */
[----:B------:R-:W-:Y:S05]  /*7860*/  BSYNC.RECONVERGENT B1 ;  /* 0x0000000000017941 */ /* 0x000fea0003800200 */
.L_x_447:
[----:B------:R-:W-:-:S13]  /*7870*/  LOP3.LUT P0, RZ, R10, 0xff, RZ, 0xc0, !PT ;  /* 0x000000ff0aff7812 */ /* 0x000fda000780c0ff */
[----:B------:R-:W-:Y:S05]  /*7880*/  @!P0 BRA `(.L_x_449) ;  /* 0x00000000002c8947 */ /* 0x000fea0003800000 */
[----:B------:R-:W-:Y:S01]  /*7890*/  BSSY.RECONVERGENT B1, `(.L_x_449) ;  /* 0x000000a000017945 */ /* 0x000fe20003800200 */
[----:B------:R-:W-:-:S07]  /*78a0*/  IMAD.MOV.U32 R6, RZ, RZ, RZ ;  /* 0x000000ffff067224 */ /* 0x000fce00078e00ff */
.L_x_450:
        /* <DEDUP_REMOVED lines=9> */
.L_x_449:
        /* <DEDUP_REMOVED lines=75> */
.L_x_452:
[----:B------:R-:W-:-:S05]  /*7df0*/  IMAD.IADD R5, R1, 0x1, R14 ;  /* 0x0000000101057824 */ /* 0x000fca00078e020e */
[----:B------:R-:W2:Y:S02]  /*7e00*/  LDL.U8 R4, [R5] ;  /* 0x0000000005047983 */ /* 0x000ea40000100000 */
[----:B--2---:R-:W-:Y:S01]  /*7e10*/  ISETP.NE.AND P0, PT, R4, RZ, PT ;  /* 0x000000ff0400720c */ /* 0x004fe20003f05270 */
[----:B------:R-:W-:Y:S02]  /*7e20*/  IMAD.MOV.U32 R4, RZ, RZ, R14 ;  /* 0x000000ffff047224 */ /* 0x000fe400078e000e */
[----:B------:R-:W-:-:S10]  /*7e30*/  VIADD R14, R14, 0x1 ;  /* 0x000000010e0e7836 */ /* 0x000fd40000000000 */
[----:B------:R-:W-:Y:S05]  /*7e40*/  @P0 BRA `(.L_x_452) ;  /* 0xfffffffc00e80947 */ /* 0x000fea000383ffff */
[----:B------:R-:W-:Y:S05]  /*7e50*/  BSYNC.RECONVERGENT B1 ;  /* 0x0000000000017941 */ /* 0x000fea0003800200 */
.L_x_451:
[----:B------:R-:W-:-:S13]  /*7e60*/  LOP3.LUT P0, RZ, R10, 0xff, RZ, 0xc0, !PT ;  /* 0x000000ff0aff7812 */ /* 0x000fda000780c0ff */
[----:B------:R-:W-:Y:S05]  /*7e70*/  @!P0 BRA `(.L_x_453) ;  /* 0x00000000002c8947 */ /* 0x000fea0003800000 */
[----:B------:R-:W-:Y:S01]  /*7e80*/  BSSY.RECONVERGENT B1, `(.L_x_453) ;  /* 0x000000a000017945 */ /* 0x000fe20003800200 */
[----:B------:R-:W-:-:S07]  /*7e90*/  IMAD.MOV.U32 R6, RZ, RZ, RZ ;  /* 0x000000ffff067224 */ /* 0x000fce00078e00ff */
.L_x_454:
        /* <DEDUP_REMOVED lines=9> */
.L_x_453:
        /* <DEDUP_REMOVED lines=75> */
.L_x_456:
[----:B------:R-:W-:-:S05]  /*83e0*/  IMAD.IADD R5, R1, 0x1, R14 ;  /* 0x0000000101057824 */ /* 0x000fca00078e020e */
[----:B------:R-:W2:Y:S02]  /*83f0*/  LDL.U8 R4, [R5] ;  /* 0x0000000005047983 */ /* 0x000ea40000100000 */
[----:B--2---:R-:W-:Y:S01]  /*8400*/  ISETP.NE.AND P0, PT, R4, RZ, PT ;  /* 0x000000ff0400720c */ /* 0x004fe20003f05270 */
[----:B------:R-:W-:Y:S02]  /*8410*/  IMAD.MOV.U32 R4, RZ, RZ, R14 ;  /* 0x000000ffff047224 */ /* 0x000fe400078e000e */
[----:B------:R-:W-:-:S10]  /*8420*/  VIADD R14, R14, 0x1 ;  /* 0x000000010e0e7836 */ /* 0x000fd40000000000 */
[----:B------:R-:W-:Y:S05]  /*8430*/  @P0 BRA `(.L_x_456) ;  /* 0xfffffffc00e80947 */ /* 0x000fea000383ffff */
[----:B------:R-:W-:Y:S05]  /*8440*/  BSYNC.RECONVERGENT B1 ;  /* 0x0000000000017941 */ /* 0x000fea0003800200 */
.L_x_455:
[----:B------:R-:W-:-:S13]  /*8450*/  LOP3.LUT P0, RZ, R10, 0xff, RZ, 0xc0, !PT ;  /* 0x000000ff0aff7812 */ /* 0x000fda000780c0ff */
[----:B------:R-:W-:Y:S05]  /*8460*/  @!P0 BRA `(.L_x_457) ;  /* 0x00000000002c8947 */ /* 0x000fea0003800000 */
[----:B------:R-:W-:Y:S01]  /*8470*/  BSSY.RECONVERGENT B1, `(.L_x_457) ;  /* 0x000000a000017945 */ /* 0x000fe20003800200 */
[----:B------:R-:W-:-:S07]  /*8480*/  IMAD.MOV.U32 R6, RZ, RZ, RZ ;  /* 0x000000ffff067224 */ /* 0x000fce00078e00ff */
.L_x_458:
        /* <DEDUP_REMOVED lines=9> */
.L_x_457:
        /* <DEDUP_REMOVED lines=75> */
.L_x_460:
[----:B------:R-:W-:-:S05]  /*89d0*/  IMAD.IADD R5, R1, 0x1, R14 ;  /* 0x0000000101057824 */ /* 0x000fca00078e020e */
[----:B------:R-:W2:Y:S02]  /*89e0*/  LDL.U8 R4, [R5] ;  /* 0x0000000005047983 */ /* 0x000ea40000100000 */
[----:B--2---:R-:W-:Y:S01]  /*89f0*/  ISETP.NE.AND P0, PT, R4, RZ, PT ;  /* 0x000000ff0400720c */ /* 0x004fe20003f05270 */
[----:B------:R-:W-:Y:S02]  /*8a00*/  IMAD.MOV.U32 R4, RZ, RZ, R14 ;  /* 0x000000ffff047224 */ /* 0x000fe400078e000e */
[----:B------:R-:W-:-:S10]  /*8a10*/  VIADD R14, R14, 0x1 ;  /* 0x000000010e0e7836 */ /* 0x000fd40000000000 */
[----:B------:R-:W-:Y:S05]  /*8a20*/  @P0 BRA `(.L_x_460) ;  /* 0xfffffffc00e80947 */ /* 0x000fea000383ffff */
[----:B------:R-:W-:Y:S05]  /*8a30*/  BSYNC.RECONVERGENT B1 ;  /* 0x0000000000017941 */ /* 0x000fea0003800200 */
.L_x_459:
[----:B------:R-:W-:-:S13]  /*8a40*/  LOP3.LUT P0, RZ, R10, 0xff, RZ, 0xc0, !PT ;  /* 0x000000ff0aff7812 */ /* 0x000fda000780c0ff */
[----:B------:R-:W-:Y:S05]  /*8a50*/  @!P0 BRA `(.L_x_461) ;  /* 0x00000000002c8947 */ /* 0x000fea0003800000 */
[----:B------:R-:W-:Y:S01]  /*8a60*/  BSSY.RECONVERGENT B1, `(.L_x_461) ;  /* 0x000000a000017945 */ /* 0x000fe20003800200 */
[----:B------:R-:W-:-:S07]  /*8a70*/  IMAD.MOV.U32 R6, RZ, RZ, RZ ;  /* 0x000000ffff067224 */ /* 0x000fce00078e00ff */
.L_x_462:
        /* <DEDUP_REMOVED lines=9> */
.L_x_461:
[----:B------:R-:W-:-:S05]  /*8b10*/  IMAD.IADD R10, R1, 0x1, R4 ;  /* 0x00000001010a7824 */ /* 0x000fca00078e0204 */
[----:B------:R0:W-:Y:S04]  /*8b20*/  STL.U8 [R10], RZ ;  /* 0x000000ff0a007387 */ /* 0x0001e80000100000 */
[----:B------:R-:W2:Y:S04]  /*8b30*/  LDL.64 R88, [R1+0x28] ;  /* 0x0000280001587983 */ /* 0x000ea80000100a00 */
[----:B------:R-:W3:Y:S04]  /*8b40*/  LDL.64 R14, [R1+0x20] ;  /* 0x00002000010e7983 */ /* 0x000ee80000100a00 */
[----:B------:R-:W0:Y:S04]  /*8b50*/  LDL.64 R12, [R1] ;  /* 0x00000000010c7983 */ /* 0x000e280000100a00 */
[----:B------:R-:W4:Y:S04]  /*8b60*/  LDL.64 R6, [R1+0x10] ;  /* 0x0000100001067983 */ /* 0x000f280000100a00 */
[----:B------:R-:W5:Y:S04]  /*8b70*/  LDL.64 R4, [R1+0x18] ;  /* 0x0000180001047983 */ /* 0x000f680000100a00 */
[----:B------:R-:W5:Y:S01]  /*8b80*/  LDL.64 R8, [R1+0x8] ;  /* 0x0000080001087983 */ /* 0x000f620000100a00 */
[----:B--2---:R-:W-:Y:S01]  /*8b90*/  DADD R88, R58, R88 ;  /* 0x000000003a587229 */ /* 0x004fe20000000058 */
[----:B---3--:R-:W-:Y:S01]  /*8ba0*/  IMAD.IADD R15, R15, 0x1, R11 ;  /* 0x000000010f0f7824 */ /* 0x008fe200078e020b */
[----:B0-----:R-:W-:-:S02]  /*8bb0*/  PRMT R10, R12, 0x7770, RZ ;  /* 0x000077700c0a7816 */ /* 0x001fc400000000ff */
        /* <DEDUP_REMOVED lines=32> */
[----:B------:R-:W-:Y:S02]  /*8dc0*/  PRMT R86, R14, 0x7771, RZ ;  /* 0x000077710e567816 */ /* 0x000fe400000000ff */
[----:B------:R-:W-:Y:S02]  /*8dd0*/  PRMT R9, R10, 0x7610, R9 ;  /* 0x000076100a097816 */ /* 0x000fe40000000009 */
[----:B------:R-:W-:Y:S02]  /*8de0*/  PRMT R8, R11, 0x7610, R8 ;  /* 0x000076100b087816 */ /* 0x000fe40000000008 */
[----:B------:R-:W-:-:S02]  /*8df0*/  PRMT R14, R14, 0x7772, RZ ;  /* 0x000077720e0e7816 */ /* 0x000fc400000000ff */
        /* <DEDUP_REMOVED lines=8> */
.L_x_386:
[----:B------:R-:W0:Y:S01]  /*8e80*/  S2R R55, SR_TID.X ;  /* 0x0000000000377919 */ /* 0x000e220000002100 */
[----:B------:R-:W0:Y:S02]  /*8e90*/  LDC.64 R52, c[0x0][0x380] ;  /* 0x0000e000ff347b82 */ /* 0x000e240000000a00 */
[----:B0-----:R-:W-:-:S05]  /*8ea0*/  IMAD.WIDE.U32 R52, R55, 0x30, R52 ;  /* 0x0000003037347825 */ /* 0x001fca00078e0034 */
[----:B------:R-:W2:Y:S04]  /*8eb0*/  LDG.E.64 R8, desc[UR4][R52.64] ;  /* 0x0000000434087981 */ /* 0x000ea8000c1e1b00 */
[----:B------:R-:W3:Y:S04]  /*8ec0*/  LDG.E.64 R50, desc[UR4][R52.64+0x8] ;  /* 0x0000080434327981 */ /* 0x000ee8000c1e1b00 */
[----:B------:R-:W4:Y:S04]  /*8ed0*/  LDG.E.64 R6, desc[UR4][R52.64+0x10] ;  /* 0x0000100434067981 */ /* 0x000f28000c1e1b00 */
[----:B------:R-:W4:Y:S04]  /*8ee0*/  LDG.E.64 R4, desc[UR4][R52.64+0x18] ;  /* 0x0000180434047981 */ /* 0x000f28000c1e1b00 */
[----:B------:R-:W4:Y:S04]  /*8ef0*/  LDG.E.64 R14, desc[UR4][R52.64+0x20] ;  /* 0x00002004340e7981 */ /* 0x000f28000c1e1b00 */
[----:B------:R0:W5:Y:S01]  /*8f00*/  LDG.E.64 R88, desc[UR4][R52.64+0x28] ;  /* 0x0000280434587981 */ /* 0x000162000c1e1b00 */
[----:B------:R-:W-:Y:S01]  /*8f10*/  IADD3 R94, P1, PT, R12, -0x100, RZ ;  /* 0xffffff000c5e7810 */ /* 0x000fe20007f3e0ff */
[----:B------:R-:W-:-:S02]  /*8f20*/  IMAD.MOV.U32 R87, RZ, RZ, 0x100 ;  /* 0x00000100ff577424 */ /* 0x000fc400078e00ff */
[----:B------:R-:W-:Y:S01]  /*8f30*/  IMAD.MOV.U32 R56, RZ, RZ, RZ ;  /* 0x000000ffff387224 */ /* 0x000fe200078e00ff */
[----:B------:R-:W-:Y:S02]  /*8f40*/  ISETP.GE.U32.AND P0, PT, R94, 0x100, PT ;  /* 0x000001005e00780c */ /* 0x000fe40003f06070 */
[----:B------:R-:W-:-:S04]  /*8f50*/  IADD3.X R95, PT, PT, R13, -0x1, RZ, P1, !PT ;  /* 0xffffffff0d5f7810 */ /* 0x000fc80000ffe4ff */
[----:B------:R-:W-:Y:S02]  /*8f60*/  ISETP.GE.U32.AND.EX P0, PT, R95, RZ, PT, P0 ;  /* 0x000000ff5f00720c */ /* 0x000fe40003f06100 */
[C---:B--2---:R-:W-:Y:S02]  /*8f70*/  PRMT R10, R8.reuse, 0x7770, RZ ;  /* 0x00007770080a7816 */ /* 0x044fe400000000ff */
        /* <DEDUP_REMOVED lines=32> */
[----:B------:R-:W-:Y:S02]  /*9180*/  PRMT R86, R14, 0x7771, RZ ;  /* 0x000077710e567816 */ /* 0x000fe400000000ff */
[----:B------:R-:W-:-:S02]  /*9190*/  PRMT R9, R10, 0x7610, R9 ;  /* 0x000076100a097816 */ /* 0x000fc40000000009 */
[----:B------:R-:W-:Y:S02]  /*91a0*/  PRMT R8, R11, 0x7610, R8 ;  /* 0x000076100b087816 */ /* 0x000fe40000000008 */
        /* <DEDUP_REMOVED lines=9> */
[----:B0-----:R-:W-:Y:S06]  /*9240*/  @!P0 BRA `(.L_x_463) ;  /* 0x0000000800b88947 */ /* 0x001fec0003800000 */
[----:B------:R-:W-:Y:S02]  /*9250*/  IMAD.MOV.U32 R87, RZ, RZ, 0x100 ;  /* 0x00000100ff577424 */ /* 0x000fe400078e00ff */
[----:B------:R-:W-:-:S07]  /*9260*/  IMAD.MOV.U32 R56, RZ, RZ, RZ ;  /* 0x000000ffff387224 */ /* 0x000fce00078e00ff */
.L_x_470:
[----:B------:R-:W-:Y:S02]  /*9270*/  IMAD R5, R56, 0x30, RZ ;  /* 0x0000003038057824 */ /* 0x000fe400078e02ff */
[----:B------:R-:W-:-:S04]  /*9280*/  IMAD.WIDE.U32 R92, R87, 0x30, R52 ;  /* 0x00000030575c7825 */ /* 0x000fc800078e0034 */
[----:B------:R-:W-:-:S05]  /*9290*/  IMAD.IADD R93, R93, 0x1, R5 ;  /* 0x000000015d5d7824 */ /* 0x000fca00078e0205 */
[----:B------:R-:W2:Y:S04]  /*92a0*/  LDG.E.64 R48, desc[UR4][R92.64+0x20] ;  /* 0x000020045c307981 */ /* 0x000ea8000c1e1b00 */
[----:B------:R-:W3:Y:S04]  /*92b0*/  LDG.E.64 R6, desc[UR4][R92.64+0x8] ;  /* 0x000008045c067981 */ /* 0x000ee8000c1e1b00 */
[----:B------:R-:W4:Y:S04]  /*92c0*/  LDG.E.64 R12, desc[UR4][R92.64+0x10] ;  /* 0x000010045c0c7981 */ /* 0x000f28000c1e1b00 */
[----:B------:R-:W4:Y:S04]  /*92d0*/  LDG.E.64 R50, desc[UR4][R92.64+0x18] ;  /* 0x000018045c327981 */ /* 0x000f28000c1e1b00 */
[----:B------:R-:W4:Y:S04]  /*92e0*/  LDG.E.64 R90, desc[UR4][R92.64+0x28] ;  /* 0x000028045c5a7981 */ /* 0x000f28000c1e1b00 */
[----:B------:R-:W4:Y:S01]  /*92f0*/  LDG.E.64 R4, desc[UR4][R92.64] ;  /* 0x000000045c047981 */ /* 0x000f22000c1e1b00 */
        /* <DEDUP_REMOVED lines=43> */
[----:B------:R2:W-:Y:S01]  /*95b0*/  STL.U8 [R1+0x22], R14 ;  /* 0x0000220e01007387 */ /* 0x0005e20000100000 */
        /* <DEDUP_REMOVED lines=8> */
[----:B------:R-:W-:Y:S04]  /*9640*/  STL [R1+0x24], R15 ;  /* 0x0000240f01007387 */ /* 0x000fe80000100800 */
[----:B------:R-:W-:Y:S04]  /*9650*/  STL.U16 [R1+0x20], R86 ;  /* 0x0000205601007387 */ /* 0x000fe80000100400 */
[----:B------:R-:W-:Y:S04]  /*9660*/  STL.64 [R1+0x8], R10 ;  /* 0x0000080a01007387 */ /* 0x000fe80000100a00 */
[----:B------:R-:W-:Y:S04]  /*9670*/  STL.64 [R1+0x10], R58 ;  /* 0x0000103a01007387 */ /* 0x000fe80000100a00 */
[----:B------:R-:W-:Y:S01]  /*9680*/  STL.64 [R1+0x18], R60 ;  /* 0x0000183c01007387 */ /* 0x000fe20000100a00 */
[----:B------:R-:W-:-:S02]  /*9690*/  LOP3.LUT R74, R74, 0xffff, RZ, 0xc0, !PT ;  /* 0x0000ffff4a4a7812 */ /* 0x000fc400078ec0ff */
[----:B------:R-:W-:Y:S02]  /*96a0*/  LOP3.LUT R73, R73, 0xffff, RZ, 0xc0, !PT ;  /* 0x0000ffff49497812 */ /* 0x000fe400078ec0ff */
[----:B------:R-:W-:Y:S02]  /*96b0*/  LOP3.LUT R72, R72, 0xffff, RZ, 0xc0, !PT ;  /* 0x0000ffff48487812 */ /* 0x000fe400078ec0ff */
[----:B------:R-:W-:Y:S02]  /*96c0*/  LOP3.LUT R71, R71, 0xffff, RZ, 0xc0, !PT ;  /* 0x0000ffff47477812 */ /* 0x000fe400078ec0ff */
[----:B------:R-:W-:Y:S02]  /*96d0*/  PRMT R9, R73, 0x3340, R74 ;  /* 0x0000334049097816 */ /* 0x000fe4000000004a */
[----:B------:R-:W-:-:S04]  /*96e0*/  PRMT R72, R71, 0x3340, R72 ;  /* 0x0000334047487816 */ /* 0x000fc80000000048 */
[----:B------:R-:W-:Y:S01]  /*96f0*/  PRMT R9, R72, 0x5410, R9 ;  /* 0x0000541048097816 */ /* 0x000fe20000000009 */
[----:B------:R-:W-:Y:S04]  /*9700*/  BSSY.RECONVERGENT B1, `(.L_x_464) ;  /* 0x0000014000017945 */ /* 0x000fe80003800200 */
[----:B------:R0:W-:Y:S01]  /*9710*/  STL.64 [R1], R8 ;  /* 0x0000000801007387 */ /* 0x0001e20000100a00 */
        /* <DEDUP_REMOVED lines=12> */
.L_x_465:
[----:B------:R-:W-:-:S05]  /*97e0*/  IMAD.IADD R6, R1, 0x1, R4 ;  /* 0x0000000101067824 */ /* 0x000fca00078e0204 */
[----:B------:R-:W2:Y:S02]  /*97f0*/  LDL.U8 R5, [R6] ;  /* 0x0000000006057983 */ /* 0x000ea40000100000 */
[----:B--2---:R-:W-:Y:S01]  /*9800*/  ISETP.NE.AND P0, PT, R5, RZ, PT ;  /* 0x000000ff0500720c */ /* 0x004fe20003f05270 */
[----:B------:R-:W-:Y:S02]  /*9810*/  IMAD.MOV.U32 R5, RZ, RZ, R4 ;  /* 0x000000ffff057224 */ /* 0x000fe400078e0004 */
[----:B------:R-:W-:-:S10]  /*9820*/  VIADD R4, R4, 0x1 ;  /* 0x0000000104047836 */ /* 0x000fd40000000000 */
[----:B------:R-:W-:Y:S05]  /*9830*/  @P0 BRA `(.L_x_465) ;  /* 0xfffffffc00e80947 */ /* 0x000fea000383ffff */
[----:B------:R-:W-:Y:S05]  /*9840*/  BSYNC.RECONVERGENT B1 ;  /* 0x0000000000017941 */ /* 0x000fea0003800200 */
.L_x_464:
[----:B------:R-:W-:Y:S01]  /*9850*/  LOP3.LUT P0, RZ, R8, 0xff, RZ, 0xc0, !PT ;  /* 0x000000ff08ff7812 */ /* 0x000fe2000780c0ff */
[----:B------:R-:W-:Y:S01]  /*9860*/  BSSY.RECONVERGENT B1, `(.L_x_466) ;  /* 0x000000c000017945 */ /* 0x000fe20003800200 */
[----:B------:R-:W-:-:S11]  /*9870*/  IMAD.MOV.U32 R4, RZ, RZ, R5 ;  /* 0x000000ffff047224 */ /* 0x000fd600078e0005 */
[----:B------:R-:W-:Y:S05]  /*9880*/  @!P0 BRA `(.L_x_467) ;  /* 0x0000000000248947 */ /* 0x000fea0003800000 */
[----:B------:R-:W-:-:S07]  /*9890*/  IMAD.MOV.U32 R6, RZ, RZ, RZ ;  /* 0x000000ffff067224 */ /* 0x000fce00078e00ff */
.L_x_468:
        /* <DEDUP_REMOVED lines=8> */
.L_x_467:
[----:B------:R-:W-:Y:S05]  /*9920*/  BSYNC.RECONVERGENT B1 ;  /* 0x0000000000017941 */ /* 0x000fea0003800200 */
.L_x_466:
[----:B------:R-:W-:Y:S01]  /*9930*/  IMAD.IADD R50, R1, 0x1, R4 ;  /* 0x0000000101327824 */ /* 0x000fe200078e0204 */
[----:B------:R-:W0:Y:S04]  /*9940*/  LDC.64 R12, c[0x0][0x390] ;  /* 0x0000e400ff0c7b82 */ /* 0x000e280000000a00 */
[----:B------:R1:W-:Y:S04]  /*9950*/  STL.U8 [R50], RZ ;  /* 0x000000ff32007387 */ /* 0x0003e80000100000 */
[----:B------:R-:W2:Y:S04]  /*9960*/  LDL.64 R14, [R1+0x20] ;  /* 0x00002000010e7983 */ /* 0x000ea80000100a00 */
[----:B------:R-:W3:Y:S04]  /*9970*/  LDL.64 R6, [R1+0x10] ;  /* 0x0000100001067983 */ /* 0x000ee80000100a00 */
[----:B------:R-:W4:Y:S04]  /*9980*/  LDL.64 R4, [R1+0x18] ;  /* 0x0000180001047983 */ /* 0x000f280000100a00 */
[----:B------:R-:W5:Y:S04]  /*9990*/  LDL.64 R10, [R1] ;  /* 0x00000000010a7983 */ /* 0x000f680000100a00 */
[----:B------:R-:W5:Y:S04]  /*99a0*/  LDL.64 R88, [R1+0x28] ;  /* 0x0000280001587983 */ /* 0x000f680000100a00 */
[----:B------:R-:W5:Y:S01]  /*99b0*/  LDL.64 R8, [R1+0x8] ;  /* 0x0000080001087983 */ /* 0x000f620000100a00 */
[----:B0-----:R-:W-:-:S04]  /*99c0*/  IADD3 R48, P1, PT, -R87, R12, RZ ;  /* 0x0000000c57307210 */ /* 0x001fc80007f3e1ff */
[----:B------:R-:W-:Y:S01]  /*99d0*/  ISETP.GE.U32.AND P0, PT, R48, 0x100, PT ;  /* 0x000001003000780c */ /* 0x000fe20003f06070 */
[----:B------:R-:W-:-:S05]  /*99e0*/  IMAD.X R48, R13, 0x1, ~R56, P1 ;  /* 0x000000010d307824 */ /* 0x000fca00008e0e38 */
[----:B------:R-:W-:Y:S01]  /*99f0*/  ISETP.GE.U32.AND.EX P0, PT, R48, RZ, PT, P0 ;  /* 0x000000ff3000720c */ /* 0x000fe20003f06100 */
[----:B--2---:R-:W-:Y:S01]  /*9a00*/  IMAD.IADD R15, R49, 0x1, R15 ;  /* 0x00000001310f7824 */ /* 0x004fe200078e020f */
        /* <DEDUP_REMOVED lines=8> */
[----:B------:R-:W-:Y:S02]  /*9a90*/  PRMT R62, R4, 0x7772, RZ ;  /* 0x00007772043e7816 */ /* 0x000fe400000000ff */
[C---:B------:R-:W-:Y:S02]  /*9aa0*/  PRMT R60, R5.reuse, 0x7770, RZ ;  /* 0x00007770053c7816 */ /* 0x040fe400000000ff */
[----:B------:R-:W-:-:S02]  /*9ab0*/  PRMT R59, R5, 0x7771, RZ ;  /* 0x00007771053b7816 */ /* 0x000fc400000000ff */
[----:B------:R-:W-:Y:S02]  /*9ac0*/  PRMT R58, R5, 0x7772, RZ ;  /* 0x00007772053a7816 */ /* 0x000fe400000000ff */
[C---:B-----5:R-:W-:Y:S02]  /*9ad0*/  PRMT R48, R10.reuse, 0x7770, RZ ;  /* 0x000077700a307816 */ /* 0x060fe400000000ff */
[C---:B------:R-:W-:Y:S02]  /*9ae0*/  PRMT R49, R10.reuse, 0x7771, RZ ;  /* 0x000077710a317816 */ /* 0x040fe400000000ff */
[C---:B-1----:R-:W-:Y:S02]  /*9af0*/  PRMT R50, R10.reuse, 0x7772, RZ ;  /* 0x000077720a327816 */ /* 0x042fe400000000ff */
[----:B------:R-:W-:Y:S02]  /*9b00*/  PRMT R51, R10, 0x7773, RZ ;  /* 0x000077730a337816 */ /* 0x000fe400000000ff */
[----:B------:R-:W-:-:S02]  /*9b10*/  PRMT R6, R6, 0x7773, RZ ;  /* 0x0000777306067816 */ /* 0x000fc400000000ff */
[----:B------:R-:W-:Y:S02]  /*9b20*/  PRMT R7, R7, 0x7773, RZ ;  /* 0x0000777307077816 */ /* 0x000fe400000000ff */
[----:B------:R-:W-:Y:S02]  /*9b30*/  PRMT R4, R4, 0x7773, RZ ;  /* 0x0000777304047816 */ /* 0x000fe400000000ff */
[----:B------:R-:W-:Y:S01]  /*9b40*/  PRMT R5, R5, 0x7773, RZ ;  /* 0x0000777305057816 */ /* 0x000fe200000000ff */
[----:B------:R-:W-:Y:S01]  /*9b50*/  DADD R88, R90, R88 ;  /* 0x000000005a587229 */ /* 0x000fe20000000058 */
        /* <DEDUP_REMOVED lines=24> */
[----:B------:R-:W-:-:S05]  /*9ce0*/  IADD3 R87, P0, PT, R87, 0x100, RZ ;  /* 0x0000010057577810 */ /* 0x000fca0007f1e0ff */
[----:B------:R-:W-:Y:S01]  /*9cf0*/  IMAD.X R56, RZ, RZ, R56, P0 ;  /* 0x000000ffff387224 */ /* 0x000fe200000e0638 */
[----:B------:R-:W-:-:S04]  /*9d00*/  ISETP.GT.U32.AND P0, PT, R87, R94, PT ;  /* 0x0000005e5700720c */ /* 0x000fc80003f04070 */
[----:B------:R-:W-:-:S13]  /*9d10*/  ISETP.GT.U32.AND.EX P0, PT, R56, R95, PT, P0 ;  /* 0x0000005f3800720c */ /* 0x000fda0003f04100 */
[----:B------:R-:W-:Y:S05]  /*9d20*/  @!P0 BRA `(.L_x_470) ;  /* 0xfffffff400508947 */ /* 0x000fea000383ffff */
.L_x_463:
[----:B------:R-:W-:-:S04]  /*9d30*/  ISETP.GE.U32.AND P0, PT, R87, R12, PT ;  /* 0x0000000c5700720c */ /* 0x000fc80003f06070 */
[----:B------:R-:W-:-:S13]  /*9d40*/  ISETP.GE.U32.AND.EX P0, PT, R56, R13, PT, P0 ;  /* 0x0000000d3800720c */ /* 0x000fda0003f06100 */
[----:B------:R-:W-:Y:S05]  /*9d50*/  @P0 BRA `(.L_x_469) ;  /* 0x0000000800b40947 */ /* 0x000fea0003800000 */
[----:B------:R-:W-:Y:S01]  /*9d60*/  IMAD.IADD R92, R12, 0x1, -R87 ;  /* 0x000000010c5c7824 */ /* 0x000fe200078e0a57 */
[----:B------:R-:W-:Y:S04]  /*9d70*/  BSSY.RECONVERGENT B1, `(.L_x_469) ;  /* 0x00000ab000017945 */ /* 0x000fe80003800200 */
[----:B------:R-:W-:-:S13]  /*9d80*/  ISETP.GE.AND P0, PT, R55, R92, PT ;  /* 0x0000005c3700720c */ /* 0x000fda0003f06270 */
[----:B------:R-:W-:Y:S05]  /*9d90*/  @P0 BRA `(.L_x_471) ;  /* 0x0000000800a00947 */ /* 0x000fea0003800000 */
[----:B------:R-:W-:-:S07]  /*9da0*/  IMAD.MOV.U32 R93, RZ, RZ, R55 ;  /* 0x000000ffff5d7224 */ /* 0x000fce00078e0037 */
.L_x_477:
[----:B------:R-:W0:Y:S01]  /*9db0*/  LDC.64 R4, c[0x0][0x380] ;  /* 0x0000e000ff047b82 */ /* 0x000e220000000a00 */
[----:B------:R-:W-:-:S05]  /*9dc0*/  IADD3 R91, P0, PT, R93, R87, RZ ;  /* 0x000000575d5b7210 */ /* 0x000fca0007f1e0ff */
[----:B------:R-:W-:Y:S02]  /*9dd0*/  IMAD.X R6, RZ, RZ, R56, P0 ;  /* 0x000000ffff067224 */ /* 0x000fe400000e0638 */
        /* <DEDUP_REMOVED lines=38> */
[----:B------:R0:W-:Y:S01]  /*a040*/  STL.U8 [R1+0x22], R14 ;  /* 0x0000220e01007387 */ /* 0x0001e20000100000 */
[----:B------:R-:W-:Y:S02]  /*a050*/  PRMT R10, R10, 0x3340, R11 ;  /* 0x000033400a0a7816 */ /* 0x000fe4000000000b */
[----:B------:R-:W-:Y:S01]  /*a060*/  PRMT R85, R85, 0x3340, R8 ;  /* 0x0000334055557816 */ /* 0x000fe20000000008 */
[----:B------:R1:W-:Y:S01]  /*a070*/  STL [R1+0x24], R15 ;  /* 0x0000240f01007387 */ /* 0x0003e20000100800 */
[----:B------:R-:W-:-:S02]  /*a080*/  PRMT R57, R58, 0x3340, R57 ;  /* 0x000033403a397816 */ /* 0x000fc40000000039 */
[----:B------:R-:W-:Y:S02]  /*a090*/  PRMT R60, R60, 0x3340, R59 ;  /* 0x000033403c3c7816 */ /* 0x000fe4000000003b */
[----:B------:R-:W-:Y:S02]  /*a0a0*/  PRMT R80, R79, 0x3340, R80 ;  /* 0x000033404f507816 */ /* 0x000fe40000000050 */
[----:B0-----:R-:W-:Y:S02]  /*a0b0*/  PRMT R14, R77, 0x3340, R78 ;  /* 0x000033404d0e7816 */ /* 0x001fe4000000004e */
[----:B------:R-:W-:Y:S02]  /*a0c0*/  PRMT R75, R75, 0x3340, R76 ;  /* 0x000033404b4b7816 */ /* 0x000fe4000000004c */
[----:B-1----:R-:W-:Y:S02]  /*a0d0*/  PRMT R15, R81, 0x3340, R82 ;  /* 0x00003340510f7816 */ /* 0x002fe40000000052 */
        /* <DEDUP_REMOVED lines=39> */
.L_x_473:
[----:B------:R-:W-:-:S05]  /*a350*/  IMAD.IADD R6, R1, 0x1, R4 ;  /* 0x0000000101067824 */ /* 0x000fca00078e0204 */
[----:B------:R-:W2:Y:S02]  /*a360*/  LDL.U8 R5, [R6] ;  /* 0x0000000006057983 */ /* 0x000ea40000100000 */
[----:B--2---:R-:W-:Y:S01]  /*a370*/  ISETP.NE.AND P0, PT, R5, RZ, PT ;  /* 0x000000ff0500720c */ /* 0x004fe20003f05270 */
[----:B------:R-:W-:Y:S02]  /*a380*/  IMAD.MOV.U32 R5, RZ, RZ, R4 ;  /* 0x000000ffff057224 */ /* 0x000fe400078e0004 */
[----:B------:R-:W-:-:S10]  /*a390*/  VIADD R4, R4, 0x1 ;  /* 0x0000000104047836 */ /* 0x000fd40000000000 */
[----:B------:R-:W-:Y:S05]  /*a3a0*/  @P0 BRA `(.L_x_473) ;  /* 0xfffffffc00e80947 */ /* 0x000fea000383ffff */
[----:B------:R-:W-:Y:S05]  /*a3b0*/  BSYNC.RECONVERGENT B2 ;  /* 0x0000000000027941 */ /* 0x000fea0003800200 */
.L_x_472:
[----:B------:R-:W-:Y:S01]  /*a3c0*/  LOP3.LUT P0, RZ, R8, 0xff, RZ, 0xc0, !PT ;  /* 0x000000ff08ff7812 */ /* 0x000fe2000780c0ff */
[----:B------:R-:W-:Y:S01]  /*a3d0*/  BSSY.RECONVERGENT B2, `(.L_x_474) ;  /* 0x000000c000027945 */ /* 0x000fe20003800200 */
[----:B------:R-:W-:-:S11]  /*a3e0*/  IMAD.MOV.U32 R4, RZ, RZ, R5 ;  /* 0x000000ffff047224 */ /* 0x000fd600078e0005 */
[----:B------:R-:W-:Y:S05]  /*a3f0*/  @!P0 BRA `(.L_x_475) ;  /* 0x0000000000248947 */ /* 0x000fea0003800000 */
[----:B------:R-:W-:-:S07]  /*a400*/  IMAD.MOV.U32 R6, RZ, RZ, RZ ;  /* 0x000000ffff067224 */ /* 0x000fce00078e00ff */
.L_x_476:
        /* <DEDUP_REMOVED lines=8> */
.L_x_475:
[----:B------:R-:W-:Y:S05]  /*a490*/  BSYNC.RECONVERGENT B2 ;  /* 0x0000000000027941 */ /* 0x000fea0003800200 */
.L_x_474:
        /* <DEDUP_REMOVED lines=8> */
[----:B------:R-:W-:-:S05]  /*a520*/  VIADD R93, R93, 0x100 ;  /* 0x000001005d5d7836 */ /* 0x000fca0000000000 */
        /* <DEDUP_REMOVED lines=13> */
[C---:B0-----:R-:W-:Y:S02]  /*a600*/  PRMT R12, R10.reuse, 0x7770, RZ ;  /* 0x000077700a0c7816 */ /* 0x041fe400000000ff */
[C---:B------:R-:W-:Y:S02]  /*a610*/  PRMT R13, R10.reuse, 0x7771, RZ ;  /* 0x000077710a0d7816 */ /* 0x040fe400000000ff */
[C---:B------:R-:W-:Y:S02]  /*a620*/  PRMT R48, R10.reuse, 0x7772, RZ ;  /* 0x000077720a307816 */ /* 0x040fe400000000ff */
[----:B------:R-:W-:Y:S02]  /*a630*/  PRMT R49, R10, 0x7773, RZ ;  /* 0x000077730a317816 */ /* 0x000fe400000000ff */
[----:B------:R-:W-:-:S02]  /*a640*/  PRMT R6, R6, 0x7773, RZ ;  /* 0x0000777306067816 */ /* 0x000fc400000000ff */
[----:B------:R-:W-:Y:S02]  /*a650*/  PRMT R7, R7, 0x7773, RZ ;  /* 0x0000777307077816 */ /* 0x000fe400000000ff */
[----:B------:R-:W-:Y:S02]  /*a660*/  PRMT R4, R4, 0x7773, RZ ;  /* 0x0000777304047816 */ /* 0x000fe400000000ff */
[----:B------:R-:W-:Y:S01]  /*a670*/  PRMT R5, R5, 0x7773, RZ ;  /* 0x0000777305057816 */ /* 0x000fe200000000ff */
[----:B----4-:R-:W-:Y:S01]  /*a680*/  DADD R88, R52, R88 ;  /* 0x0000000034587229 */ /* 0x010fe20000000058 */
[C---:B-----5:R-:W-:Y:S01]  /*a690*/  PRMT R85, R14.reuse, 0x7770, RZ ;  /* 0x000077700e557816 */ /* 0x060fe200000000ff */
        /* <DEDUP_REMOVED lines=24> */
.L_x_471:
[----:B------:R-:W-:Y:S05]  /*a820*/  BSYNC.RECONVERGENT B1 ;  /* 0x0000000000017941 */ /* 0x000fea0003800200 */
.L_x_469:
        /* <DEDUP_REMOVED lines=8> */
[----:B------:R-:W-:-:S02]  /*a8b0*/  PRMT R56, R59, 0x7604, R56 ;  /* 0x000076043b387816 */ /* 0x000fc40000000038 */
[----:B------:R-:W-:Y:S01]  /*a8c0*/  LOP3.LUT R103, R103, 0xff0000, RZ, 0xc0, !PT ;  /* 0x00ff000067677812 */ /* 0x000fe200078ec0ff */
[----:B------:R-:W-:Y:S01]  /*a8d0*/  IMAD.U32 R6, R98, 0x10000, RZ ;  /* 0x0001000062067824 */ /* 0x000fe200078e00ff */
[----:B------:R-:W-:Y:S02]  /*a8e0*/  PRMT R5, R86, 0x7604, R5 ;  /* 0x0000760456057816 */ /* 0x000fe40000000005 */
        /* <DEDUP_REMOVED lines=11> */
[----:B------:R-:W1:Y:S01]  /*a9a0*/  SHFL.DOWN PT, R91, R91, 0x1, 0x1f ;  /* 0x08201f005b5b7f89 */ /* 0x000e6200000e0000 */
        /* <DEDUP_REMOVED lines=40> */
[----:B-----5:R2:W3:Y:S01]  /*ac30*/  SHFL.DOWN PT, R4, R88, 0x1, 0x1f ;  /* 0x08201f0058047f89 */ /* 0x0204e200000e0000 */
[----:B0-----:R-:W-:Y:S01]  /*ac40*/  ISETP.GT.AND P0, PT, R56, 0x1e, PT ;  /* 0x0000001e3800780c */ /* 0x001fe20003f04270 */
[----:B------:R-:W-:Y:S01]  /*ac50*/  IMAD.IADD R112, R52, 0x1, R51 ;  /* 0x0000000134707824 */ /* 0x000fe200078e0233 */
        /* <DEDUP_REMOVED lines=36> */
[----:B------:R3:W-:Y:S01]  /*aea0*/  STL.64 [R1+0x30], R6 ;  /* 0x0000300601007387 */ /* 0x0007e20000100a00 */
[----:B0-----:R-:W-:-:S02]  /*aeb0*/  LOP3.LUT R12, R8, 0xffff, RZ, 0xc0, !PT ;  /* 0x0000ffff080c7812 */ /* 0x001fc400078ec0ff */
[----:B------:R-:W-:Y:S01]  /*aec0*/  PRMT R11, R96, 0x3340, R113 ;  /* 0x00003340600b7816 */ /* 0x000fe20000000071 */
[----:B------:R0:W-:Y:S01]  /*aed0*/  STL [R1+0x24], R15 ;  /* 0x0000240f01007387 */ /* 0x0001e20000100800 */
[----:B-1----:R-:W-:Y:S02]  /*aee0*/  LOP3.LUT R48, R76, 0xffff, RZ, 0xc0, !PT ;  /* 0x0000ffff4c307812 */ /* 0x002fe400078ec0ff */
[----:B------:R-:W-:Y:S01]  /*aef0*/  PRMT R53, R53, 0x3340, R108 ;  /* 0x0000334035357816 */ /* 0x000fe2000000006c */
[----:B------:R1:W-:Y:S01]  /*af00*/  STL.U8 [R1+0x22], R14 ;  /* 0x0000220e01007387 */ /* 0x0003e20000100000 */
[----:B--2---:R-:W-:Y:S02]  /*af10*/  LOP3.LUT R51, R70, 0xffff, RZ, 0xc0, !PT ;  /* 0x0000ffff46337812 */ /* 0x004fe400078ec0ff */
[----:B------:R-:W-:Y:S01]  /*af20*/  PRMT R57, R94, 0x3340, R111 ;  /* 0x000033405e397816 */ /* 0x000fe2000000006f */
[----:B------:R-:W-:Y:S01]  /*af30*/  STL.64 [R1+0x28], R88 ;  /* 0x0000285801007387 */ /* 0x000fe20000100a00 */
[----:B---3--:R-:W-:-:S02]  /*af40*/  LOP3.LUT R7, R63, 0xffff, RZ, 0xc0, !PT ;  /* 0x0000ffff3f077812 */ /* 0x008fc400078ec0ff */
[----:B0-----:R-:W-:Y:S01]  /*af50*/  PRMT R15, R93, 0x3340, R68 ;  /* 0x000033405d0f7816 */ /* 0x001fe20000000044 */
[----:B------:R-:W-:Y:S01]  /*af60*/  STL [R1+0x54], R52 ;  /* 0x0000543401007387 */ /* 0x000fe20000100800 */
[----:B------:R-:W-:Y:S02]  /*af70*/  PRMT R58, R106, 0x3340, R109 ;  /* 0x000033406a3a7816 */ /* 0x000fe4000000006d */
[----:B------:R-:W-:Y:S01]  /*af80*/  PRMT R61, R102, 0x3340, R105 ;  /* 0x00003340663d7816 */ /* 0x000fe20000000069 */
[----:B------:R-:W-:Y:S01]  /*af90*/  STL.64 [R1+0x58], R4 ;  /* 0x0000580401007387 */ /* 0x000fe20000100a00 */
[----:B------:R-:W-:Y:S02]  /*afa0*/  PRMT R62, R100, 0x3340, R103 ;  /* 0x00003340643e7816 */ /* 0x000fe40000000067 */
[----:B------:R-:W-:Y:S02]  /*afb0*/  PRMT R10, R101, 0x3340, R10 ;  /* 0x00003340650a7816 */ /* 0x000fe4000000000a */
[----:B------:R-:W-:-:S02]  /*afc0*/  PRMT R12, R99, 0x3340, R12 ;  /* 0x00003340630c7816 */ /* 0x000fc4000000000c */
[----:B-1----:R-:W-:Y:S02]  /*afd0*/  PRMT R14, R97, 0x3340, R80 ;  /* 0x00003340610e7816 */ /* 0x002fe40000000050 */
[----:B------:R-:W-:Y:S02]  /*afe0*/  PRMT R48, R95, 0x3340, R48 ;  /* 0x000033405f307816 */ /* 0x000fe40000000030 */
[----:B------:R-:W-:Y:S02]  /*aff0*/  PRMT R51, R92, 0x3340, R51 ;  /* 0x000033405c337816 */ /* 0x000fe40000000033 */
[----:B------:R-:W-:Y:S02]  /*b000*/  SHF.R.U32.HI R64, RZ, 0x8, R91 ;  /* 0x00000008ff407819 */ /* 0x000fe4000001165b */
        /* <DEDUP_REMOVED lines=21> */
.L_x_481:
[----:B------:R-:W-:-:S05]  /*b160*/  IMAD.IADD R9, R1, 0x1, R8 ;  /* 0x0000000101097824 */ /* 0x000fca00078e0208 */
[----:B------:R-:W2:Y:S02]  /*b170*/  LDL.U8 R7, [R9] ;  /* 0x0000000009077983 */ /* 0x000ea40000100000 */
[----:B--2---:R-:W-:Y:S01]  /*b180*/  ISETP.NE.AND P0, PT, R7, RZ, PT ;  /* 0x000000ff0700720c */ /* 0x004fe20003f05270 */
[----:B------:R-:W-:Y:S02]  /*b190*/  IMAD.MOV.U32 R7, RZ, RZ, R8 ;  /* 0x000000ffff077224 */ /* 0x000fe400078e0008 */
[----:B------:R-:W-:-:S10]  /*b1a0*/  VIADD R8, R8, 0x1 ;  /* 0x0000000108087836 */ /* 0x000fd40000000000 */
[----:B------:R-:W-:Y:S05]  /*b1b0*/  @P0 BRA `(.L_x_481) ;  /* 0xfffffffc00e80947 */ /* 0x000fea000383ffff */
[----:B------:R-:W-:Y:S05]  /*b1c0*/  BSYNC.RECONVERGENT B2 ;  /* 0x0000000000027941 */ /* 0x000fea0003800200 */
.L_x_480:
[----:B------:R-:W-:Y:S01]  /*b1d0*/  LOP3.LUT P0, RZ, R6, 0xff, RZ, 0xc0, !PT ;  /* 0x000000ff06ff7812 */ /* 0x000fe2000780c0ff */
[----:B------:R-:W-:Y:S01]  /*b1e0*/  BSSY.RECONVERGENT B2, `(.L_x_482) ;  /* 0x000000c000027945 */ /* 0x000fe20003800200 */
[----:B------:R-:W-:-:S11]  /*b1f0*/  IMAD.MOV.U32 R8, RZ, RZ, R7 ;  /* 0x000000ffff087224 */ /* 0x000fd600078e0007 */
[----:B------:R-:W-:Y:S05]  /*b200*/  @!P0 BRA `(.L_x_483) ;  /* 0x0000000000248947 */ /* 0x000fea0003800000 */
[----:B------:R-:W-:-:S07]  /*b210*/  IMAD.MOV.U32 R10, RZ, RZ, RZ ;  /* 0x000000ffff0a7224 */ /* 0x000fce00078e00ff */
.L_x_484:
        /* <DEDUP_REMOVED lines=8> */
.L_x_483:
[----:B------:R-:W-:Y:S05]  /*b2a0*/  BSYNC.RECONVERGENT B2 ;  /* 0x0000000000027941 */ /* 0x000fea0003800200 */
.L_x_482:
        /* <DEDUP_REMOVED lines=11> */
[----:B0-----:R-:W-:Y:S02]  /*b360*/  PRMT R48, R12, 0x7772, RZ ;  /* 0x000077720c307816 */ /* 0x001fe400000000ff */
        /* <DEDUP_REMOVED lines=13> */
[----:B-----5:R-:W-:Y:S01]  /*b440*/  IMAD.IADD R15, R52, 0x1, R15 ;  /* 0x00000001340f7824 */ /* 0x020fe200078e020f */
        /* <DEDUP_REMOVED lines=26> */
.L_x_479:
[----:B------:R-:W-:Y:S05]  /*b5f0*/  BSYNC.RECONVERGENT B1 ;  /* 0x0000000000017941 */ /* 0x000fea0003800200 */
.L_x_478:
        /* <DEDUP_REMOVED lines=63> */
[----:B------:R1:W2:Y:S01]  /*b9f0*/  SHFL.DOWN PT, R4, R88, 0x2, 0x1f ;  /* 0x08401f0058047f89 */ /* 0x0002a200000e0000 */
[----:B------:R-:W-:Y:S01]  /*ba00*/  ISETP.GT.AND P0, PT, R56, 0x1d, PT ;  /* 0x0000001d3800780c */ /* 0x000fe20003f04270 */
[----:B------:R-:W-:Y:S01]  /*ba10*/  IMAD.IADD R112, R52, 0x1, R51 ;  /* 0x0000000134707824 */ /* 0x000fe200078e0233 */
        /* <DEDUP_REMOVED lines=80> */
.L_x_488:
[----:B------:R-:W-:-:S05]  /*bf20*/  IMAD.IADD R9, R1, 0x1, R8 ;  /* 0x0000000101097824 */ /* 0x000fca00078e0208 */
[----:B------:R-:W2:Y:S02]  /*bf30*/  LDL.U8 R7, [R9] ;  /* 0x0000000009077983 */ /* 0x000ea40000100000 */
[----:B--2---:R-:W-:Y:S01]  /*bf40*/  ISETP.NE.AND P0, PT, R7, RZ, PT ;  /* 0x000000ff0700720c */ /* 0x004fe20003f05270 */
[----:B------:R-:W-:Y:S02]  /*bf50*/  IMAD.MOV.U32 R7, RZ, RZ, R8 ;  /* 0x000000ffff077224 */ /* 0x000fe400078e0008 */
[----:B------:R-:W-:-:S10]  /*bf60*/  VIADD R8, R8, 0x1 ;  /* 0x0000000108087836 */ /* 0x000fd40000000000 */
[----:B------:R-:W-:Y:S05]  /*bf70*/  @P0 BRA `(.L_x_488) ;  /* 0xfffffffc00e80947 */ /* 0x000fea000383ffff */
[----:B------:R-:W-:Y:S05]  /*bf80*/  BSYNC.RECONVERGENT B2 ;  /* 0x0000000000027941 */ /* 0x000fea0003800200 */
.L_x_487:
[----:B------:R-:W-:Y:S01]  /*bf90*/  LOP3.LUT P0, RZ, R6, 0xff, RZ, 0xc0, !PT ;  /* 0x000000ff06ff7812 */ /* 0x000fe2000780c0ff */
[----:B------:R-:W-:Y:S01]  /*bfa0*/  BSSY.RECONVERGENT B2, `(.L_x_489) ;  /* 0x000000c000027945 */ /* 0x000fe20003800200 */
[----:B------:R-:W-:-:S11]  /*bfb0*/  IMAD.MOV.U32 R8, RZ, RZ, R7 ;  /* 0x000000ffff087224 */ /* 0x000fd600078e0007 */
[----:B------:R-:W-:Y:S05]  /*bfc0*/  @!P0 BRA `(.L_x_490) ;  /* 0x0000000000248947 */ /* 0x000fea0003800000 */
[----:B------:R-:W-:-:S07]  /*bfd0*/  IMAD.MOV.U32 R10, RZ, RZ, RZ ;  /* 0x000000ffff0a7224 */ /* 0x000fce00078e00ff */
.L_x_491:
        /* <DEDUP_REMOVED lines=8> */
.L_x_490:
[----:B------:R-:W-:Y:S05]  /*c060*/  BSYNC.RECONVERGENT B2 ;  /* 0x0000000000027941 */ /* 0x000fea0003800200 */
.L_x_489:
        /* <DEDUP_REMOVED lines=52> */
.L_x_486:
[----:B------:R-:W-:Y:S05]  /*c3b0*/  BSYNC.RECONVERGENT B1 ;  /* 0x0000000000017941 */ /* 0x000fea0003800200 */
.L_x_485:
        /* <DEDUP_REMOVED lines=146> */
.L_x_495:
[----:B------:R-:W-:-:S05]  /*cce0*/  IMAD.IADD R9, R1, 0x1, R8 ;  /* 0x0000000101097824 */ /* 0x000fca00078e0208 */
[----:B------:R-:W2:Y:S02]  /*ccf0*/  LDL.U8 R7, [R9] ;  /* 0x0000000009077983 */ /* 0x000ea40000100000 */
[----:B--2---:R-:W-:Y:S01]  /*cd00*/  ISETP.NE.AND P0, PT, R7, RZ, PT ;  /* 0x000000ff0700720c */ /* 0x004fe20003f05270 */
[----:B------:R-:W-:Y:S02]  /*cd10*/  IMAD.MOV.U32 R7, RZ, RZ, R8 ;  /* 0x000000ffff077224 */ /* 0x000fe400078e0008 */
[----:B------:R-:W-:-:S10]  /*cd20*/  VIADD R8, R8, 0x1 ;  /* 0x0000000108087836 */ /* 0x000fd40000000000 */
[----:B------:R-:W-:Y:S05]  /*cd30*/  @P0 BRA `(.L_x_495) ;  /* 0xfffffffc00e80947 */ /* 0x000fea000383ffff */
[----:B------:R-:W-:Y:S05]  /*cd40*/  BSYNC.RECONVERGENT B2 ;  /* 0x0000000000027941 */ /* 0x000fea0003800200 */
.L_x_494:
[----:B------:R-:W-:Y:S01]  /*cd50*/  LOP3.LUT P0, RZ, R6, 0xff, RZ, 0xc0, !PT ;  /* 0x000000ff06ff7812 */ /* 0x000fe2000780c0ff */
[----:B------:R-:W-:Y:S01]  /*cd60*/  BSSY.RECONVERGENT B2, `(.L_x_496) ;  /* 0x000000c000027945 */ /* 0x000fe20003800200 */
[----:B------:R-:W-:-:S11]  /*cd70*/  IMAD.MOV.U32 R8, RZ, RZ, R7 ;  /* 0x000000ffff087224 */ /* 0x000fd600078e0007 */
[----:B------:R-:W-:Y:S05]  /*cd80*/  @!P0 BRA `(.L_x_497) ;  /* 0x0000000000248947 */ /* 0x000fea0003800000 */
[----:B------:R-:W-:-:S07]  /*cd90*/  IMAD.MOV.U32 R10, RZ, RZ, RZ ;  /* 0x000000ffff0a7224 */ /* 0x000fce00078e00ff */
.L_x_498:
        /* <DEDUP_REMOVED lines=8> */
.L_x_497:
[----:B------:R-:W-:Y:S05]  /*ce20*/  BSYNC.RECONVERGENT B2 ;  /* 0x0000000000027941 */ /* 0x000fea0003800200 */
.L_x_496:
        /* <DEDUP_REMOVED lines=52> */
.L_x_493:
[----:B------:R-:W-:Y:S05]  /*d170*/  BSYNC.RECONVERGENT B1 ;  /* 0x0000000000017941 */ /* 0x000fea0003800200 */
.L_x_492:
        /* <DEDUP_REMOVED lines=146> */
.L_x_502:
[----:B------:R-:W-:-:S05]  /*daa0*/  IMAD.IADD R9, R1, 0x1, R8 ;  /* 0x0000000101097824 */ /* 0x000fca00078e0208 */
[----:B------:R-:W2:Y:S02]  /*dab0*/  LDL.U8 R7, [R9] ;  /* 0x0000000009077983 */ /* 0x000ea40000100000 */
[----:B--2---:R-:W-:Y:S01]  /*dac0*/  ISETP.NE.AND P0, PT, R7, RZ, PT ;  /* 0x000000ff0700720c */ /* 0x004fe20003f05270 */
[----:B------:R-:W-:Y:S02]  /*dad0*/  IMAD.MOV.U32 R7, RZ, RZ, R8 ;  /* 0x000000ffff077224 */ /* 0x000fe400078e0008 */
[----:B------:R-:W-:-:S10]  /*dae0*/  VIADD R8, R8, 0x1 ;  /* 0x0000000108087836 */ /* 0x000fd40000000000 */
[----:B------:R-:W-:Y:S05]  /*daf0*/  @P0 BRA `(.L_x_502) ;  /* 0xfffffffc00e80947 */ /* 0x000fea000383ffff */
[----:B------:R-:W-:Y:S05]  /*db00*/  BSYNC.RECONVERGENT B2 ;  /* 0x0000000000027941 */ /* 0x000fea0003800200 */
.L_x_501:
[----:B------:R-:W-:Y:S01]  /*db10*/  LOP3.LUT P0, RZ, R6, 0xff, RZ, 0xc0, !PT ;  /* 0x000000ff06ff7812 */ /* 0x000fe2000780c0ff */
[----:B------:R-:W-:Y:S01]  /*db20*/  BSSY.RECONVERGENT B2, `(.L_x_503) ;  /* 0x000000c000027945 */ /* 0x000fe20003800200 */
[----:B------:R-:W-:-:S11]  /*db30*/  IMAD.MOV.U32 R8, RZ, RZ, R7 ;  /* 0x000000ffff087224 */ /* 0x000fd600078e0007 */
[----:B------:R-:W-:Y:S05]  /*db40*/  @!P0 BRA `(.L_x_504) ;  /* 0x0000000000248947 */ /* 0x000fea0003800000 */
[----:B------:R-:W-:-:S07]  /*db50*/  IMAD.MOV.U32 R10, RZ, RZ, RZ ;  /* 0x000000ffff0a7224 */ /* 0x000fce00078e00ff */
.L_x_505:
        /* <DEDUP_REMOVED lines=8> */
.L_x_504:
[----:B------:R-:W-:Y:S05]  /*dbe0*/  BSYNC.RECONVERGENT B2 ;  /* 0x0000000000027941 */ /* 0x000fea0003800200 */
.L_x_503:
        /* <DEDUP_REMOVED lines=52> */
.L_x_500:
[----:B------:R-:W-:Y:S05]  /*df30*/  BSYNC.RECONVERGENT B1 ;  /* 0x0000000000017941 */ /* 0x000fea0003800200 */
.L_x_499:
        /* <DEDUP_REMOVED lines=131> */
[----:B------:R-:W-:Y:S01]  /*e770*/  STL.64 [R1], R8 ;  /* 0x0000000801007387 */ /* 0x000fe20000100a00 */
        /* <DEDUP_REMOVED lines=14> */
.L_x_509:
[----:B------:R-:W-:-:S05]  /*e860*/  IMAD.IADD R7, R1, 0x1, R6 ;  /* 0x0000000101077824 */ /* 0x000fca00078e0206 */
[----:B------:R-:W2:Y:S02]  /*e870*/  LDL.U8 R5, [R7] ;  /* 0x0000000007057983 */ /* 0x000ea40000100000 */
[----:B--2---:R-:W-:Y:S01]  /*e880*/  ISETP.NE.AND P0, PT, R5, RZ, PT ;  /* 0x000000ff0500720c */ /* 0x004fe20003f05270 */
[----:B------:R-:W-:Y:S02]  /*e890*/  IMAD.MOV.U32 R5, RZ, RZ, R6 ;  /* 0x000000ffff057224 */ /* 0x000fe400078e0006 */
[----:B------:R-:W-:-:S10]  /*e8a0*/  VIADD R6, R6, 0x1 ;  /* 0x0000000106067836 */ /* 0x000fd40000000000 */
[----:B------:R-:W-:Y:S05]  /*e8b0*/  @P0 BRA `(.L_x_509) ;  /* 0xfffffffc00e80947 */ /* 0x000fea000383ffff */
[----:B------:R-:W-:Y:S05]  /*e8c0*/  BSYNC.RECONVERGENT B2 ;  /* 0x0000000000027941 */ /* 0x000fea0003800200 */
.L_x_508:
[----:B------:R-:W-:Y:S01]  /*e8d0*/  LOP3.LUT P0, RZ, R4, 0xff, RZ, 0xc0, !PT ;  /* 0x000000ff04ff7812 */ /* 0x000fe2000780c0ff */
[----:B------:R-:W-:Y:S01]  /*e8e0*/  BSSY.RECONVERGENT B2, `(.L_x_510) ;  /* 0x000000c000027945 */ /* 0x000fe20003800200 */
[----:B------:R-:W-:-:S11]  /*e8f0*/  IMAD.MOV.U32 R6, RZ, RZ, R5 ;  /* 0x000000ffff067224 */ /* 0x000fd600078e0005 */
[----:B------:R-:W-:Y:S05]  /*e900*/  @!P0 BRA `(.L_x_511) ;  /* 0x0000000000248947 */ /* 0x000fea0003800000 */
[----:B------:R-:W-:-:S07]  /*e910*/  IMAD.MOV.U32 R8, RZ, RZ, RZ ;  /* 0x000000ffff087224 */ /* 0x000fce00078e00ff */
.L_x_512:
        /* <DEDUP_REMOVED lines=8> */
.L_x_511:
[----:B------:R-:W-:Y:S05]  /*e9a0*/  BSYNC.RECONVERGENT B2 ;  /* 0x0000000000027941 */ /* 0x000fea0003800200 */
.L_x_510:
        /* <DEDUP_REMOVED lines=60> */
.L_x_507:
[----:B------:R-:W-:Y:S05]  /*ed70*/  BSYNC.RECONVERGENT B1 ;  /* 0x0000000000017941 */ /* 0x000fea0003800200 */
.L_x_506:
[----:B------:R-:W-:Y:S01]  /*ed80*/  BAR.SYNC.DEFER_BLOCKING 0x0 ;  /* 0x0000000000007b1d */ /* 0x000fe20000010000 */
[----:B------:R-:W-:-:S13]  /*ed90*/  ISETP.NE.AND P0, PT, R55, RZ, PT ;  /* 0x000000ff3700720c */ /* 0x000fda0003f05270 */
[----:B------:R-:W-:Y:S05]  /*eda0*/  @P0 BRA `(.L_x_434) ;  /* 0x0000001c00f80947 */ /* 0x000fea0003800000 */
[----:B01----:R-:W0:Y:S01]  /*edb0*/  S2R R4, SR_CgaCtaId ;  /* 0x0000000000047919 */ /* 0x003e220000008800 */
[----:B------:R-:W-:Y:S01]  /*edc0*/  MOV R53, 0x400 ;  /* 0x0000040000357802 */ /* 0x000fe20000000f00 */
[----:B------:R-:W-:Y:S01]  /*edd0*/  BSSY.RECONVERGENT B1, `(.L_x_513) ;  /* 0x000005b000017945 */ /* 0x000fe20003800200 */
[----:B------:R-:W-:Y:S01]  /*ede0*/  LOP3.LUT R11, R11, 0xffff, RZ, 0xc0, !PT ;  /* 0x0000ffff0b0b7812 */ /* 0x000fe200078ec0ff */
[----:B------:R1:W-:Y:S01]  /*edf0*/  STL.U8 [R1+0x52], R14 ;  /* 0x0000520e01007387 */ /* 0x0003e20000100000 */
[----:B------:R-:W-:Y:S02]  /*ee00*/  LOP3.LUT R10, R10, 0xffff, RZ, 0xc0, !PT ;  /* 0x0000ffff0a0a7812 */ /* 0x000fe400078ec0ff */
[----:B------:R-:W-:Y:S01]  /*ee10*/  LOP3.LUT R8, R8, 0xffff, RZ, 0xc0, !PT ;  /* 0x0000ffff08087812 */ /* 0x000fe200078ec0ff */
[----:B------:R-:W-:Y:S01]  /*ee20*/  STL.64 [R1+0x58], R88 ;  /* 0x0000585801007387 */ /* 0x000fe20000100a00 */
[----:B------:R-:W-:Y:S02]  /*ee30*/  LOP3.LUT R9, R9, 0xffff, RZ, 0xc0, !PT ;  /* 0x0000ffff09097812 */ /* 0x000fe400078ec0ff */
[----:B------:R-:W-:Y:S01]  /*ee40*/  LOP3.LUT R57, R57, 0xffff, RZ, 0xc0, !PT ;  /* 0x0000ffff39397812 */ /* 0x000fe200078ec0ff */
[----:B------:R-:W-:Y:S01]  /*ee50*/  STL [R1+0x54], R15 ;  /* 0x0000540f01007387 */ /* 0x000fe20000100800 */
[----:B------:R-:W-:-:S02]  /*ee60*/  PRMT R51, R9, 0x3340, R8 ;  /* 0x0000334009337816 */ /* 0x000fc40000000008 */
[----:B-1----:R-:W-:Y:S02]  /*ee70*/  PRMT R14, R10, 0x3340, R11 ;  /* 0x000033400a0e7816 */ /* 0x002fe4000000000b */
        /* <DEDUP_REMOVED lines=74> */
.L_x_514:
[----:B------:R-:W-:-:S05]  /*f320*/  IMAD.IADD R5, R1, 0x1, R14 ;  /* 0x0000000101057824 */ /* 0x000fca00078e020e */
[----:B------:R-:W2:Y:S02]  /*f330*/  LDL.U8 R4, [R5+0x30] ;  /* 0x0000300005047983 */ /* 0x000ea40000100000 */
[----:B--2---:R-:W-:Y:S01]  /*f340*/  ISETP.NE.AND P0, PT, R4, RZ, PT ;  /* 0x000000ff0400720c */ /* 0x004fe20003f05270 */
[----:B------:R-:W-:Y:S02]  /*f350*/  IMAD.MOV.U32 R4, RZ, RZ, R14 ;  /* 0x000000ffff047224 */ /* 0x000fe400078e000e */
[----:B------:R-:W-:-:S10]  /*f360*/  VIADD R14, R14, 0x1 ;  /* 0x000000010e0e7836 */ /* 0x000fd40000000000 */
[----:B------:R-:W-:Y:S05]  /*f370*/  @P0 BRA `(.L_x_514) ;  /* 0xfffffffc00e80947 */ /* 0x000fea000383ffff */
[----:B------:R-:W-:Y:S05]  /*f380*/  BSYNC.RECONVERGENT B1 ;  /* 0x0000000000017941 */ /* 0x000fea0003800200 */
.L_x_513:
[----:B------:R-:W-:-:S13]  /*f390*/  LOP3.LUT P0, RZ, R10, 0xff, RZ, 0xc0, !PT ;  /* 0x000000ff0aff7812 */ /* 0x000fda000780c0ff */
[----:B------:R-:W-:Y:S05]  /*f3a0*/  @!P0 BRA `(.L_x_515) ;  /* 0x00000000002c8947 */ /* 0x000fea0003800000 */
[----:B------:R-:W-:Y:S01]  /*f3b0*/  BSSY.RECONVERGENT B1, `(.L_x_515) ;  /* 0x000000a000017945 */ /* 0x000fe20003800200 */
[----:B------:R-:W-:-:S07]  /*f3c0*/  IMAD.MOV.U32 R6, RZ, RZ, RZ ;  /* 0x000000ffff067224 */ /* 0x000fce00078e00ff */
.L_x_516:
        /* <DEDUP_REMOVED lines=9> */
.L_x_515:
        /* <DEDUP_REMOVED lines=40> */
.L_x_518:
[----:B-1----:R-:W-:-:S06]  /*f6e0*/  IMAD.IADD R4, R9, 0x1, R52 ;  /* 0x0000000109047824 */ /* 0x002fcc00078e0234 */
[----:B------:R-:W2:Y:S01]  /*f6f0*/  LDL.U8 R4, [R4] ;  /* 0x0000000004047983 */ /* 0x000ea20000100000 */
[----:B------:R-:W-:Y:S02]  /*f700*/  IMAD.MOV.U32 R5, RZ, RZ, R9 ;  /* 0x000000ffff057224 */ /* 0x000fe400078e0009 */
[----:B------:R-:W-:Y:S01]  /*f710*/  VIADD R9, R9, 0x1 ;  /* 0x0000000109097836 */ /* 0x000fe20000000000 */
[----:B--2---:R-:W-:-:S13]  /*f720*/  ISETP.NE.AND P0, PT, R4, RZ, PT ;  /* 0x000000ff0400720c */ /* 0x004fda0003f05270 */
[----:B------:R-:W-:Y:S05]  /*f730*/  @P0 BRA `(.L_x_518) ;  /* 0xfffffffc00e80947 */ /* 0x000fea000383ffff */
[----:B------:R-:W-:Y:S05]  /*f740*/  BSYNC.RECONVERGENT B1 ;  /* 0x0000000000017941 */ /* 0x000fea0003800200 */
.L_x_517:
[----:B------:R-:W-:-:S13]  /*f750*/  LOP3.LUT P0, RZ, R6, 0xff, RZ, 0xc0, !PT ;  /* 0x000000ff06ff7812 */ /* 0x000fda000780c0ff */
[----:B------:R-:W-:Y:S05]  /*f760*/  @!P0 BRA `(.L_x_519) ;  /* 0x00000000002c8947 */ /* 0x000fea0003800000 */
[----:B------:R-:W-:Y:S01]  /*f770*/  BSSY.RECONVERGENT B1, `(.L_x_519) ;  /* 0x000000a000017945 */ /* 0x000fe20003800200 */
[----:B------:R-:W-:-:S07]  /*f780*/  IMAD.MOV.U32 R4, RZ, RZ, RZ ;  /* 0x000000ffff047224 */ /* 0x000fce00078e00ff */
.L_x_520:
        /* <DEDUP_REMOVED lines=9> */
.L_x_519:
        /* <DEDUP_REMOVED lines=38> */
.L_x_522:
[----:B------:R-:W-:-:S05]  /*fa80*/  IMAD.IADD R7, R1, 0x1, R6 ;  /* 0x0000000101077824 */ /* 0x000fca00078e0206 */
[----:B------:R-:W2:Y:S02]  /*fa90*/  LDL.U8 R4, [R7+0x30] ;  /* 0x0000300007047983 */ /* 0x000ea40000100000 */
[----:B--2---:R-:W-:Y:S01]  /*faa0*/  ISETP.NE.AND P0, PT, R4, RZ, PT ;  /* 0x000000ff0400720c */ /* 0x004fe20003f05270 */
[----:B------:R-:W-:Y:S02]  /*fab0*/  IMAD.MOV.U32 R4, RZ, RZ, R6 ;  /* 0x000000ffff047224 */ /* 0x000fe400078e0006 */
[----:B------:R-:W-:-:S10]  /*fac0*/  VIADD R6, R6, 0x1 ;  /* 0x0000000106067836 */ /* 0x000fd40000000000 */
[----:B------:R-:W-:Y:S05]  /*fad0*/  @P0 BRA `(.L_x_522) ;  /* 0xfffffffc00e80947 */ /* 0x000fea000383ffff */
[----:B------:R-:W-:Y:S05]  /*fae0*/  BSYNC.RECONVERGENT B1 ;  /* 0x0000000000017941 */ /* 0x000fea0003800200 */
.L_x_521:
[----:B------:R-:W-:-:S13]  /*faf0*/  LOP3.LUT P0, RZ, R5, 0xff, RZ, 0xc0, !PT ;  /* 0x000000ff05ff7812 */ /* 0x000fda000780c0ff */
[----:B------:R-:W-:Y:S05]  /*fb00*/  @!P0 BRA `(.L_x_523) ;  /* 0x00000000002c8947 */ /* 0x000fea0003800000 */
[----:B------:R-:W-:Y:S01]  /*fb10*/  BSSY.RECONVERGENT B1, `(.L_x_523) ;  /* 0x000000a000017945 */ /* 0x000fe20003800200 */
[----:B------:R-:W-:-:S07]  /*fb20*/  IMAD.MOV.U32 R6, RZ, RZ, RZ ;  /* 0x000000ffff067224 */ /* 0x000fce00078e00ff */
.L_x_524:
        /* <DEDUP_REMOVED lines=9> */
.L_x_523:
        /* <DEDUP_REMOVED lines=38> */
.L_x_526:
[----:B--2---:R-:W-:-:S06]  /*fe20*/  IMAD.IADD R4, R9, 0x1, R52 ;  /* 0x0000000109047824 */ /* 0x004fcc00078e0234 */
[----:B------:R-:W2:Y:S01]  /*fe30*/  LDL.U8 R4, [R4] ;  /* 0x0000000004047983 */ /* 0x000ea20000100000 */
[----:B------:R-:W-:Y:S02]  /*fe40*/  IMAD.MOV.U32 R5, RZ, RZ, R9 ;  /* 0x000000ffff057224 */ /* 0x000fe400078e0009 */
[----:B------:R-:W-:Y:S01]  /*fe50*/  VIADD R9, R9, 0x1 ;  /* 0x0000000109097836 */ /* 0x000fe20000000000 */
[----:B--2---:R-:W-:-:S13]  /*fe60*/  ISETP.NE.AND P0, PT, R4, RZ, PT ;  /* 0x000000ff0400720c */ /* 0x004fda0003f05270 */
[----:B------:R-:W-:Y:S05]  /*fe70*/  @P0 BRA `(.L_x_526) ;  /* 0xfffffffc00e80947 */ /* 0x000fea000383ffff */
[----:B------:R-:W-:Y:S05]  /*fe80*/  BSYNC.RECONVERGENT B1 ;  /* 0x0000000000017941 */ /* 0x000fea0003800200 */
.L_x_525:
[----:B------:R-:W-:-:S13]  /*fe90*/  LOP3.LUT P0, RZ, R6, 0xff, RZ, 0xc0, !PT ;  /* 0x000000ff06ff7812 */ /* 0x000fda000780c0ff */
[----:B------:R-:W-:Y:S05]  /*fea0*/  @!P0 BRA `(.L_x_527) ;  /* 0x00000000002c8947 */ /* 0x000fea0003800000 */
[----:B------:R-:W-:Y:S01]  /*feb0*/  BSSY.RECONVERGENT B1, `(.L_x_527) ;  /* 0x000000a000017945 */ /* 0x000fe20003800200 */
[----:B------:R-:W-:-:S07]  /*fec0*/  IMAD.MOV.U32 R4, RZ, RZ, RZ ;  /* 0x000000ffff047224 */ /* 0x000fce00078e00ff */
.L_x_528:
        /* <DEDUP_REMOVED lines=9> */
.L_x_527:
        /* <DEDUP_REMOVED lines=38> */
.L_x_530:
[----:B------:R-:W-:-:S05]  /*101c0*/  IMAD.IADD R7, R1, 0x1, R6 ;  /* 0x0000000101077824 */ /* 0x000fca00078e0206 */
[----:B------:R-:W2:Y:S02]  /*101d0*/  LDL.U8 R4, [R7+0x30] ;  /* 0x0000300007047983 */ /* 0x000ea40000100000 */
[----:B--2---:R-:W-:Y:S01]  /*101e0*/  ISETP.NE.AND P0, PT, R4, RZ, PT ;  /* 0x000000ff0400720c */ /* 0x004fe20003f05270 */
[----:B------:R-:W-:Y:S02]  /*101f0*/  IMAD.MOV.U32 R4, RZ, RZ, R6 ;  /* 0x000000ffff047224 */ /* 0x000fe400078e0006 */
[----:B------:R-:W-:-:S10]  /*10200*/  VIADD R6, R6, 0x1 ;  /* 0x0000000106067836 */ /* 0x000fd40000000000 */
[----:B------:R-:W-:Y:S05]  /*10210*/  @P0 BRA `(.L_x_530) ;  /* 0xfffffffc00e80947 */ /* 0x000fea000383ffff */
[----:B------:R-:W-:Y:S05]  /*10220*/  BSYNC.RECONVERGENT B1 ;  /* 0x0000000000017941 */ /* 0x000fea0003800200 */
.L_x_529:
[----:B------:R-:W-:-:S13]  /*10230*/  LOP3.LUT P0, RZ, R5, 0xff, RZ, 0xc0, !PT ;  /* 0x000000ff05ff7812 */ /* 0x000fda000780c0ff */
[----:B------:R-:W-:Y:S05]  /*10240*/  @!P0 BRA `(.L_x_531) ;  /* 0x00000000002c8947 */ /* 0x000fea0003800000 */
[----:B------:R-:W-:Y:S01]  /*10250*/  BSSY.RECONVERGENT B1, `(.L_x_531) ;  /* 0x000000a000017945 */ /* 0x000fe20003800200 */
[----:B------:R-:W-:-:S07]  /*10260*/  IMAD.MOV.U32 R6, RZ, RZ, RZ ;  /* 0x000000ffff067224 */ /* 0x000fce00078e00ff */
.L_x_532:
        /* <DEDUP_REMOVED lines=9> */
.L_x_531:
        /* <DEDUP_REMOVED lines=38> */
.L_x_534:
[----:B--2---:R-:W-:-:S06]  /*10560*/  IMAD.IADD R4, R9, 0x1, R52 ;  /* 0x0000000109047824 */ /* 0x004fcc00078e0234 */
[----:B------:R-:W2:Y:S01]  /*10570*/  LDL.U8 R4, [R4] ;  /* 0x0000000004047983 */ /* 0x000ea20000100000 */
[----:B------:R-:W-:Y:S02]  /*10580*/  IMAD.MOV.U32 R5, RZ, RZ, R9 ;  /* 0x000000ffff057224 */ /* 0x000fe400078e0009 */
[----:B------:R-:W-:Y:S01]  /*10590*/  VIADD R9, R9, 0x1 ;  /* 0x0000000109097836 */ /* 0x000fe20000000000 */
[----:B--2---:R-:W-:-:S13]  /*105a0*/  ISETP.NE.AND P0, PT, R4, RZ, PT ;  /* 0x000000ff0400720c */ /* 0x004fda0003f05270 */
[----:B------:R-:W-:Y:S05]  /*105b0*/  @P0 BRA `(.L_x_534) ;  /* 0xfffffffc00e80947 */ /* 0x000fea000383ffff */
[----:B------:R-:W-:Y:S05]  /*105c0*/  BSYNC.RECONVERGENT B1 ;  /* 0x0000000000017941 */ /* 0x000fea0003800200 */
.L_x_533:
[----:B------:R-:W-:-:S13]  /*105d0*/  LOP3.LUT P0, RZ, R6, 0xff, RZ, 0xc0, !PT ;  /* 0x000000ff06ff7812 */ /* 0x000fda000780c0ff */
[----:B------:R-:W-:Y:S05]  /*105e0*/  @!P0 BRA `(.L_x_535) ;  /* 0x00000000002c8947 */ /* 0x000fea0003800000 */
[----:B------:R-:W-:Y:S01]  /*105f0*/  BSSY.RECONVERGENT B1, `(.L_x_535) ;  /* 0x000000a000017945 */ /* 0x000fe20003800200 */
[----:B------:R-:W-:-:S07]  /*10600*/  IMAD.MOV.U32 R4, RZ, RZ, RZ ;  /* 0x000000ffff047224 */ /* 0x000fce00078e00ff */
.L_x_536:
        /* <DEDUP_REMOVED lines=9> */
.L_x_535:
        /* <DEDUP_REMOVED lines=38> */
.L_x_538:
[----:B------:R-:W-:-:S05]  /*10900*/  IMAD.IADD R7, R1, 0x1, R6 ;  /* 0x0000000101077824 */ /* 0x000fca00078e0206 */
[----:B------:R-:W2:Y:S02]  /*10910*/  LDL.U8 R4, [R7] ;  /* 0x0000000007047983 */ /* 0x000ea40000100000 */
[----:B--2---:R-:W-:Y:S01]  /*10920*/  ISETP.NE.AND P0, PT, R4, RZ, PT ;  /* 0x000000ff0400720c */ /* 0x004fe20003f05270 */
[----:B------:R-:W-:Y:S02]  /*10930*/  IMAD.MOV.U32 R4, RZ, RZ, R6 ;  /* 0x000000ffff047224 */ /* 0x000fe400078e0006 */
[----:B------:R-:W-:-:S10]  /*10940*/  VIADD R6, R6, 0x1 ;  /* 0x0000000106067836 */ /* 0x000fd40000000000 */
[----:B------:R-:W-:Y:S05]  /*10950*/  @P0 BRA `(.L_x_538) ;  /* 0xfffffffc00e80947 */ /* 0x000fea000383ffff */
[----:B------:R-:W-:Y:S05]  /*10960*/  BSYNC.RECONVERGENT B1 ;  /* 0x0000000000017941 */ /* 0x000fea0003800200 */
.L_x_537:
[----:B------:R-:W-:-:S13]  /*10970*/  LOP3.LUT P0, RZ, R5, 0xff, RZ, 0xc0, !PT ;  /* 0x000000ff05ff7812 */ /* 0x000fda000780c0ff */
[----:B------:R-:W-:Y:S05]  /*10980*/  @!P0 BRA `(.L_x_539) ;  /* 0x00000000002c8947 */ /* 0x000fea0003800000 */
[----:B------:R-:W-:Y:S01]  /*10990*/  BSSY.RECONVERGENT B1, `(.L_x_539) ;  /* 0x000000a000017945 */ /* 0x000fe20003800200 */
[----:B------:R-:W-:-:S07]  /*109a0*/  IMAD.MOV.U32 R6, RZ, RZ, RZ ;  /* 0x000000ffff067224 */ /* 0x000fce00078e00ff */
.L_x_540:
        /* <DEDUP_REMOVED lines=9> */
.L_x_539:
[----:B------:R-:W-:-:S05]  /*10a40*/  IMAD.IADD R14, R1, 0x1, R4 ;  /* 0x00000001010e7824 */ /* 0x000fca00078e0204 */
[----:B------:R0:W-:Y:S04]  /*10a50*/  STL.U8 [R14], RZ ;  /* 0x000000ff0e007387 */ /* 0x0001e80000100000 */
[----:B------:R-:W2:Y:S04]  /*10a60*/  LDL.64 R48, [R1+0x28] ;  /* 0x0000280001307983 */ /* 0x000ea80000100a00 */
[----:B------:R-:W3:Y:S04]  /*10a70*/  LDL.64 R12, [R1+0x20] ;  /* 0x00002000010c7983 */ /* 0x000ee80000100a00 */
[----:B------:R-:W4:Y:S04]  /*10a80*/  LDL.64 R6, [R1+0x10] ;  /* 0x0000100001067983 */ /* 0x000f280000100a00 */
[----:B------:R-:W5:Y:S04]  /*10a90*/  LDL.64 R4, [R1+0x18] ;  /* 0x0000180001047983 */ /* 0x000f680000100a00 */
[----:B------:R-:W5:Y:S04]  /*10aa0*/  LDL.64 R10, [R1] ;  /* 0x00000000010a7983 */ /* 0x000f680000100a00 */
[----:B------:R-:W5:Y:S01]  /*10ab0*/  LDL.64 R8, [R1+0x8] ;  /* 0x0000080001087983 */ /* 0x000f620000100a00 */
[----:B--2---:R-:W-:Y:S01]  /*10ac0*/  DADD R88, R88, R48 ;  /* 0x0000000058587229 */ /* 0x004fe20000000030 */
[----:B---3--:R-:W-:Y:S01]  /*10ad0*/  IMAD.IADD R15, R13, 0x1, R15 ;  /* 0x000000010d0f7824 */ /* 0x008fe200078e020f */
[----:B------:R-:W-:-:S02]  /*10ae0*/  PRMT R85, R12, 0x7770, RZ ;  /* 0x000077700c557816 */ /* 0x000fc400000000ff */
[C---:B------:R-:W-:Y:S02]  /*10af0*/  PRMT R86, R12.reuse, 0x7771, RZ ;  /* 0x000077710c567816 */ /* 0x040fe400000000ff */
[----:B0-----:R-:W-:Y:S02]  /*10b00*/  PRMT R14, R12, 0x7772, RZ ;  /* 0x000077720c0e7816 */ /* 0x001fe400000000ff */
        /* <DEDUP_REMOVED lines=39> */
[----:B------:R-:W-:-:S07]  /*10d80*/  PRMT R57, R5, 0x7610, R57 ;  /* 0x0000761005397816 */ /* 0x000fce0000000039 */
.L_x_434:
[----:B------:R-:W-:Y:S05]  /*10d90*/  BSYNC.RECONVERGENT B0 ;  /* 0x0000000000007941 */ /* 0x000fea0003800200 */
.L_x_385:
[----:B01----:R-:W0:Y:S02]  /*10da0*/  S2R R4, SR_TID.X ;  /* 0x0000000000047919 */ /* 0x003e240000002100 */
[----:B0-----:R-:W-:-:S13]  /*10db0*/  ISETP.NE.AND P0, PT, R4, RZ, PT ;  /* 0x000000ff0400720c */ /* 0x001fda0003f05270 */
[----:B------:R-:W-:Y:S05]  /*10dc0*/  @P0 EXIT ;  /* 0x000000000000094d */ /* 0x000fea0003800000 */
[----:B------:R-:W-:Y:S01]  /*10dd0*/  PRMT R22, R22, 0x3340, R21 ;  /* 0x0000334016167816 */ /* 0x000fe20000000015 */
[----:B------:R0:W-:Y:S01]  /*10de0*/  STL.U8 [R1+0x31], R8 ;  /* 0x0000310801007387 */ /* 0x0001e20000100000 */
[----:B------:R-:W-:Y:S01]  /*10df0*/  PRMT R19, R20, 0x3340, R19 ;  /* 0x0000334014137816 */ /* 0x000fe20000000013 */
[----:B------:R-:W-:Y:S01]  /*10e00*/  BSSY.RECONVERGENT B0, `(.L_x_541) ;  /* 0x0000065000007945 */ /* 0x000fe20003800200 */
[----:B------:R-:W1:Y:S01]  /*10e10*/  LDC.64 R20, c[0x0][0x3c8] ;  /* 0x0000f200ff147b82 */ /* 0x000e620000000a00 */
[----:B------:R-:W-:Y:S01]  /*10e20*/  LOP3.LUT R74, R74, 0xffff, RZ, 0xc0, !PT ;  /* 0x0000ffff4a4a7812 */ /* 0x000fe200078ec0ff */
[----:B------:R-:W-:Y:S01]  /*10e30*/  STL.U8 [R1+0x52], R14 ;  /* 0x0000520e01007387 */ /* 0x000fe20000100000 */
[----:B------:R-:W-:Y:S02]  /*10e40*/  LOP3.LUT R73, R73, 0xffff, RZ, 0xc0, !PT ;  /* 0x0000ffff49497812 */ /* 0x000fe400078ec0ff */
[----:B------:R-:W-:Y:S01]  /*10e50*/  LOP3.LUT R72, R72, 0xffff, RZ, 0xc0, !PT ;  /* 0x0000ffff48487812 */ /* 0x000fe200078ec0ff */
[----:B------:R-:W-:Y:S01]  /*10e60*/  STL [R1+0x54], R15 ;  /* 0x0000540f01007387 */ /* 0x000fe20000100800 */
[----:B------:R-:W-:Y:S01]  /*10e70*/  LOP3.LUT R71, R71, 0xffff, RZ, 0xc0, !PT ;  /* 0x0000ffff47477812 */ /* 0x000fe200078ec0ff */
[----:B0-----:R-:W0:Y:S01]  /*10e80*/  LDC R8, c[0x0][0x3c4] ;  /* 0x0000f100ff087b82 */ /* 0x001e220000000800 */
[----:B------:R-:W-:Y:S01]  /*10e90*/  LOP3.LUT R82, R82, 0xffff, RZ, 0xc0, !PT ;  /* 0x0000ffff52527812 */ /* 0x000fe200078ec0ff */
[----:B------:R-:W-:Y:S01]  /*10ea0*/  STL.64 [R1+0x58], R88 ;  /* 0x0000585801007387 */ /* 0x000fe20000100a00 */
[----:B------:R-:W-:-:S02]  /*10eb0*/  LOP3.LUT R81, R81, 0xffff, RZ, 0xc0, !PT ;  /* 0x0000ffff51517812 */ /* 0x000fc400078ec0ff */
[----:B------:R-:W-:Y:S01]  /*10ec0*/  LOP3.LUT R80, R80, 0xffff, RZ, 0xc0, !PT ;  /* 0x0000ffff50507812 */ /* 0x000fe200078ec0ff */
[----:B------:R2:W-:Y:S01]  /*10ed0*/  STL.U8 [R1+0x22], R0 ;  /* 0x0000220001007387 */ /* 0x0005e20000100000 */
[----:B------:R-:W-:Y:S02]  /*10ee0*/  LOP3.LUT R79, R79, 0xffff, RZ, 0xc0, !PT ;  /* 0x0000ffff4f4f7812 */ /* 0x000fe400078ec0ff */
[----:B------:R-:W-:Y:S02]  /*10ef0*/  LOP3.LUT R78, R78, 0xffff, RZ, 0xc0, !PT ;  /* 0x0000ffff4e4e7812 */ /* 0x000fe400078ec0ff */
[----:B------:R-:W-:Y:S02]  /*10f00*/  LOP3.LUT R77, R77, 0xffff, RZ, 0xc0, !PT ;  /* 0x0000ffff4d4d7812 */ /* 0x000fe400078ec0ff */
[----:B------:R-:W-:Y:S02]  /*10f10*/  LOP3.LUT R76, R76, 0xffff, RZ, 0xc0, !PT ;  /* 0x0000ffff4c4c7812 */ /* 0x000fe400078ec0ff */
[----:B------:R-:W-:Y:S01]  /*10f20*/  LOP3.LUT R75, R75, 0xffff, RZ, 0xc0, !PT ;  /* 0x0000ffff4b4b7812 */ /* 0x000fe200078ec0ff */
[----:B-1----:R-:W-:Y:S01]  /*10f30*/  STL.64 [R1+0x28], R20 ;  /* 0x0000281401007387 */ /* 0x002fe20000100a00 */
[----:B------:R-:W-:Y:S01]  /*10f40*/  LOP3.LUT R84, R84, 0xffff, RZ, 0xc0, !PT ;  /* 0x0000ffff54547812 */ /* 0x000fe200078ec0ff */
[----:B--2---:R-:W-:Y:S01]  /*10f50*/  IMAD.MOV.U32 R0, RZ, RZ, RZ ;  /* 0x000000ffff007224 */ /* 0x004fe200078e00ff */
[----:B------:R-:W-:-:S02]  /*10f60*/  LOP3.LUT R83, R83, 0xffff, RZ, 0xc0, !PT ;  /* 0x0000ffff53537812 */ /* 0x000fc400078ec0ff */
[----:B------:R-:W-:Y:S02]  /*10f70*/  LOP3.LUT R70, R70, 0xffff, RZ, 0xc0, !PT ;  /* 0x0000ffff46467812 */ /* 0x000fe400078ec0ff */
[----:B------:R-:W-:Y:S01]  /*10f80*/  LOP3.LUT R65, R65, 0xffff, RZ, 0xc0, !PT ;  /* 0x0000ffff41417812 */ /* 0x000fe200078ec0ff */
[----:B0-----:R-:W-:Y:S01]  /*10f90*/  STL [R1+0x24], R8 ;  /* 0x0000240801007387 */ /* 0x001fe20000100800 */
        /* <DEDUP_REMOVED lines=15> */
[----:B------:R-:W-:Y:S01]  /*11090*/  PRMT R41, R2, 0x3340, R41 ;  /* 0x0000334002297816 */ /* 0x000fe20000000029 */
[----:B------:R0:W-:Y:S01]  /*110a0*/  STL.U16 [R1+0x32], R10 ;  /* 0x0000320a01007387 */ /* 0x0001e20000100400 */
        /* <DEDUP_REMOVED lines=27> */
[----:B---34-:R-:W-:Y:S02]  /*11260*/  PRMT R40, R40, 0x7604, R39 ;  /* 0x0000760428287816 */ /* 0x018fe40000000027 */
[----:B------:R-:W-:Y:S01]  /*11270*/  PRMT R86, R86, 0x7604, R85 ;  /* 0x0000760456567816 */ /* 0x000fe20000000055 */
[----:B------:R1:W-:Y:S01]  /*11280*/  STL.64 [R1+0x10], R16 ;  /* 0x0000101001007387 */ /* 0x0003e20000100a00 */
[----:B0-----:R-:W-:Y:S02]  /*11290*/  PRMT R10, R37, 0x5410, R36 ;  /* 0x00005410250a7816 */ /* 0x001fe40000000024 */
[----:B------:R-:W-:Y:S01]  /*112a0*/  PRMT R11, R33, 0x5410, R32 ;  /* 0x00005410210b7816 */ /* 0x000fe20000000020 */
[----:B------:R1:W-:Y:S01]  /*112b0*/  STL.U16 [R1+0x20], R40 ;  /* 0x0000202801007387 */ /* 0x0003e20000100400 */
[----:B------:R-:W-:-:S02]  /*112c0*/  PRMT R12, R12, 0x5410, R27 ;  /* 0x000054100c0c7816 */ /* 0x000fc4000000001b */
[----:B------:R-:W-:Y:S01]  /*112d0*/  PRMT R13, R13, 0x5410, R24 ;  /* 0x000054100d0d7816 */ /* 0x000fe20000000018 */
[----:B------:R1:W-:Y:S01]  /*112e0*/  STL.U16 [R1+0x50], R86 ;  /* 0x0000505601007387 */ /* 0x0003e20000100400 */
[----:B------:R-:W-:Y:S02]  /*112f0*/  PRMT R18, R41, 0x5410, R42 ;  /* 0x0000541029127816 */ /* 0x000fe4000000002a */
[----:B------:R-:W-:Y:S01]  /*11300*/  PRMT R19, R44, 0x5410, R47 ;  /* 0x000054102c137816 */ /* 0x000fe2000000002f */
[----:B------:R1:W-:Y:S01]  /*11310*/  STL.64 [R1], R10 ;  /* 0x0000000a01007387 */ /* 0x0003e20000100a00 */
[----:B------:R-:W-:Y:S02]  /*11320*/  PRMT R3, R80, 0x5410, R3 ;  /* 0x0000541050037816 */ /* 0x000fe40000000003 */
[----:B------:R-:W-:Y:S01]  /*11330*/  PRMT R2, R75, 0x5410, R2 ;  /* 0x000054104b027816 */ /* 0x000fe20000000002 */
[----:B------:R1:W-:Y:S01]  /*11340*/  STL.64 [R1+0x8], R12 ;  /* 0x0000080c01007387 */ /* 0x0003e20000100a00 */
[----:B------:R-:W-:-:S02]  /*11350*/  PRMT R5, R70, 0x5410, R5 ;  /* 0x0000541046057816 */ /* 0x000fc40000000005 */
[----:B------:R-:W-:Y:S01]  /*11360*/  PRMT R4, R69, 0x5410, R4 ;  /* 0x0000541045047816 */ /* 0x000fe20000000004 */
[----:B------:R1:W-:Y:S01]  /*11370*/  STL.64 [R1+0x18], R18 ;  /* 0x0000181201007387 */ /* 0x0003e20000100a00 */
[----:B------:R-:W-:Y:S02]  /*11380*/  PRMT R7, R60, 0x5410, R7 ;  /* 0x000054103c077816 */ /* 0x000fe40000000007 */
[----:B------:R-:W-:Y:S01]  /*11390*/  PRMT R6, R63, 0x5410, R6 ;  /* 0x000054103f067816 */ /* 0x000fe20000000006 */
[----:B------:R1:W-:Y:S01]  /*113a0*/  STL.64 [R1+0x38], R2 ;  /* 0x0000380201007387 */ /* 0x0003e20000100a00 */
[----:B------:R-:W-:-:S03]  /*113b0*/  PRMT R72, R72, 0x5410, R73 ;  /* 0x0000541048487816 */ /* 0x000fc60000000049 */
[----:B------:R1:W-:Y:S04]  /*113c0*/  STL.64 [R1+0x40], R4 ;  /* 0x0000400401007387 */ /* 0x0003e80000100a00 */
[----:B------:R1:W-:Y:S04]  /*113d0*/  STL.64 [R1+0x48], R6 ;  /* 0x0000480601007387 */ /* 0x0003e80000100a00 */
[----:B------:R1:W-:Y:S02]  /*113e0*/  STL [R1+0x34], R72 ;  /* 0x0000344801007387 */ /* 0x0003e40000100800 */
.L_x_542:
[----:B-1----:R-:W-:-:S05]  /*113f0*/  IMAD.IADD R3, R1, 0x1, R0 ;  /* 0x0000000101037824 */ /* 0x002fca00078e0200 */
[----:B------:R-:W2:Y:S02]  /*11400*/  LDL.U8 R2, [R3] ;  /* 0x0000000003027983 */ /* 0x000ea40000100000 */
[----:B--2---:R-:W-:Y:S01]  /*11410*/  ISETP.NE.AND P0, PT, R2, RZ, PT ;  /* 0x000000ff0200720c */ /* 0x004fe20003f05270 */
[----:B------:R-:W-:Y:S02]  /*11420*/  IMAD.MOV.U32 R2, RZ, RZ, R0 ;  /* 0x000000ffff027224 */ /* 0x000fe400078e0000 */
[----:B------:R-:W-:-:S10]  /*11430*/  VIADD R0, R0, 0x1 ;  /* 0x0000000100007836 */ /* 0x000fd40000000000 */
[----:B------:R-:W-:Y:S05]  /*11440*/  @P0 BRA `(.L_x_542) ;  /* 0xfffffffc00e80947 */ /* 0x000fea000383ffff */
[----:B------:R-:W-:Y:S05]  /*11450*/  BSYNC.RECONVERGENT B0 ;  /* 0x0000000000007941 */ /* 0x000fea0003800200 */
.L_x_541:
[----:B------:R-:W-:Y:S01]  /*11460*/  LOP3.LUT P0, RZ, R9, 0xff, RZ, 0xc0, !PT ;  /* 0x000000ff09ff7812 */ /* 0x000fe2000780c0ff */
[----:B------:R-:W-:Y:S01]  /*11470*/  BSSY.RECONVERGENT B0, `(.L_x_543) ;  /* 0x000000c000007945 */ /* 0x000fe20003800200 */
[----:B------:R-:W-:-:S11]  /*11480*/  IMAD.MOV.U32 R0, RZ, RZ, R2 ;  /* 0x000000ffff007224 */ /* 0x000fd600078e0002 */
[----:B------:R-:W-:Y:S05]  /*11490*/  @!P0 BRA `(.L_x_544) ;  /* 0x0000000000248947 */ /* 0x000fea0003800000 */
[----:B------:R-:W-:-:S07]  /*114a0*/  IMAD.MOV.U32 R2, RZ, RZ, RZ ;  /* 0x000000ffff027224 */ /* 0x000fce00078e00ff */
.L_x_545:
        /* <DEDUP_REMOVED lines=8> */
.L_x_544:
[----:B------:R-:W-:Y:S05]  /*11530*/  BSYNC.RECONVERGENT B0 ;  /* 0x0000000000007941 */ /* 0x000fea0003800200 */
.L_x_543:
        /* <DEDUP_REMOVED lines=22> */
.L_x_546:
        /* <DEDUP_REMOVED lines=14> */
.L_x_1033:


//--------------------- .text._ZN3cub18CUB_300001_SM_10006detail6reduce28DeviceReduceSingleTileKernelINS2_10policy_hubI4Userj13Addition_funcE10Policy1000EPS5_S9_iS6_S5_S5_N4cuda3std3__410__identityEEEvT0_T1_T2_T3_T4_T6_ --------------------------
	.section	.text._ZN3cub18CUB_300001_SM_10006detail6reduce28DeviceReduceSingleTileKernelINS2_10policy_hubI4Userj13Addition_funcE10Policy1000EPS5_S9_iS6_S5_S5_N4cuda3std3__410__identityEEEvT0_T1_T2_T3_T4_T6_,"ax",@progbits
	.align	128
        .global         _ZN3cub18CUB_300001_SM_10006detail6reduce28DeviceReduceSingleTileKernelINS2_10policy_hubI4Userj13Addition_funcE10Policy1000EPS5_S9_iS6_S5_S5_N4cuda3std3__410__identityEEEvT0_T1_T2_T3_T4_T6_
        .type           _ZN3cub18CUB_300001_SM_10006detail6reduce28DeviceReduceSingleTileKernelINS2_10policy_hubI4Userj13Addition_funcE10Policy1000EPS5_S9_iS6_S5_S5_N4cuda3std3__410__identityEEEvT0_T1_T2_T3_T4_T6_,@function
        .size           _ZN3cub18CUB_300001_SM_10006detail6reduce28DeviceReduceSingleTileKernelINS2_10policy_hubI4Userj13Addition_funcE10Policy1000EPS5_S9_iS6_S5_S5_N4cuda3std3__410__identityEEEvT0_T1_T2_T3_T4_T6_,(.L_x_1034 - _ZN3cub18CUB_300001_SM_10006detail6reduce28DeviceReduceSingleTileKernelINS2_10policy_hubI4Userj13Addition_funcE10Policy1000EPS5_S9_iS6_S5_S5_N4cuda3std3__410__identityEEEvT0_T1_T2_T3_T4_T6_)
        .other          _ZN3cub18CUB_300001_SM_10006detail6reduce28DeviceReduceSingleTileKernelINS2_10policy_hubI4Userj13Addition_funcE10Policy1000EPS5_S9_iS6_S5_S5_N4cuda3std3__410__identityEEEvT0_T1_T2_T3_T4_T6_,@"STO_CUDA_ENTRY STV_DEFAULT"
_ZN3cub18CUB_300001_SM_10006detail6reduce28DeviceReduceSingleTileKernelINS2_10policy_hubI4Userj13Addition_funcE10Policy1000EPS5_S9_iS6_S5_S5_N4cuda3std3__410__identityEEEvT0_T1_T2_T3_T4_T6_:
.text._ZN3cub18CUB_300001_SM_10006detail6reduce28DeviceReduceSingleTileKernelINS2_10policy_hubI4Userj13Addition_funcE10Policy1000EPS5_S9_iS6_S5_S5_N4cuda3std3__410__identityEEEvT0_T1_T2_T3_T4_T6_:
        /* <DEDUP_REMOVED lines=87> */
.L_x_547:
        /* <DEDUP_REMOVED lines=87> */
.L_x_551:
[----:B0-----:R-:W-:Y:S05]  /*0ae0*/  BSYNC.RECONVERGENT B1 ;  /* 0x0000000000017941 */ /* 0x001fea0003800200 */
.L_x_550:
[----:B------:R-:W-:Y:S01]  /*0af0*/  ISETP.GE.AND P0, PT, R92, R87, PT ;  /* 0x000000575c00720c */ /* 0x000fe20003f06270 */
[----:B------:R-:W-:-:S12]  /*0b00*/  BSSY.RECONVERGENT B1, `(.L_x_552) ;  /* 0x00000a9000017945 */ /* 0x000fd80003800200 */
[----:B------:R-:W-:Y:S05]  /*0b10*/  @P0 BRA `(.L_x_553) ;  /* 0x00000008009c0947 */ /* 0x000fea0003800000 */
.L_x_559:
        /* <DEDUP_REMOVED lines=88> */
.L_x_555:
[----:B------:R-:W-:-:S06]  /*10a0*/  IMAD.IADD R9, R1, 0x1, R12 ;  /* 0x0000000101097824 */ /* 0x000fcc00078e020c */
[----:B------:R-:W2:Y:S01]  /*10b0*/  LDL.U8 R9, [R9] ;  /* 0x0000000009097983 */ /* 0x000ea20000100000 */
[----:B-1----:R-:W-:Y:S02]  /*10c0*/  IMAD.MOV.U32 R10, RZ, RZ, R12 ;  /* 0x000000ffff0a7224 */ /* 0x002fe400078e000c */
[----:B------:R-:W-:Y:S01]  /*10d0*/  VIADD R12, R12, 0x1 ;  /* 0x000000010c0c7836 */ /* 0x000fe20000000000 */
[----:B--2---:R-:W-:-:S13]  /*10e0*/  ISETP.NE.AND P0, PT, R9, RZ, PT ;  /* 0x000000ff0900720c */ /* 0x004fda0003f05270 */
[----:B------:R-:W-:Y:S05]  /*10f0*/  @P0 BRA `(.L_x_555) ;  /* 0xfffffffc00e80947 */ /* 0x000fea000383ffff */
[----:B------:R-:W-:Y:S05]  /*1100*/  BSYNC.RECONVERGENT B2 ;  /* 0x0000000000027941 */ /* 0x000fea0003800200 */
.L_x_554:
[----:B------:R-:W-:Y:S01]  /*1110*/  LOP3.LUT P0, RZ, R8, 0xff, RZ, 0xc0, !PT ;  /* 0x000000ff08ff7812 */ /* 0x000fe2000780c0ff */
[----:B------:R-:W-:-:S12]  /*1120*/  BSSY.RECONVERGENT B2, `(.L_x_556) ;  /* 0x000000b000027945 */ /* 0x000fd80003800200 */
[----:B------:R-:W-:Y:S05]  /*1130*/  @!P0 BRA `(.L_x_557) ;  /* 0x0000000000248947 */ /* 0x000fea0003800000 */
[----:B------:R-:W-:-:S07]  /*1140*/  IMAD.MOV.U32 R12, RZ, RZ, RZ ;  /* 0x000000ffff0c7224 */ /* 0x000fce00078e00ff */
.L_x_558:
        /* <DEDUP_REMOVED lines=8> */
.L_x_557:
[----:B------:R-:W-:Y:S05]  /*11d0*/  BSYNC.RECONVERGENT B2 ;  /* 0x0000000000027941 */ /* 0x000fea0003800200 */
.L_x_556:
        /* <DEDUP_REMOVED lines=59> */
.L_x_553:
[----:B------:R-:W-:Y:S05]  /*1590*/  BSYNC.RECONVERGENT B1 ;  /* 0x0000000000017941 */ /* 0x000fea0003800200 */
.L_x_552:
        /* <DEDUP_REMOVED lines=153> */
.L_x_563:
[----:B------:R-:W-:-:S05]  /*1f30*/  IMAD.IADD R9, R1, 0x1, R8 ;  /* 0x0000000101097824 */ /* 0x000fca00078e0208 */
[----:B------:R-:W2:Y:S02]  /*1f40*/  LDL.U8 R7, [R9] ;  /* 0x0000000009077983 */ /* 0x000ea40000100000 */
[----:B--2---:R-:W-:Y:S01]  /*1f50*/  ISETP.NE.AND P0, PT, R7, RZ, PT ;  /* 0x000000ff0700720c */ /* 0x004fe20003f05270 */
[----:B------:R-:W-:Y:S02]  /*1f60*/  IMAD.MOV.U32 R7, RZ, RZ, R8 ;  /* 0x000000ffff077224 */ /* 0x000fe400078e0008 */
[----:B------:R-:W-:-:S10]  /*1f70*/  VIADD R8, R8, 0x1 ;  /* 0x0000000108087836 */ /* 0x000fd40000000000 */
[----:B------:R-:W-:Y:S05]  /*1f80*/  @P0 BRA `(.L_x_563) ;  /* 0xfffffffc00e80947 */ /* 0x000fea000383ffff */
[----:B------:R-:W-:Y:S05]  /*1f90*/  BSYNC.RECONVERGENT B2 ;  /* 0x0000000000027941 */ /* 0x000fea0003800200 */
.L_x_562:
[----:B------:R-:W-:Y:S01]  /*1fa0*/  LOP3.LUT P0, RZ, R6, 0xff, RZ, 0xc0, !PT ;  /* 0x000000ff06ff7812 */ /* 0x000fe2000780c0ff */
[----:B------:R-:W-:Y:S01]  /*1fb0*/  BSSY.RECONVERGENT B2, `(.L_x_564) ;  /* 0x000000c000027945 */ /* 0x000fe20003800200 */
[----:B------:R-:W-:-:S11]  /*1fc0*/  IMAD.MOV.U32 R8, RZ, RZ, R7 ;  /* 0x000000ffff087224 */ /* 0x000fd600078e0007 */
[----:B------:R-:W-:Y:S05]  /*1fd0*/  @!P0 BRA `(.L_x_565) ;  /* 0x0000000000248947 */ /* 0x000fea0003800000 */
[----:B------:R-:W-:-:S07]  /*1fe0*/  IMAD.MOV.U32 R10, RZ, RZ, RZ ;  /* 0x000000ffff0a7224 */ /* 0x000fce00078e00ff */
.L_x_566:
        /* <DEDUP_REMOVED lines=8> */
.L_x_565:
[----:B------:R-:W-:Y:S05]  /*2070*/  BSYNC.RECONVERGENT B2 ;  /* 0x0000000000027941 */ /* 0x000fea0003800200 */
.L_x_564:
        /* <DEDUP_REMOVED lines=54> */
.L_x_561:
[----:B------:R-:W-:Y:S05]  /*23e0*/  BSYNC.RECONVERGENT B1 ;  /* 0x0000000000017941 */ /* 0x000fea0003800200 */
.L_x_560:
        /* <DEDUP_REMOVED lines=147> */
.L_x_570:
[----:B------:R-:W-:-:S05]  /*2d20*/  IMAD.IADD R9, R1, 0x1, R8 ;  /* 0x0000000101097824 */ /* 0x000fca00078e0208 */
[----:B------:R-:W2:Y:S02]  /*2d30*/  LDL.U8 R7, [R9] ;  /* 0x0000000009077983 */ /* 0x000ea40000100000 */
[----:B--2---:R-:W-:Y:S01]  /*2d40*/  ISETP.NE.AND P0, PT, R7, RZ, PT ;  /* 0x000000ff0700720c */ /* 0x004fe20003f05270 */
[----:B------:R-:W-:Y:S02]  /*2d50*/  IMAD.MOV.U32 R7, RZ, RZ, R8 ;  /* 0x000000ffff077224 */ /* 0x000fe400078e0008 */
[----:B------:R-:W-:-:S10]  /*2d60*/  VIADD R8, R8, 0x1 ;  /* 0x0000000108087836 */ /* 0x000fd40000000000 */
[----:B------:R-:W-:Y:S05]  /*2d70*/  @P0 BRA `(.L_x_570) ;  /* 0xfffffffc00e80947 */ /* 0x000fea000383ffff */
[----:B------:R-:W-:Y:S05]  /*2d80*/  BSYNC.RECONVERGENT B2 ;  /* 0x0000000000027941 */ /* 0x000fea0003800200 */
.L_x_569:
[----:B------:R-:W-:Y:S01]  /*2d90*/  LOP3.LUT P0, RZ, R6, 0xff, RZ, 0xc0, !PT ;  /* 0x000000ff06ff7812 */ /* 0x000fe2000780c0ff */
[----:B------:R-:W-:Y:S01]  /*2da0*/  BSSY.RECONVERGENT B2, `(.L_x_571) ;  /* 0x000000c000027945 */ /* 0x000fe20003800200 */
[----:B------:R-:W-:-:S11]  /*2db0*/  IMAD.MOV.U32 R8, RZ, RZ, R7 ;  /* 0x000000ffff087224 */ /* 0x000fd600078e0007 */
[----:B------:R-:W-:Y:S05]  /*2dc0*/  @!P0 BRA `(.L_x_572) ;  /* 0x0000000000248947 */ /* 0x000fea0003800000 */
[----:B------:R-:W-:-:S07]  /*2dd0*/  IMAD.MOV.U32 R10, RZ, RZ, RZ ;  /* 0x000000ffff0a7224 */ /* 0x000fce00078e00ff */
.L_x_573:
        /* <DEDUP_REMOVED lines=8> */
.L_x_572:
[----:B------:R-:W-:Y:S05]  /*2e60*/  BSYNC.RECONVERGENT B2 ;  /* 0x0000000000027941 */ /* 0x000fea0003800200 */
.L_x_571:
        /* <DEDUP_REMOVED lines=54> */
.L_x_568:
[----:B------:R-:W-:Y:S05]  /*31d0*/  BSYNC.RECONVERGENT B1 ;  /* 0x0000000000017941 */ /* 0x000fea0003800200 */
.L_x_567:
        /* <DEDUP_REMOVED lines=147> */
.L_x_577:
[----:B------:R-:W-:-:S05]  /*3b10*/  IMAD.IADD R9, R1, 0x1, R8 ;  /* 0x0000000101097824 */ /* 0x000fca00078e0208 */
[----:B------:R-:W2:Y:S02]  /*3b20*/  LDL.U8 R7, [R9] ;  /* 0x0000000009077983 */ /* 0x000ea40000100000 */
[----:B--2---:R-:W-:Y:S01]  /*3b30*/  ISETP.NE.AND P0, PT, R7, RZ, PT ;  /* 0x000000ff0700720c */ /* 0x004fe20003f05270 */
[----:B------:R-:W-:Y:S02]  /*3b40*/  IMAD.MOV.U32 R7, RZ, RZ, R8 ;  /* 0x000000ffff077224 */ /* 0x000fe400078e0008 */
[----:B------:R-:W-:-:S10]  /*3b50*/  VIADD R8, R8, 0x1 ;  /* 0x0000000108087836 */ /* 0x000fd40000000000 */
[----:B------:R-:W-:Y:S05]  /*3b60*/  @P0 BRA `(.L_x_577) ;  /* 0xfffffffc00e80947 */ /* 0x000fea000383ffff */
[----:B------:R-:W-:Y:S05]  /*3b70*/  BSYNC.RECONVERGENT B2 ;  /* 0x0000000000027941 */ /* 0x000fea0003800200 */
.L_x_576:
[----:B------:R-:W-:Y:S01]  /*3b80*/  LOP3.LUT P0, RZ, R6, 0xff, RZ, 0xc0, !PT ;  /* 0x000000ff06ff7812 */ /* 0x000fe2000780c0ff */
[----:B------:R-:W-:Y:S01]  /*3b90*/  BSSY.RECONVERGENT B2, `(.L_x_578) ;  /* 0x000000c000027945 */ /* 0x000fe20003800200 */
[----:B------:R-:W-:-:S11]  /*3ba0*/  IMAD.MOV.U32 R8, RZ, RZ, R7 ;  /* 0x000000ffff087224 */ /* 0x000fd600078e0007 */
[----:B------:R-:W-:Y:S05]  /*3bb0*/  @!P0 BRA `(.L_x_579) ;  /* 0x0000000000248947 */ /* 0x000fea0003800000 */
[----:B------:R-:W-:-:S07]  /*3bc0*/  IMAD.MOV.U32 R10, RZ, RZ, RZ ;  /* 0x000000ffff0a7224 */ /* 0x000fce00078e00ff */
.L_x_580:
        /* <DEDUP_REMOVED lines=8> */
.L_x_579:
[----:B------:R-:W-:Y:S05]  /*3c50*/  BSYNC.RECONVERGENT B2 ;  /* 0x0000000000027941 */ /* 0x000fea0003800200 */
.L_x_578:
        /* <DEDUP_REMOVED lines=54> */
.L_x_575:
[----:B------:R-:W-:Y:S05]  /*3fc0*/  BSYNC.RECONVERGENT B1 ;  /* 0x0000000000017941 */ /* 0x000fea0003800200 */
.L_x_574:
        /* <DEDUP_REMOVED lines=147> */
.L_x_584:
[----:B------:R-:W-:-:S05]  /*4900*/  IMAD.IADD R9, R1, 0x1, R8 ;  /* 0x0000000101097824 */ /* 0x000fca00078e0208 */
[----:B------:R-:W2:Y:S02]  /*4910*/  LDL.U8 R7, [R9] ;  /* 0x0000000009077983 */ /* 0x000ea40000100000 */
[----:B--2---:R-:W-:Y:S01]  /*4920*/  ISETP.NE.AND P0, PT, R7, RZ, PT ;  /* 0x000000ff0700720c */ /* 0x004fe20003f05270 */
[----:B------:R-:W-:Y:S02]  /*4930*/  IMAD.MOV.U32 R7, RZ, RZ, R8 ;  /* 0x000000ffff077224 */ /* 0x000fe400078e0008 */
[----:B------:R-:W-:-:S10]  /*4940*/  VIADD R8, R8, 0x1 ;  /* 0x0000000108087836 */ /* 0x000fd40000000000 */
[----:B------:R-:W-:Y:S05]  /*4950*/  @P0 BRA `(.L_x_584) ;  /* 0xfffffffc00e80947 */ /* 0x000fea000383ffff */
[----:B------:R-:W-:Y:S05]  /*4960*/  BSYNC.RECONVERGENT B2 ;  /* 0x0000000000027941 */ /* 0x000fea0003800200 */
.L_x_583:
[----:B------:R-:W-:Y:S01]  /*4970*/  LOP3.LUT P0, RZ, R6, 0xff, RZ, 0xc0, !PT ;  /* 0x000000ff06ff7812 */ /* 0x000fe2000780c0ff */
[----:B------:R-:W-:Y:S01]  /*4980*/  BSSY.RECONVERGENT B2, `(.L_x_585) ;  /* 0x000000c000027945 */ /* 0x000fe20003800200 */
[----:B------:R-:W-:-:S11]  /*4990*/  IMAD.MOV.U32 R8, RZ, RZ, R7 ;  /* 0x000000ffff087224 */ /* 0x000fd600078e0007 */
[----:B------:R-:W-:Y:S05]  /*49a0*/  @!P0 BRA `(.L_x_586) ;  /* 0x0000000000248947 */ /* 0x000fea0003800000 */
[----:B------:R-:W-:-:S07]  /*49b0*/  IMAD.MOV.U32 R10, RZ, RZ, RZ ;  /* 0x000000ffff0a7224 */ /* 0x000fce00078e00ff */
.L_x_587:
        /* <DEDUP_REMOVED lines=8> */
.L_x_586:
[----:B------:R-:W-:Y:S05]  /*4a40*/  BSYNC.RECONVERGENT B2 ;  /* 0x0000000000027941 */ /* 0x000fea0003800200 */
.L_x_585:
        /* <DEDUP_REMOVED lines=54> */
.L_x_582:
[----:B------:R-:W-:Y:S05]  /*4db0*/  BSYNC.RECONVERGENT B1 ;  /* 0x0000000000017941 */ /* 0x000fea0003800200 */
.L_x_581:
        /* <DEDUP_REMOVED lines=147> */
.L_x_591:
[----:B------:R-:W-:-:S05]  /*56f0*/  IMAD.IADD R9, R1, 0x1, R8 ;  /* 0x0000000101097824 */ /* 0x000fca00078e0208 */
[----:B------:R-:W2:Y:S02]  /*5700*/  LDL.U8 R7, [R9] ;  /* 0x0000000009077983 */ /* 0x000ea40000100000 */
[----:B--2---:R-:W-:Y:S01]  /*5710*/  ISETP.NE.AND P0, PT, R7, RZ, PT ;  /* 0x000000ff0700720c */ /* 0x004fe20003f05270 */
[----:B------:R-:W-:Y:S02]  /*5720*/  IMAD.MOV.U32 R7, RZ, RZ, R8 ;  /* 0x000000ffff077224 */ /* 0x000fe400078e0008 */
[----:B------:R-:W-:-:S10]  /*5730*/  VIADD R8, R8, 0x1 ;  /* 0x0000000108087836 */ /* 0x000fd40000000000 */
[----:B------:R-:W-:Y:S05]  /*5740*/  @P0 BRA `(.L_x_591) ;  /* 0xfffffffc00e80947 */ /* 0x000fea000383ffff */
[----:B------:R-:W-:Y:S05]  /*5750*/  BSYNC.RECONVERGENT B2 ;  /* 0x0000000000027941 */ /* 0x000fea0003800200 */
.L_x_590:
[----:B------:R-:W-:Y:S01]  /*5760*/  LOP3.LUT P0, RZ, R6, 0xff, RZ, 0xc0, !PT ;  /* 0x000000ff06ff7812 */ /* 0x000fe2000780c0ff */
[----:B------:R-:W-:Y:S01]  /*5770*/  BSSY.RECONVERGENT B2, `(.L_x_592) ;  /* 0x000000c000027945 */ /* 0x000fe20003800200 */
[----:B------:R-:W-:-:S11]  /*5780*/  IMAD.MOV.U32 R8, RZ, RZ, R7 ;  /* 0x000000ffff087224 */ /* 0x000fd600078e0007 */
[----:B------:R-:W-:Y:S05]  /*5790*/  @!P0 BRA `(.L_x_593) ;  /* 0x0000000000248947 */ /* 0x000fea0003800000 */
[----:B------:R-:W-:-:S07]  /*57a0*/  IMAD.MOV.U32 R10, RZ, RZ, RZ ;  /* 0x000000ffff0a7224 */ /* 0x000fce00078e00ff */
.L_x_594:
        /* <DEDUP_REMOVED lines=8> */
.L_x_593:
[----:B------:R-:W-:Y:S05]  /*5830*/  BSYNC.RECONVERGENT B2 ;  /* 0x0000000000027941 */ /* 0x000fea0003800200 */
.L_x_592:
        /* <DEDUP_REMOVED lines=54> */
.L_x_589:
[----:B------:R-:W-:Y:S05]  /*5ba0*/  BSYNC.RECONVERGENT B1 ;  /* 0x0000000000017941 */ /* 0x000fea0003800200 */
.L_x_588:
        /* <DEDUP_REMOVED lines=72> */
.L_x_596:
[----:B------:R-:W-:Y:S05]  /*6030*/  BSYNC.RECONVERGENT B1 ;  /* 0x0000000000017941 */ /* 0x000fea0003800200 */
.L_x_595:
        /* <DEDUP_REMOVED lines=90> */
.L_x_599:
[----:B------:R-:W-:-:S05]  /*65e0*/  IMAD.IADD R5, R1, 0x1, R48 ;  /* 0x0000000101057824 */ /* 0x000fca00078e0230 */
[----:B------:R-:W2:Y:S02]  /*65f0*/  LDL.U8 R4, [R5] ;  /* 0x0000000005047983 */ /* 0x000ea40000100000 */
[----:B--2---:R-:W-:Y:S01]  /*6600*/  ISETP.NE.AND P0, PT, R4, RZ, PT ;  /* 0x000000ff0400720c */ /* 0x004fe20003f05270 */
[----:B------:R-:W-:Y:S02]  /*6610*/  IMAD.MOV.U32 R4, RZ, RZ, R48 ;  /* 0x000000ffff047224 */ /* 0x000fe400078e0030 */
[----:B------:R-:W-:-:S10]  /*6620*/  VIADD R48, R48, 0x1 ;  /* 0x0000000130307836 */ /* 0x000fd40000000000 */
[----:B------:R-:W-:Y:S05]  /*6630*/  @P0 BRA `(.L_x_599) ;  /* 0xfffffffc00e80947 */ /* 0x000fea000383ffff */
[----:B------:R-:W-:Y:S05]  /*6640*/  BSYNC.RECONVERGENT B1 ;  /* 0x0000000000017941 */ /* 0x000fea0003800200 */
.L_x_598:
[----:B------:R-:W-:-:S13]  /*6650*/  LOP3.LUT P0, RZ, R6, 0xff, RZ, 0xc0, !PT ;  /* 0x000000ff06ff7812 */ /* 0x000fda000780c0ff */
[----:B------:R-:W-:Y:S05]  /*6660*/  @!P0 BRA `(.L_x_600) ;  /* 0x00000000002c8947 */ /* 0x000fea0003800000 */
[----:B------:R-:W-:Y:S01]  /*6670*/  BSSY.RECONVERGENT B1, `(.L_x_600) ;  /* 0x000000a000017945 */ /* 0x000fe20003800200 */
[----:B------:R-:W-:-:S07]  /*6680*/  IMAD.MOV.U32 R8, RZ, RZ, RZ ;  /* 0x000000ffff087224 */ /* 0x000fce00078e00ff */
.L_x_601:
        /* <DEDUP_REMOVED lines=9> */
.L_x_600:
        /* <DEDUP_REMOVED lines=74> */
.L_x_603:
[----:B------:R-:W-:-:S05]  /*6bc0*/  IMAD.IADD R5, R1, 0x1, R12 ;  /* 0x0000000101057824 */ /* 0x000fca00078e020c */
[----:B------:R-:W2:Y:S02]  /*6bd0*/  LDL.U8 R4, [R5] ;  /* 0x0000000005047983 */ /* 0x000ea40000100000 */
[----:B--2---:R-:W-:Y:S01]  /*6be0*/  ISETP.NE.AND P0, PT, R4, RZ, PT ;  /* 0x000000ff0400720c */ /* 0x004fe20003f05270 */
[----:B------:R-:W-:Y:S02]  /*6bf0*/  IMAD.MOV.U32 R4, RZ, RZ, R12 ;  /* 0x000000ffff047224 */ /* 0x000fe400078e000c */
[----:B------:R-:W-:-:S10]  /*6c00*/  VIADD R12, R12, 0x1 ;  /* 0x000000010c0c7836 */ /* 0x000fd40000000000 */
[----:B------:R-:W-:Y:S05]  /*6c10*/  @P0 BRA `(.L_x_603) ;  /* 0xfffffffc00e80947 */ /* 0x000fea000383ffff */
[----:B------:R-:W-:Y:S05]  /*6c20*/  BSYNC.RECONVERGENT B1 ;  /* 0x0000000000017941 */ /* 0x000fea0003800200 */
.L_x_602:
[----:B------:R-:W-:-:S13]  /*6c30*/  LOP3.LUT P0, RZ, R10, 0xff, RZ, 0xc0, !PT ;  /* 0x000000ff0aff7812 */ /* 0x000fda000780c0ff */
[----:B------:R-:W-:Y:S05]  /*6c40*/  @!P0 BRA `(.L_x_604) ;  /* 0x00000000002c8947 */ /* 0x000fea0003800000 */
[----:B------:R-:W-:Y:S01]  /*6c50*/  BSSY.RECONVERGENT B1, `(.L_x_604) ;  /* 0x000000a000017945 */ /* 0x000fe20003800200 */
[----:B------:R-:W-:-:S07]  /*6c60*/  IMAD.MOV.U32 R6, RZ, RZ, RZ ;  /* 0x000000ffff067224 */ /* 0x000fce00078e00ff */
.L_x_605:
        /* <DEDUP_REMOVED lines=9> */
.L_x_604:
        /* <DEDUP_REMOVED lines=74> */
.L_x_607:
[----:B------:R-:W-:-:S05]  /*71a0*/  IMAD.IADD R5, R1, 0x1, R12 ;  /* 0x0000000101057824 */ /* 0x000fca00078e020c */
[----:B------:R-:W2:Y:S02]  /*71b0*/  LDL.U8 R4, [R5] ;  /* 0x0000000005047983 */ /* 0x000ea40000100000 */
[----:B--2---:R-:W-:Y:S01]  /*71c0*/  ISETP.NE.AND P0, PT, R4, RZ, PT ;  /* 0x000000ff0400720c */ /* 0x004fe20003f05270 */
[----:B------:R-:W-:Y:S02]  /*71d0*/  IMAD.MOV.U32 R4, RZ, RZ, R12 ;  /* 0x000000ffff047224 */ /* 0x000fe400078e000c */
[----:B------:R-:W-:-:S10]  /*71e0*/  VIADD R12, R12, 0x1 ;  /* 0x000000010c0c7836 */ /* 0x000fd40000000000 */
[----:B------:R-:W-:Y:S05]  /*71f0*/  @P0 BRA `(.L_x_607) ;  /* 0xfffffffc00e80947 */ /* 0x000fea000383ffff */
[----:B------:R-:W-:Y:S05]  /*7200*/  BSYNC.RECONVERGENT B1 ;  /* 0x0000000000017941 */ /* 0x000fea0003800200 */
.L_x_606:
[----:B------:R-:W-:-:S13]  /*7210*/  LOP3.LUT P0, RZ, R10, 0xff, RZ, 0xc0, !PT ;  /* 0x000000ff0aff7812 */ /* 0x000fda000780c0ff */
[----:B------:R-:W-:Y:S05]  /*7220*/  @!P0 BRA `(.L_x_608) ;  /* 0x00000000002c8947 */ /* 0x000fea0003800000 */
[----:B------:R-:W-:Y:S01]  /*7230*/  BSSY.RECONVERGENT B1, `(.L_x_608) ;  /* 0x000000a000017945 */ /* 0x000fe20003800200 */
[----:B------:R-:W-:-:S07]  /*7240*/  IMAD.MOV.U32 R6, RZ, RZ, RZ ;  /* 0x000000ffff067224 */ /* 0x000fce00078e00ff */
.L_x_609:
        /* <DEDUP_REMOVED lines=9> */
.L_x_608:
        /* <DEDUP_REMOVED lines=74> */
.L_x_611:
[----:B------:R-:W-:-:S05]  /*7780*/  IMAD.IADD R5, R1, 0x1, R12 ;  /* 0x0000000101057824 */ /* 0x000fca00078e020c */
[----:B------:R-:W2:Y:S02]  /*7790*/  LDL.U8 R4, [R5] ;  /* 0x0000000005047983 */ /* 0x000ea40000100000 */
[----:B--2---:R-:W-:Y:S01]  /*77a0*/  ISETP.NE.AND P0, PT, R4, RZ, PT ;  /* 0x000000ff0400720c */ /* 0x004fe20003f05270 */
[----:B------:R-:W-:Y:S02]  /*77b0*/  IMAD.MOV.U32 R4, RZ, RZ, R12 ;  /* 0x000000ffff047224 */ /* 0x000fe400078e000c */
[----:B------:R-:W-:-:S10]  /*77c0*/  VIADD R12, R12, 0x1 ;  /* 0x000000010c0c7836 */ /* 0x000fd40000000000 */
[----:B------:R-:W-:Y:S05]  /*77d0*/  @P0 BRA `(.L_x_611) ;  /* 0xfffffffc00e80947 */ /* 0x000fea000383ffff */
[----:B------:R-:W-:Y:S05]  /*77e0*/  BSYNC.RECONVERGENT B1 ;  /* 0x0000000000017941 */ /* 0x000fea0003800200 */
.L_x_610:
[----:B------:R-:W-:-:S13]  /*77f0*/  LOP3.LUT P0, RZ, R10, 0xff, RZ, 0xc0, !PT ;  /* 0x000000ff0aff7812 */ /* 0x000fda000780c0ff */
[----:B------:R-:W-:Y:S05]  /*7800*/  @!P0 BRA `(.L_x_612) ;  /* 0x00000000002c8947 */ /* 0x000fea0003800000 */
[----:B------:R-:W-:Y:S01]  /*7810*/  BSSY.RECONVERGENT B1, `(.L_x_612) ;  /* 0x000000a000017945 */ /* 0x000fe20003800200 */
[----:B------:R-:W-:-:S07]  /*7820*/  IMAD.MOV.U32 R6, RZ, RZ, RZ ;  /* 0x000000ffff067224 */ /* 0x000fce00078e00ff */
.L_x_613:
        /* <DEDUP_REMOVED lines=9> */
.L_x_612:
        /* <DEDUP_REMOVED lines=74> */
.L_x_615:
[----:B------:R-:W-:-:S05]  /*7d60*/  IMAD.IADD R5, R1, 0x1, R12 ;  /* 0x0000000101057824 */ /* 0x000fca00078e020c */
[----:B------:R-:W2:Y:S02]  /*7d70*/  LDL.U8 R4, [R5] ;  /* 0x0000000005047983 */ /* 0x000ea40000100000 */
[----:B--2---:R-:W-:Y:S01]  /*7d80*/  ISETP.NE.AND P0, PT, R4, RZ, PT ;  /* 0x000000ff0400720c */ /* 0x004fe20003f05270 */
[----:B------:R-:W-:Y:S02]  /*7d90*/  IMAD.MOV.U32 R4, RZ, RZ, R12 ;  /* 0x000000ffff047224 */ /* 0x000fe400078e000c */
[----:B------:R-:W-:-:S10]  /*7da0*/  VIADD R12, R12, 0x1 ;  /* 0x000000010c0c7836 */ /* 0x000fd40000000000 */
[----:B------:R-:W-:Y:S05]  /*7db0*/  @P0 BRA `(.L_x_615) ;  /* 0xfffffffc00e80947 */ /* 0x000fea000383ffff */
[----:B------:R-:W-:Y:S05]  /*7dc0*/  BSYNC.RECONVERGENT B1 ;  /* 0x0000000000017941 */ /* 0x000fea0003800200 */
.L_x_614:
[----:B------:R-:W-:-:S13]  /*7dd0*/  LOP3.LUT P0, RZ, R10, 0xff, RZ, 0xc0, !PT ;  /* 0x000000ff0aff7812 */ /* 0x000fda000780c0ff */
[----:B------:R-:W-:Y:S05]  /*7de0*/  @!P0 BRA `(.L_x_616) ;  /* 0x00000000002c8947 */ /* 0x000fea0003800000 */
[----:B------:R-:W-:Y:S01]  /*7df0*/  BSSY.RECONVERGENT B1, `(.L_x_616) ;  /* 0x000000a000017945 */ /* 0x000fe20003800200 */
[----:B------:R-:W-:-:S07]  /*7e00*/  IMAD.MOV.U32 R6, RZ, RZ, RZ ;  /* 0x000000ffff067224 */ /* 0x000fce00078e00ff */
.L_x_617:
        /* <DEDUP_REMOVED lines=9> */
.L_x_616:
        /* <DEDUP_REMOVED lines=74> */
.L_x_619:
[----:B------:R-:W-:-:S05]  /*8340*/  IMAD.IADD R5, R1, 0x1, R12 ;  /* 0x0000000101057824 */ /* 0x000fca00078e020c */
[----:B------:R-:W2:Y:S02]  /*8350*/  LDL.U8 R4, [R5] ;  /* 0x0000000005047983 */ /* 0x000ea40000100000 */
[----:B--2---:R-:W-:Y:S01]  /*8360*/  ISETP.NE.AND P0, PT, R4, RZ, PT ;  /* 0x000000ff0400720c */ /* 0x004fe20003f05270 */
[----:B------:R-:W-:Y:S02]  /*8370*/  IMAD.MOV.U32 R4, RZ, RZ, R12 ;  /* 0x000000ffff047224 */ /* 0x000fe400078e000c */
[----:B------:R-:W-:-:S10]  /*8380*/  VIADD R12, R12, 0x1 ;  /* 0x000000010c0c7836 */ /* 0x000fd40000000000 */
[----:B------:R-:W-:Y:S05]  /*8390*/  @P0 BRA `(.L_x_619) ;  /* 0xfffffffc00e80947 */ /* 0x000fea000383ffff */
[----:B------:R-:W-:Y:S05]  /*83a0*/  BSYNC.RECONVERGENT B1 ;  /* 0x0000000000017941 */ /* 0x000fea0003800200 */
.L_x_618:
[----:B------:R-:W-:-:S13]  /*83b0*/  LOP3.LUT P0, RZ, R10, 0xff, RZ, 0xc0, !PT ;  /* 0x000000ff0aff7812 */ /* 0x000fda000780c0ff */
[----:B------:R-:W-:Y:S05]  /*83c0*/  @!P0 BRA `(.L_x_620) ;  /* 0x00000000002c8947 */ /* 0x000fea0003800000 */
[----:B------:R-:W-:Y:S01]  /*83d0*/  BSSY.RECONVERGENT B1, `(.L_x_620) ;  /* 0x000000a000017945 */ /* 0x000fe20003800200 */
[----:B------:R-:W-:-:S07]  /*83e0*/  IMAD.MOV.U32 R6, RZ, RZ, RZ ;  /* 0x000000ffff067224 */ /* 0x000fce00078e00ff */
.L_x_621:
        /* <DEDUP_REMOVED lines=9> */
.L_x_620:
        /* <DEDUP_REMOVED lines=74> */
.L_x_623:
[----:B------:R-:W-:-:S05]  /*8920*/  IMAD.IADD R5, R1, 0x1, R12 ;  /* 0x0000000101057824 */ /* 0x000fca00078e020c */
[----:B------:R-:W2:Y:S02]  /*8930*/  LDL.U8 R4, [R5] ;  /* 0x0000000005047983 */ /* 0x000ea40000100000 */
[----:B--2---:R-:W-:Y:S01]  /*8940*/  ISETP.NE.AND P0, PT, R4, RZ, PT ;  /* 0x000000ff0400720c */ /* 0x004fe20003f05270 */
[----:B------:R-:W-:Y:S02]  /*8950*/  IMAD.MOV.U32 R4, RZ, RZ, R12 ;  /* 0x000000ffff047224 */ /* 0x000fe400078e000c */
[----:B------:R-:W-:-:S10]  /*8960*/  VIADD R12, R12, 0x1 ;  /* 0x000000010c0c7836 */ /* 0x000fd40000000000 */
[----:B------:R-:W-:Y:S05]  /*8970*/  @P0 BRA `(.L_x_623) ;  /* 0xfffffffc00e80947 */ /* 0x000fea000383ffff */
[----:B------:R-:W-:Y:S05]  /*8980*/  BSYNC.RECONVERGENT B1 ;  /* 0x0000000000017941 */ /* 0x000fea0003800200 */
.L_x_622:
[----:B------:R-:W-:-:S13]  /*8990*/  LOP3.LUT P0, RZ, R10, 0xff, RZ, 0xc0, !PT ;  /* 0x000000ff0aff7812 */ /* 0x000fda000780c0ff */
[----:B------:R-:W-:Y:S05]  /*89a0*/  @!P0 BRA `(.L_x_624) ;  /* 0x00000000002c8947 */ /* 0x000fea0003800000 */
[----:B------:R-:W-:Y:S01]  /*89b0*/  BSSY.RECONVERGENT B1, `(.L_x_624) ;  /* 0x000000a000017945 */ /* 0x000fe20003800200 */
[----:B------:R-:W-:-:S07]  /*89c0*/  IMAD.MOV.U32 R6, RZ, RZ, RZ ;  /* 0x000000ffff067224 */ /* 0x000fce00078e00ff */
.L_x_625:
        /* <DEDUP_REMOVED lines=9> */
.L_x_624:
        /* <DEDUP_REMOVED lines=55> */
.L_x_549:
        /* <DEDUP_REMOVED lines=48> */
.L_x_633:
        /* <DEDUP_REMOVED lines=89> */
.L_x_628:
[----:B------:R-:W-:-:S06]  /*9660*/  IMAD.IADD R9, R1, 0x1, R12 ;  /* 0x0000000101097824 */ /* 0x000fcc00078e020c */
[----:B------:R-:W2:Y:S01]  /*9670*/  LDL.U8 R9, [R9] ;  /* 0x0000000009097983 */ /* 0x000ea20000100000 */
[----:B-1----:R-:W-:Y:S02]  /*9680*/  IMAD.MOV.U32 R10, RZ, RZ, R12 ;  /* 0x000000ffff0a7224 */ /* 0x002fe400078e000c */
[----:B------:R-:W-:Y:S01]  /*9690*/  VIADD R12, R12, 0x1 ;  /* 0x000000010c0c7836 */ /* 0x000fe20000000000 */
[----:B--2---:R-:W-:-:S13]  /*96a0*/  ISETP.NE.AND P0, PT, R9, RZ, PT ;  /* 0x000000ff0900720c */ /* 0x004fda0003f05270 */
[----:B------:R-:W-:Y:S05]  /*96b0*/  @P0 BRA `(.L_x_628) ;  /* 0xfffffffc00e80947 */ /* 0x000fea000383ffff */
[----:B------:R-:W-:Y:S05]  /*96c0*/  BSYNC.RECONVERGENT B1 ;  /* 0x0000000000017941 */ /* 0x000fea0003800200 */
.L_x_627:
[----:B------:R-:W-:Y:S01]  /*96d0*/  LOP3.LUT P0, RZ, R8, 0xff, RZ, 0xc0, !PT ;  /* 0x000000ff08ff7812 */ /* 0x000fe2000780c0ff */
[----:B------:R-:W-:-:S12]  /*96e0*/  BSSY.RECONVERGENT B1, `(.L_x_629) ;  /* 0x000000b000017945 */ /* 0x000fd80003800200 */
[----:B------:R-:W-:Y:S05]  /*96f0*/  @!P0 BRA `(.L_x_630) ;  /* 0x0000000000248947 */ /* 0x000fea0003800000 */
[----:B------:R-:W-:-:S07]  /*9700*/  IMAD.MOV.U32 R12, RZ, RZ, RZ ;  /* 0x000000ffff0c7224 */ /* 0x000fce00078e00ff */
.L_x_631:
        /* <DEDUP_REMOVED lines=8> */
.L_x_630:
[----:B------:R-:W-:Y:S05]  /*9790*/  BSYNC.RECONVERGENT B1 ;  /* 0x0000000000017941 */ /* 0x000fea0003800200 */
.L_x_629:
        /* <DEDUP_REMOVED lines=62> */
.L_x_626:
[----:B------:R-:W-:-:S13]  /*9b80*/  ISETP.LE.AND P0, PT, R87, UR4, PT ;  /* 0x0000000457007c0c */ /* 0x000fda000bf03270 */
[----:B------:R-:W-:Y:S05]  /*9b90*/  @P0 BRA `(.L_x_632) ;  /* 0x0000000800b00947 */ /* 0x000fea0003800000 */
[----:B------:R-:W-:Y:S01]  /*9ba0*/  VIADD R92, R87, -UR4 ;  /* 0x80000004575c7c36 */ /* 0x000fe20008000000 */
[----:B------:R-:W-:Y:S04]  /*9bb0*/  BSSY.RECONVERGENT B1, `(.L_x_632) ;  /* 0x00000aa000017945 */ /* 0x000fe80003800200 */
[----:B------:R-:W-:-:S13]  /*9bc0*/  ISETP.GE.AND P0, PT, R53, R92, PT ;  /* 0x0000005c3500720c */ /* 0x000fda0003f06270 */
[----:B------:R-:W-:Y:S05]  /*9bd0*/  @P0 BRA `(.L_x_634) ;  /* 0x00000008009c0947 */ /* 0x000fea0003800000 */
[----:B------:R-:W-:-:S07]  /*9be0*/  IMAD.MOV.U32 R87, RZ, RZ, R53 ;  /* 0x000000ffff577224 */ /* 0x000fce00078e0035 */
.L_x_640:
        /* <DEDUP_REMOVED lines=89> */
.L_x_636:
[----:B------:R-:W-:-:S06]  /*a180*/  IMAD.IADD R9, R1, 0x1, R12 ;  /* 0x0000000101097824 */ /* 0x000fcc00078e020c */
[----:B------:R-:W2:Y:S01]  /*a190*/  LDL.U8 R9, [R9] ;  /* 0x0000000009097983 */ /* 0x000ea20000100000 */
[----:B-1----:R-:W-:Y:S02]  /*a1a0*/  IMAD.MOV.U32 R10, RZ, RZ, R12 ;  /* 0x000000ffff0a7224 */ /* 0x002fe400078e000c */
[----:B------:R-:W-:Y:S01]  /*a1b0*/  VIADD R12, R12, 0x1 ;  /* 0x000000010c0c7836 */ /* 0x000fe20000000000 */
[----:B--2---:R-:W-:-:S13]  /*a1c0*/  ISETP.NE.AND P0, PT, R9, RZ, PT ;  /* 0x000000ff0900720c */ /* 0x004fda0003f05270 */
[----:B------:R-:W-:Y:S05]  /*a1d0*/  @P0 BRA `(.L_x_636) ;  /* 0xfffffffc00e80947 */ /* 0x000fea000383ffff */
[----:B------:R-:W-:Y:S05]  /*a1e0*/  BSYNC.RECONVERGENT B2 ;  /* 0x0000000000027941 */ /* 0x000fea0003800200 */
.L_x_635:
[----:B------:R-:W-:Y:S01]  /*a1f0*/  LOP3.LUT P0, RZ, R8, 0xff, RZ, 0xc0, !PT ;  /* 0x000000ff08ff7812 */ /* 0x000fe2000780c0ff */
[----:B------:R-:W-:-:S12]  /*a200*/  BSSY.RECONVERGENT B2, `(.L_x_637) ;  /* 0x000000b000027945 */ /* 0x000fd80003800200 */
[----:B------:R-:W-:Y:S05]  /*a210*/  @!P0 BRA `(.L_x_638) ;  /* 0x0000000000248947 */ /* 0x000fea0003800000 */
[----:B------:R-:W-:-:S07]  /*a220*/  IMAD.MOV.U32 R12, RZ, RZ, RZ ;  /* 0x000000ffff0c7224 */ /* 0x000fce00078e00ff */
.L_x_639:
        /* <DEDUP_REMOVED lines=8> */
.L_x_638:
[----:B------:R-:W-:Y:S05]  /*a2b0*/  BSYNC.RECONVERGENT B2 ;  /* 0x0000000000027941 */ /* 0x000fea0003800200 */
.L_x_637:
        /* <DEDUP_REMOVED lines=57> */
.L_x_634:
[----:B------:R-:W-:Y:S05]  /*a650*/  BSYNC.RECONVERGENT B1 ;  /* 0x0000000000017941 */ /* 0x000fea0003800200 */
.L_x_632:
        /* <DEDUP_REMOVED lines=147> */
.L_x_644:
[----:B------:R-:W-:-:S05]  /*af90*/  IMAD.IADD R9, R1, 0x1, R8 ;  /* 0x0000000101097824 */ /* 0x000fca00078e0208 */
[----:B------:R-:W2:Y:S02]  /*afa0*/  LDL.U8 R7, [R9] ;  /* 0x0000000009077983 */ /* 0x000ea40000100000 */
[----:B--2---:R-:W-:Y:S01]  /*afb0*/  ISETP.NE.AND P0, PT, R7, RZ, PT ;  /* 0x000000ff0700720c */ /* 0x004fe20003f05270 */
[----:B------:R-:W-:Y:S02]  /*afc0*/  IMAD.MOV.U32 R7, RZ, RZ, R8 ;  /* 0x000000ffff077224 */ /* 0x000fe400078e0008 */
[----:B------:R-:W-:-:S10]  /*afd0*/  VIADD R8, R8, 0x1 ;  /* 0x0000000108087836 */ /* 0x000fd40000000000 */
[----:B------:R-:W-:Y:S05]  /*afe0*/  @P0 BRA `(.L_x_644) ;  /* 0xfffffffc00e80947 */ /* 0x000fea000383ffff */
[----:B------:R-:W-:Y:S05]  /*aff0*/  BSYNC.RECONVERGENT B2 ;  /* 0x0000000000027941 */ /* 0x000fea0003800200 */
.L_x_643:
[----:B------:R-:W-:Y:S01]  /*b000*/  LOP3.LUT P0, RZ, R6, 0xff, RZ, 0xc0, !PT ;  /* 0x000000ff06ff7812 */ /* 0x000fe2000780c0ff */
[----:B------:R-:W-:Y:S01]  /*b010*/  BSSY.RECONVERGENT B2, `(.L_x_645) ;  /* 0x000000c000027945 */ /* 0x000fe20003800200 */
[----:B------:R-:W-:-:S11]  /*b020*/  IMAD.MOV.U32 R8, RZ, RZ, R7 ;  /* 0x000000ffff087224 */ /* 0x000fd600078e0007 */
[----:B------:R-:W-:Y:S05]  /*b030*/  @!P0 BRA `(.L_x_646) ;  /* 0x0000000000248947 */ /* 0x000fea0003800000 */
[----:B------:R-:W-:-:S07]  /*b040*/  IMAD.MOV.U32 R10, RZ, RZ, RZ ;  /* 0x000000ffff0a7224 */ /* 0x000fce00078e00ff */
.L_x_647:
        /* <DEDUP_REMOVED lines=8> */
.L_x_646:
[----:B------:R-:W-:Y:S05]  /*b0d0*/  BSYNC.RECONVERGENT B2 ;  /* 0x0000000000027941 */ /* 0x000fea0003800200 */
.L_x_645:
        /* <DEDUP_REMOVED lines=54> */
.L_x_642:
[----:B------:R-:W-:Y:S05]  /*b440*/  BSYNC.RECONVERGENT B1 ;  /* 0x0000000000017941 */ /* 0x000fea0003800200 */
.L_x_641:
        /* <DEDUP_REMOVED lines=146> */
.L_x_651:
[----:B------:R-:W-:-:S05]  /*bd70*/  IMAD.IADD R9, R1, 0x1, R8 ;  /* 0x0000000101097824 */ /* 0x000fca00078e0208 */
[----:B------:R-:W2:Y:S02]  /*bd80*/  LDL.U8 R7, [R9] ;  /* 0x0000000009077983 */ /* 0x000ea40000100000 */
[----:B--2---:R-:W-:Y:S01]  /*bd90*/  ISETP.NE.AND P0, PT, R7, RZ, PT ;  /* 0x000000ff0700720c */ /* 0x004fe20003f05270 */
[----:B------:R-:W-:Y:S02]  /*bda0*/  IMAD.MOV.U32 R7, RZ, RZ, R8 ;  /* 0x000000ffff077224 */ /* 0x000fe400078e0008 */
[----:B------:R-:W-:-:S10]  /*bdb0*/  VIADD R8, R8, 0x1 ;  /* 0x0000000108087836 */ /* 0x000fd40000000000 */
[----:B------:R-:W-:Y:S05]  /*bdc0*/  @P0 BRA `(.L_x_651) ;  /* 0xfffffffc00e80947 */ /* 0x000fea000383ffff */
[----:B------:R-:W-:Y:S05]  /*bdd0*/  BSYNC.RECONVERGENT B2 ;  /* 0x0000000000027941 */ /* 0x000fea0003800200 */
.L_x_650:
[----:B------:R-:W-:Y:S01]  /*bde0*/  LOP3.LUT P0, RZ, R6, 0xff, RZ, 0xc0, !PT ;  /* 0x000000ff06ff7812 */ /* 0x000fe2000780c0ff */
[----:B------:R-:W-:Y:S01]  /*bdf0*/  BSSY.RECONVERGENT B2, `(.L_x_652) ;  /* 0x000000c000027945 */ /* 0x000fe20003800200 */
[----:B------:R-:W-:-:S11]  /*be00*/  IMAD.MOV.U32 R8, RZ, RZ, R7 ;  /* 0x000000ffff087224 */ /* 0x000fd600078e0007 */
[----:B------:R-:W-:Y:S05]  /*be10*/  @!P0 BRA `(.L_x_653) ;  /* 0x0000000000248947 */ /* 0x000fea0003800000 */
[----:B------:R-:W-:-:S07]  /*be20*/  IMAD.MOV.U32 R10, RZ, RZ, RZ ;  /* 0x000000ffff0a7224 */ /* 0x000fce00078e00ff */
.L_x_654:
        /* <DEDUP_REMOVED lines=8> */
.L_x_653:
[----:B------:R-:W-:Y:S05]  /*beb0*/  BSYNC.RECONVERGENT B2 ;  /* 0x0000000000027941 */ /* 0x000fea0003800200 */
.L_x_652:
        /* <DEDUP_REMOVED lines=54> */
.L_x_649:
[----:B------:R-:W-:Y:S05]  /*c220*/  BSYNC.RECONVERGENT B1 ;  /* 0x0000000000017941 */ /* 0x000fea0003800200 */
.L_x_648:
        /* <DEDUP_REMOVED lines=146> */
.L_x_658:
[----:B------:R-:W-:-:S05]  /*cb50*/  IMAD.IADD R9, R1, 0x1, R8 ;  /* 0x0000000101097824 */ /* 0x000fca00078e0208 */
[----:B------:R-:W2:Y:S02]  /*cb60*/  LDL.U8 R7, [R9] ;  /* 0x0000000009077983 */ /* 0x000ea40000100000 */
[----:B--2---:R-:W-:Y:S01]  /*cb70*/  ISETP.NE.AND P0, PT, R7, RZ, PT ;  /* 0x000000ff0700720c */ /* 0x004fe20003f05270 */
[----:B------:R-:W-:Y:S02]  /*cb80*/  IMAD.MOV.U32 R7, RZ, RZ, R8 ;  /* 0x000000ffff077224 */ /* 0x000fe400078e0008 */
[----:B------:R-:W-:-:S10]  /*cb90*/  VIADD R8, R8, 0x1 ;  /* 0x0000000108087836 */ /* 0x000fd40000000000 */
[----:B------:R-:W-:Y:S05]  /*cba0*/  @P0 BRA `(.L_x_658) ;  /* 0xfffffffc00e80947 */ /* 0x000fea000383ffff */
[----:B------:R-:W-:Y:S05]  /*cbb0*/  BSYNC.RECONVERGENT B2 ;  /* 0x0000000000027941 */ /* 0x000fea0003800200 */
.L_x_657:
[----:B------:R-:W-:Y:S01]  /*cbc0*/  LOP3.LUT P0, RZ, R6, 0xff, RZ, 0xc0, !PT ;  /* 0x000000ff06ff7812 */ /* 0x000fe2000780c0ff */
[----:B------:R-:W-:Y:S01]  /*cbd0*/  BSSY.RECONVERGENT B2, `(.L_x_659) ;  /* 0x000000c000027945 */ /* 0x000fe20003800200 */
[----:B------:R-:W-:-:S11]  /*cbe0*/  IMAD.MOV.U32 R8, RZ, RZ, R7 ;  /* 0x000000ffff087224 */ /* 0x000fd600078e0007 */
[----:B------:R-:W-:Y:S05]  /*cbf0*/  @!P0 BRA `(.L_x_660) ;  /* 0x0000000000248947 */ /* 0x000fea0003800000 */
[----:B------:R-:W-:-:S07]  /*cc00*/  IMAD.MOV.U32 R10, RZ, RZ, RZ ;  /* 0x000000ffff0a7224 */ /* 0x000fce00078e00ff */
.L_x_661:
        /* <DEDUP_REMOVED lines=8> */
.L_x_660:
[----:B------:R-:W-:Y:S05]  /*cc90*/  BSYNC.RECONVERGENT B2 ;  /* 0x0000000000027941 */ /* 0x000fea0003800200 */
.L_x_659:
        /* <DEDUP_REMOVED lines=54> */
.L_x_656:
[----:B------:R-:W-:Y:S05]  /*d000*/  BSYNC.RECONVERGENT B1 ;  /* 0x0000000000017941 */ /* 0x000fea0003800200 */
.L_x_655:
        /* <DEDUP_REMOVED lines=146> */
.L_x_665:
[----:B------:R-:W-:-:S05]  /*d930*/  IMAD.IADD R9, R1, 0x1, R8 ;  /* 0x0000000101097824 */ /* 0x000fca00078e0208 */
[----:B------:R-:W2:Y:S02]  /*d940*/  LDL.U8 R7, [R9] ;  /* 0x0000000009077983 */ /* 0x000ea40000100000 */
[----:B--2---:R-:W-:Y:S01]  /*d950*/  ISETP.NE.AND P0, PT, R7, RZ, PT ;  /* 0x000000ff0700720c */ /* 0x004fe20003f05270 */
[----:B------:R-:W-:Y:S02]  /*d960*/  IMAD.MOV.U32 R7, RZ, RZ, R8 ;  /* 0x000000ffff077224 */ /* 0x000fe400078e0008 */
[----:B------:R-:W-:-:S10]  /*d970*/  VIADD R8, R8, 0x1 ;  /* 0x0000000108087836 */ /* 0x000fd40000000000 */
[----:B------:R-:W-:Y:S05]  /*d980*/  @P0 BRA `(.L_x_665) ;  /* 0xfffffffc00e80947 */ /* 0x000fea000383ffff */
[----:B------:R-:W-:Y:S05]  /*d990*/  BSYNC.RECONVERGENT B2 ;  /* 0x0000000000027941 */ /* 0x000fea0003800200 */
.L_x_664:
[----:B------:R-:W-:Y:S01]  /*d9a0*/  LOP3.LUT P0, RZ, R6, 0xff, RZ, 0xc0, !PT ;  /* 0x000000ff06ff7812 */ /* 0x000fe2000780c0ff */
[----:B------:R-:W-:Y:S01]  /*d9b0*/  BSSY.RECONVERGENT B2, `(.L_x_666) ;  /* 0x000000c000027945 */ /* 0x000fe20003800200 */
[----:B------:R-:W-:-:S11]  /*d9c0*/  IMAD.MOV.U32 R8, RZ, RZ, R7 ;  /* 0x000000ffff087224 */ /* 0x000fd600078e0007 */
[----:B------:R-:W-:Y:S05]  /*d9d0*/  @!P0 BRA `(.L_x_667) ;  /* 0x0000000000248947 */ /* 0x000fea0003800000 */
[----:B------:R-:W-:-:S07]  /*d9e0*/  IMAD.MOV.U32 R10, RZ, RZ, RZ ;  /* 0x000000ffff0a7224 */ /* 0x000fce00078e00ff */
.L_x_668:
        /* <DEDUP_REMOVED lines=8> */
.L_x_667:
[----:B------:R-:W-:Y:S05]  /*da70*/  BSYNC.RECONVERGENT B2 ;  /* 0x0000000000027941 */ /* 0x000fea0003800200 */
.L_x_666:
        /* <DEDUP_REMOVED lines=54> */
.L_x_663:
[----:B------:R-:W-:Y:S05]  /*dde0*/  BSYNC.RECONVERGENT B1 ;  /* 0x0000000000017941 */ /* 0x000fea0003800200 */
.L_x_662:
        /* <DEDUP_REMOVED lines=146> */
.L_x_672:
[----:B------:R-:W-:-:S05]  /*e710*/  IMAD.IADD R7, R1, 0x1, R6 ;  /* 0x0000000101077824 */ /* 0x000fca00078e0206 */
[----:B------:R-:W2:Y:S02]  /*e720*/  LDL.U8 R5, [R7] ;  /* 0x0000000007057983 */ /* 0x000ea40000100000 */
[----:B--2---:R-:W-:Y:S01]  /*e730*/  ISETP.NE.AND P0, PT, R5, RZ, PT ;  /* 0x000000ff0500720c */ /* 0x004fe20003f05270 */
[----:B------:R-:W-:Y:S02]  /*e740*/  IMAD.MOV.U32 R5, RZ, RZ, R6 ;  /* 0x000000ffff057224 */ /* 0x000fe400078e0006 */
[----:B------:R-:W-:-:S10]  /*e750*/  VIADD R6, R6, 0x1 ;  /* 0x0000000106067836 */ /* 0x000fd40000000000 */
[----:B------:R-:W-:Y:S05]  /*e760*/  @P0 BRA `(.L_x_672) ;  /* 0xfffffffc00e80947 */ /* 0x000fea000383ffff */
[----:B------:R-:W-:Y:S05]  /*e770*/  BSYNC.RECONVERGENT B2 ;  /* 0x0000000000027941 */ /* 0x000fea0003800200 */
.L_x_671:
[----:B------:R-:W-:Y:S01]  /*e780*/  LOP3.LUT P0, RZ, R4, 0xff, RZ, 0xc0, !PT ;  /* 0x000000ff04ff7812 */ /* 0x000fe2000780c0ff */
[----:B------:R-:W-:Y:S01]  /*e790*/  BSSY.RECONVERGENT B2, `(.L_x_673) ;  /* 0x000000c000027945 */ /* 0x000fe20003800200 */
[----:B------:R-:W-:-:S11]  /*e7a0*/  IMAD.MOV.U32 R6, RZ, RZ, R5 ;  /* 0x000000ffff067224 */ /* 0x000fd600078e0005 */
[----:B------:R-:W-:Y:S05]  /*e7b0*/  @!P0 BRA `(.L_x_674) ;  /* 0x0000000000248947 */ /* 0x000fea0003800000 */
[----:B------:R-:W-:-:S07]  /*e7c0*/  IMAD.MOV.U32 R8, RZ, RZ, RZ ;  /* 0x000000ffff087224 */ /* 0x000fce00078e00ff */
.L_x_675:
        /* <DEDUP_REMOVED lines=8> */
.L_x_674:
[----:B------:R-:W-:Y:S05]  /*e850*/  BSYNC.RECONVERGENT B2 ;  /* 0x0000000000027941 */ /* 0x000fea0003800200 */
.L_x_673:
        /* <DEDUP_REMOVED lines=60> */
.L_x_670:
[----:B------:R-:W-:Y:S05]  /*ec20*/  BSYNC.RECONVERGENT B1 ;  /* 0x0000000000017941 */ /* 0x000fea0003800200 */
.L_x_669:
        /* <DEDUP_REMOVED lines=90> */
.L_x_677:
[----:B------:R-:W-:-:S05]  /*f1d0*/  IMAD.IADD R5, R1, 0x1, R50 ;  /* 0x0000000101057824 */ /* 0x000fca00078e0232 */
[----:B------:R-:W2:Y:S02]  /*f1e0*/  LDL.U8 R4, [R5+0x30] ;  /* 0x0000300005047983 */ /* 0x000ea40000100000 */
[----:B--2---:R-:W-:Y:S01]  /*f1f0*/  ISETP.NE.AND P0, PT, R4, RZ, PT ;  /* 0x000000ff0400720c */ /* 0x004fe20003f05270 */
[----:B------:R-:W-:Y:S02]  /*f200*/  IMAD.MOV.U32 R4, RZ, RZ, R50 ;  /* 0x000000ffff047224 */ /* 0x000fe400078e0032 */
[----:B------:R-:W-:-:S10]  /*f210*/  VIADD R50, R50, 0x1 ;  /* 0x0000000132327836 */ /* 0x000fd40000000000 */
[----:B------:R-:W-:Y:S05]  /*f220*/  @P0 BRA `(.L_x_677) ;  /* 0xfffffffc00e80947 */ /* 0x000fea000383ffff */
[----:B------:R-:W-:Y:S05]  /*f230*/  BSYNC.RECONVERGENT B1 ;  /* 0x0000000000017941 */ /* 0x000fea0003800200 */
.L_x_676:
[----:B------:R-:W-:-:S13]  /*f240*/  LOP3.LUT P0, RZ, R10, 0xff, RZ, 0xc0, !PT ;  /* 0x000000ff0aff7812 */ /* 0x000fda000780c0ff */
[----:B------:R-:W-:Y:S05]  /*f250*/  @!P0 BRA `(.L_x_678) ;  /* 0x00000000002c8947 */ /* 0x000fea0003800000 */
[----:B------:R-:W-:Y:S01]  /*f260*/  BSSY.RECONVERGENT B1, `(.L_x_678) ;  /* 0x000000a000017945 */ /* 0x000fe20003800200 */
[----:B------:R-:W-:-:S07]  /*f270*/  IMAD.MOV.U32 R6, RZ, RZ, RZ ;  /* 0x000000ffff067224 */ /* 0x000fce00078e00ff */
.L_x_679:
        /* <DEDUP_REMOVED lines=9> */
.L_x_678:
        /* <DEDUP_REMOVED lines=40> */
.L_x_681:
[----:B-1----:R-:W-:-:S06]  /*f590*/  IMAD.IADD R4, R9, 0x1, R52 ;  /* 0x0000000109047824 */ /* 0x002fcc00078e0234 */
[----:B------:R-:W2:Y:S01]  /*f5a0*/  LDL.U8 R4, [R4] ;  /* 0x0000000004047983 */ /* 0x000ea20000100000 */
[----:B------:R-:W-:Y:S02]  /*f5b0*/  IMAD.MOV.U32 R5, RZ, RZ, R9 ;  /* 0x000000ffff057224 */ /* 0x000fe400078e0009 */
[----:B------:R-:W-:Y:S01]  /*f5c0*/  VIADD R9, R9, 0x1 ;  /* 0x0000000109097836 */ /* 0x000fe20000000000 */
[----:B--2---:R-:W-:-:S13]  /*f5d0*/  ISETP.NE.AND P0, PT, R4, RZ, PT ;  /* 0x000000ff0400720c */ /* 0x004fda0003f05270 */
[----:B------:R-:W-:Y:S05]  /*f5e0*/  @P0 BRA `(.L_x_681) ;  /* 0xfffffffc00e80947 */ /* 0x000fea000383ffff */
[----:B------:R-:W-:Y:S05]  /*f5f0*/  BSYNC.RECONVERGENT B1 ;  /* 0x0000000000017941 */ /* 0x000fea0003800200 */
.L_x_680:
[----:B------:R-:W-:-:S13]  /*f600*/  LOP3.LUT P0, RZ, R6, 0xff, RZ, 0xc0, !PT ;  /* 0x000000ff06ff7812 */ /* 0x000fda000780c0ff */
[----:B------:R-:W-:Y:S05]  /*f610*/  @!P0 BRA `(.L_x_682) ;  /* 0x00000000002c8947 */ /* 0x000fea0003800000 */
[----:B------:R-:W-:Y:S01]  /*f620*/  BSSY.RECONVERGENT B1, `(.L_x_682) ;  /* 0x000000a000017945 */ /* 0x000fe20003800200 */
[----:B------:R-:W-:-:S07]  /*f630*/  IMAD.MOV.U32 R4, RZ, RZ, RZ ;  /* 0x000000ffff047224 */ /* 0x000fce00078e00ff */
.L_x_683:
        /* <DEDUP_REMOVED lines=9> */
.L_x_682:
        /* <DEDUP_REMOVED lines=38> */
.L_x_685:
[----:B------:R-:W-:-:S05]  /*f930*/  IMAD.IADD R7, R1, 0x1, R6 ;  /* 0x0000000101077824 */ /* 0x000fca00078e0206 */
[----:B------:R-:W2:Y:S02]  /*f940*/  LDL.U8 R4, [R7+0x30] ;  /* 0x0000300007047983 */ /* 0x000ea40000100000 */
[----:B--2---:R-:W-:Y:S01]  /*f950*/  ISETP.NE.AND P0, PT, R4, RZ, PT ;  /* 0x000000ff0400720c */ /* 0x004fe20003f05270 */
[----:B------:R-:W-:Y:S02]  /*f960*/  IMAD.MOV.U32 R4, RZ, RZ, R6 ;  /* 0x000000ffff047224 */ /* 0x000fe400078e0006 */
[----:B------:R-:W-:-:S10]  /*f970*/  VIADD R6, R6, 0x1 ;  /* 0x0000000106067836 */ /* 0x000fd40000000000 */
[----:B------:R-:W-:Y:S05]  /*f980*/  @P0 BRA `(.L_x_685) ;  /* 0xfffffffc00e80947 */ /* 0x000fea000383ffff */
[----:B------:R-:W-:Y:S05]  /*f990*/  BSYNC.RECONVERGENT B1 ;  /* 0x0000000000017941 */ /* 0x000fea0003800200 */
.L_x_684:
[----:B------:R-:W-:-:S13]  /*f9a0*/  LOP3.LUT P0, RZ, R5, 0xff, RZ, 0xc0, !PT ;  /* 0x000000ff05ff7812 */ /* 0x000fda000780c0ff */
[----:B------:R-:W-:Y:S05]  /*f9b0*/  @!P0 BRA `(.L_x_686) ;  /* 0x00000000002c8947 */ /* 0x000fea0003800000 */
[----:B------:R-:W-:Y:S01]  /*f9c0*/  BSSY.RECONVERGENT B1, `(.L_x_686) ;  /* 0x000000a000017945 */ /* 0x000fe20003800200 */
[----:B------:R-:W-:-:S07]  /*f9d0*/  IMAD.MOV.U32 R6, RZ, RZ, RZ ;  /* 0x000000ffff067224 */ /* 0x000fce00078e00ff */
.L_x_687:
        /* <DEDUP_REMOVED lines=9> */
.L_x_686:
        /* <DEDUP_REMOVED lines=38> */
.L_x_689:
[----:B--2---:R-:W-:-:S06]  /*fcd0*/  IMAD.IADD R4, R9, 0x1, R52 ;  /* 0x0000000109047824 */ /* 0x004fcc00078e0234 */
[----:B------:R-:W2:Y:S01]  /*fce0*/  LDL.U8 R4, [R4] ;  /* 0x0000000004047983 */ /* 0x000ea20000100000 */
[----:B------:R-:W-:Y:S02]  /*fcf0*/  IMAD.MOV.U32 R5, RZ, RZ, R9 ;  /* 0x000000ffff057224 */ /* 0x000fe400078e0009 */
[----:B------:R-:W-:Y:S01]  /*fd00*/  VIADD R9, R9, 0x1 ;  /* 0x0000000109097836 */ /* 0x000fe20000000000 */
[----:B--2---:R-:W-:-:S13]  /*fd10*/  ISETP.NE.AND P0, PT, R4, RZ, PT ;  /* 0x000000ff0400720c */ /* 0x004fda0003f05270 */
[----:B------:R-:W-:Y:S05]  /*fd20*/  @P0 BRA `(.L_x_689) ;  /* 0xfffffffc00e80947 */ /* 0x000fea000383ffff */
[----:B------:R-:W-:Y:S05]  /*fd30*/  BSYNC.RECONVERGENT B1 ;  /* 0x0000000000017941 */ /* 0x000fea0003800200 */
.L_x_688:
[----:B------:R-:W-:-:S13]  /*fd40*/  LOP3.LUT P0, RZ, R6, 0xff, RZ, 0xc0, !PT ;  /* 0x000000ff06ff7812 */ /* 0x000fda000780c0ff */
[----:B------:R-:W-:Y:S05]  /*fd50*/  @!P0 BRA `(.L_x_690) ;  /* 0x00000000002c8947 */ /* 0x000fea0003800000 */
[----:B------:R-:W-:Y:S01]  /*fd60*/  BSSY.RECONVERGENT B1, `(.L_x_690) ;  /* 0x000000a000017945 */ /* 0x000fe20003800200 */
[----:B------:R-:W-:-:S07]  /*fd70*/  IMAD.MOV.U32 R4, RZ, RZ, RZ ;  /* 0x000000ffff047224 */ /* 0x000fce00078e00ff */
.L_x_691:
        /* <DEDUP_REMOVED lines=9> */
.L_x_690:
        /* <DEDUP_REMOVED lines=38> */
.L_x_693:
[----:B------:R-:W-:-:S05]  /*10070*/  IMAD.IADD R7, R1, 0x1, R6 ;  /* 0x0000000101077824 */ /* 0x000fca00078e0206 */
[----:B------:R-:W2:Y:S02]  /*10080*/  LDL.U8 R4, [R7+0x30] ;  /* 0x0000300007047983 */ /* 0x000ea40000100000 */
[----:B--2---:R-:W-:Y:S01]  /*10090*/  ISETP.NE.AND P0, PT, R4, RZ, PT ;  /* 0x000000ff0400720c */ /* 0x004fe20003f05270 */
[----:B------:R-:W-:Y:S02]  /*100a0*/  IMAD.MOV.U32 R4, RZ, RZ, R6 ;  /* 0x000000ffff047224 */ /* 0x000fe400078e0006 */
[----:B------:R-:W-:-:S10]  /*100b0*/  VIADD R6, R6, 0x1 ;  /* 0x0000000106067836 */ /* 0x000fd40000000000 */
[----:B------:R-:W-:Y:S05]  /*100c0*/  @P0 BRA `(.L_x_693) ;  /* 0xfffffffc00e80947 */ /* 0x000fea000383ffff */
[----:B------:R-:W-:Y:S05]  /*100d0*/  BSYNC.RECONVERGENT B1 ;  /* 0x0000000000017941 */ /* 0x000fea0003800200 */
.L_x_692:
[----:B------:R-:W-:-:S13]  /*100e0*/  LOP3.LUT P0, RZ, R5, 0xff, RZ, 0xc0, !PT ;  /* 0x000000ff05ff7812 */ /* 0x000fda000780c0ff */
[----:B------:R-:W-:Y:S05]  /*100f0*/  @!P0 BRA `(.L_x_694) ;  /* 0x00000000002c8947 */ /* 0x000fea0003800000 */
[----:B------:R-:W-:Y:S01]  /*10100*/  BSSY.RECONVERGENT B1, `(.L_x_694) ;  /* 0x000000a000017945 */ /* 0x000fe20003800200 */
[----:B------:R-:W-:-:S07]  /*10110*/  IMAD.MOV.U32 R6, RZ, RZ, RZ ;  /* 0x000000ffff067224 */ /* 0x000fce00078e00ff */
.L_x_695:
        /* <DEDUP_REMOVED lines=9> */
.L_x_694:
        /* <DEDUP_REMOVED lines=38> */
.L_x_697:
[----:B--2---:R-:W-:-:S06]  /*10410*/  IMAD.IADD R4, R9, 0x1, R52 ;  /* 0x0000000109047824 */ /* 0x004fcc00078e0234 */
[----:B------:R-:W2:Y:S01]  /*10420*/  LDL.U8 R4, [R4] ;  /* 0x0000000004047983 */ /* 0x000ea20000100000 */
[----:B------:R-:W-:Y:S02]  /*10430*/  IMAD.MOV.U32 R5, RZ, RZ, R9 ;  /* 0x000000ffff057224 */ /* 0x000fe400078e0009 */
[----:B------:R-:W-:Y:S01]  /*10440*/  VIADD R9, R9, 0x1 ;  /* 0x0000000109097836 */ /* 0x000fe20000000000 */
[----:B--2---:R-:W-:-:S13]  /*10450*/  ISETP.NE.AND P0, PT, R4, RZ, PT ;  /* 0x000000ff0400720c */ /* 0x004fda0003f05270 */
[----:B------:R-:W-:Y:S05]  /*10460*/  @P0 BRA `(.L_x_697) ;  /* 0xfffffffc00e80947 */ /* 0x000fea000383ffff */
[----:B------:R-:W-:Y:S05]  /*10470*/  BSYNC.RECONVERGENT B1 ;  /* 0x0000000000017941 */ /* 0x000fea0003800200 */
.L_x_696:
[----:B------:R-:W-:-:S13]  /*10480*/  LOP3.LUT P0, RZ, R6, 0xff, RZ, 0xc0, !PT ;  /* 0x000000ff06ff7812 */ /* 0x000fda000780c0ff */
[----:B------:R-:W-:Y:S05]  /*10490*/  @!P0 BRA `(.L_x_698) ;  /* 0x00000000002c8947 */ /* 0x000fea0003800000 */
[----:B------:R-:W-:Y:S01]  /*104a0*/  BSSY.RECONVERGENT B1, `(.L_x_698) ;  /* 0x000000a000017945 */ /* 0x000fe20003800200 */
[----:B------:R-:W-:-:S07]  /*104b0*/  IMAD.MOV.U32 R4, RZ, RZ, RZ ;  /* 0x000000ffff047224 */ /* 0x000fce00078e00ff */
.L_x_699:
        /* <DEDUP_REMOVED lines=9> */
.L_x_698:
        /* <DEDUP_REMOVED lines=38> */
.L_x_701:
[----:B------:R-:W-:-:S05]  /*107b0*/  IMAD.IADD R7, R1, 0x1, R6 ;  /* 0x0000000101077824 */ /* 0x000fca00078e0206 */
[----:B------:R-:W2:Y:S02]  /*107c0*/  LDL.U8 R4, [R7] ;  /* 0x0000000007047983 */ /* 0x000ea40000100000 */
[----:B--2---:R-:W-:Y:S01]  /*107d0*/  ISETP.NE.AND P0, PT, R4, RZ, PT ;  /* 0x000000ff0400720c */ /* 0x004fe20003f05270 */
[----:B------:R-:W-:Y:S02]  /*107e0*/  IMAD.MOV.U32 R4, RZ, RZ, R6 ;  /* 0x000000ffff047224 */ /* 0x000fe400078e0006 */
[----:B------:R-:W-:-:S10]  /*107f0*/  VIADD R6, R6, 0x1 ;  /* 0x0000000106067836 */ /* 0x000fd40000000000 */
[----:B------:R-:W-:Y:S05]  /*10800*/  @P0 BRA `(.L_x_701) ;  /* 0xfffffffc00e80947 */ /* 0x000fea000383ffff */
[----:B------:R-:W-:Y:S05]  /*10810*/  BSYNC.RECONVERGENT B1 ;  /* 0x0000000000017941 */ /* 0x000fea0003800200 */
.L_x_700:
[----:B------:R-:W-:-:S13]  /*10820*/  LOP3.LUT P0, RZ, R5, 0xff, RZ, 0xc0, !PT ;  /* 0x000000ff05ff7812 */ /* 0x000fda000780c0ff */
[----:B------:R-:W-:Y:S05]  /*10830*/  @!P0 BRA `(.L_x_702) ;  /* 0x00000000002c8947 */ /* 0x000fea0003800000 */
[----:B------:R-:W-:Y:S01]  /*10840*/  BSSY.RECONVERGENT B1, `(.L_x_702) ;  /* 0x000000a000017945 */ /* 0x000fe20003800200 */
[----:B------:R-:W-:-:S07]  /*10850*/  IMAD.MOV.U32 R6, RZ, RZ, RZ ;  /* 0x000000ffff067224 */ /* 0x000fce00078e00ff */
.L_x_703:
        /* <DEDUP_REMOVED lines=9> */
.L_x_702:
        /* <DEDUP_REMOVED lines=54> */
.L_x_597:
[----:B------:R-:W-:Y:S05]  /*10c50*/  BSYNC.RECONVERGENT B0 ;  /* 0x0000000000007941 */ /* 0x000fea0003800200 */
.L_x_548:
        /* <DEDUP_REMOVED lines=101> */
.L_x_705:
[----:B-1----:R-:W-:-:S05]  /*112b0*/  IMAD.IADD R3, R1, 0x1, R0 ;  /* 0x0000000101037824 */ /* 0x002fca00078e0200 */
[----:B------:R-:W2:Y:S02]  /*112c0*/  LDL.U8 R2, [R3] ;  /* 0x0000000003027983 */ /* 0x000ea40000100000 */
[----:B--2---:R-:W-:Y:S01]  /*112d0*/  ISETP.NE.AND P0, PT, R2, RZ, PT ;  /* 0x000000ff0200720c */ /* 0x004fe20003f05270 */
[----:B------:R-:W-:Y:S02]  /*112e0*/  IMAD.MOV.U32 R2, RZ, RZ, R0 ;  /* 0x000000ffff027224 */ /* 0x000fe400078e0000 */
[----:B------:R-:W-:-:S10]  /*112f0*/  VIADD R0, R0, 0x1 ;  /* 0x0000000100007836 */ /* 0x000fd40000000000 */
[----:B------:R-:W-:Y:S05]  /*11300*/  @P0 BRA `(.L_x_705) ;  /* 0xfffffffc00e80947 */ /* 0x000fea000383ffff */
[----:B------:R-:W-:Y:S05]  /*11310*/  BSYNC.RECONVERGENT B0 ;  /* 0x0000000000007941 */ /* 0x000fea0003800200 */
.L_x_704:
[----:B------:R-:W-:Y:S01]  /*11320*/  LOP3.LUT P0, RZ, R71, 0xff, RZ, 0xc0, !PT ;  /* 0x000000ff47ff7812 */ /* 0x000fe2000780c0ff */
[----:B------:R-:W-:Y:S01]  /*11330*/  BSSY.RECONVERGENT B0, `(.L_x_706) ;  /* 0x000000c000007945 */ /* 0x000fe20003800200 */
[----:B------:R-:W-:-:S11]  /*11340*/  IMAD.MOV.U32 R0, RZ, RZ, R2 ;  /* 0x000000ffff007224 */ /* 0x000fd600078e0002 */
[----:B------:R-:W-:Y:S05]  /*11350*/  @!P0 BRA `(.L_x_707) ;  /* 0x0000000000248947 */ /* 0x000fea0003800000 */
[----:B------:R-:W-:-:S07]  /*11360*/  IMAD.MOV.U32 R2, RZ, RZ, RZ ;  /* 0x000000ffff027224 */ /* 0x000fce00078e00ff */
.L_x_708:
        /* <DEDUP_REMOVED lines=8> */
.L_x_707:
[----:B------:R-:W-:Y:S05]  /*113f0*/  BSYNC.RECONVERGENT B0 ;  /* 0x0000000000007941 */ /* 0x000fea0003800200 */
.L_x_706:
        /* <DEDUP_REMOVED lines=22> */
.L_x_709:
        /* <DEDUP_REMOVED lines=10> */
.L_x_1034:


//--------------------- .text._ZN3cub18CUB_300001_SM_10006detail6reduce18DeviceReduceKernelINS2_10policy_hubI4Userj13Addition_funcE10Policy1000EN6thrust24THRUST_300001_SM_1000_NS6detail15normal_iteratorINSA_10device_ptrIS5_EEEEjS6_S5_N4cuda3std3__410__identityEEEvT0_PT3_T1_NS0_13GridEvenShareISN_EET2_T4_ --------------------------
	.section	.text._ZN3cub18CUB_300001_SM_10006detail6reduce18DeviceReduceKernelINS2_10policy_hubI4Userj13Addition_funcE10Policy1000EN6thrust24THRUST_300001_SM_1000_NS6detail15normal_iteratorINSA_10device_ptrIS5_EEEEjS6_S5_N4cuda3std3__410__identityEEEvT0_PT3_T1_NS0_13GridEvenShareISN_EET2_T4_,"ax",@progbits
	.align	128
        .global         _ZN3cub18CUB_300001_SM_10006detail6reduce18DeviceReduceKernelINS2_10policy_hubI4Userj13Addition_funcE10Policy1000EN6thrust24THRUST_300001_SM_1000_NS6detail15normal_iteratorINSA_10device_ptrIS5_EEEEjS6_S5_N4cuda3std3__410__identityEEEvT0_PT3_T1_NS0_13GridEvenShareISN_EET2_T4_
        .type           _ZN3cub18CUB_300001_SM_10006detail6reduce18DeviceReduceKernelINS2_10policy_hubI4Userj13Addition_funcE10Policy1000EN6thrust24THRUST_300001_SM_1000_NS6detail15normal_iteratorINSA_10device_ptrIS5_EEEEjS6_S5_N4cuda3std3__410__identityEEEvT0_PT3_T1_NS0_13GridEvenShareISN_EET2_T4_,@function
        .size           _ZN3cub18CUB_300001_SM_10006detail6reduce18DeviceReduceKernelINS2_10policy_hubI4Userj13Addition_funcE10Policy1000EN6thrust24THRUST_300001_SM_1000_NS6detail15normal_iteratorINSA_10device_ptrIS5_EEEEjS6_S5_N4cuda3std3__410__identityEEEvT0_PT3_T1_NS0_13GridEvenShareISN_EET2_T4_,(.L_x_1035 - _ZN3cub18CUB_300001_SM_10006detail6reduce18DeviceReduceKernelINS2_10policy_hubI4Userj13Addition_funcE10Policy1000EN6thrust24THRUST_300001_SM_1000_NS6detail15normal_iteratorINSA_10device_ptrIS5_EEEEjS6_S5_N4cuda3std3__410__identityEEEvT0_PT3_T1_NS0_13GridEvenShareISN_EET2_T4_)
        .other          _ZN3cub18CUB_300001_SM_10006detail6reduce18DeviceReduceKernelINS2_10policy_hubI4Userj13Addition_funcE10Policy1000EN6thrust24THRUST_300001_SM_1000_NS6detail15normal_iteratorINSA_10device_ptrIS5_EEEEjS6_S5_N4cuda3std3__410__identityEEEvT0_PT3_T1_NS0_13GridEvenShareISN_EET2_T4_,@"STO_CUDA_ENTRY STV_DEFAULT"
_ZN3cub18CUB_300001_SM_10006detail6reduce18DeviceReduceKernelINS2_10policy_hubI4Userj13Addition_funcE10Policy1000EN6thrust24THRUST_300001_SM_1000_NS6detail15normal_iteratorINSA_10device_ptrIS5_EEEEjS6_S5_N4cuda3std3__410__identityEEEvT0_PT3_T1_NS0_13GridEvenShareISN_EET2_T4_:
.text._ZN3cub18CUB_300001_SM_10006detail6reduce18DeviceReduceKernelINS2_10policy_hubI4Userj13Addition_funcE10Policy1000EN6thrust24THRUST_300001_SM_1000_NS6detail15normal_iteratorINSA_10device_ptrIS5_EEEEjS6_S5_N4cuda3std3__410__identityEEEvT0_PT3_T1_NS0_13GridEvenShareISN_EET2_T4_:
[----:B------:R-:W0:Y:S01]  /*0000*/  LDC R1, c[0x0][0x37c] ;  /* 0x0000df00ff017b82 */ /* 0x000e220000000800 */
[----:B------:R-:W1:Y:S07]  /*0010*/  S2R R49, SR_CTAID.X ;  /* 0x0000000000317919 */ /* 0x000e6e0000002500 */
[----:B------:R-:W2:Y:S01]  /*0020*/  LDC.64 R2, c[0x0][0x3a8] ;  /* 0x0000ea00ff027b82 */ /* 0x000ea20000000a00 */
[----:B------:R-:W3:Y:S01]  /*0030*/  LDCU.64 UR4, c[0x0][0x358] ;  /* 0x00006b00ff0477ac */ /* 0x000ee20008000a00 */
[----:B------:R-:W-:Y:S01]  /*0040*/  BSSY.RECONVERGENT B0, `(.L_x_710) ;  /* 0x00010c8000007945 */ /* 0x000fe20003800200 */
[----:B0-----:R-:W-:-:S02]  /*0050*/  VIADD R1, R1, 0xffffffa0 ;  /* 0xffffffa001017836 */ /* 0x001fc40000000000 */
[----:B--2---:R-:W-:Y:S02]  /*0060*/  IMAD.SHL.U32 R56, R3, 0x100, RZ ;  /* 0x0000010003387824 */ /* 0x004fe400078e00ff */
[----:B-1----:R-:W-:-:S05]  /*0070*/  IMAD R47, R49, -0x100, R2 ;  /* 0xffffff00312f7824 */ /* 0x002fca00078e0202 */
[----:B------:R-:W-:-:S13]  /*0080*/  ISETP.GT.U32.AND P0, PT, R47, 0xff, PT ;  /* 0x000000ff2f00780c */ /* 0x000fda0003f04070 */
[----:B---3--:R-:W-:Y:S05]  /*0090*/  @P0 BRA `(.L_x_711) ;  /* 0x0000008800b40947 */ /* 0x008fea0003800000 */
        /* <DEDUP_REMOVED lines=42> */
[----:B------:R-:W0:Y:S01]  /*0340*/  LDC.64 R4, c[0x0][0x380] ;  /* 0x0000e000ff047b82 */ /* 0x000e220000000a00 */
[----:B------:R-:W-:-:S04]  /*0350*/  IMAD R3, R49, 0x100, R56 ;  /* 0x0000010031037824 */ /* 0x000fc800078e0238 */
        /* <DEDUP_REMOVED lines=52> */
.L_x_713:
[----:B------:R-:W-:Y:S05]  /*06a0*/  BSYNC.RECONVERGENT B1 ;  /* 0x0000000000017941 */ /* 0x000fea0003800200 */
.L_x_712:
[----:B------:R-:W-:Y:S01]  /*06b0*/  ISETP.GE.U32.AND P0, PT, R58, R47, PT ;  /* 0x0000002f3a00720c */ /* 0x000fe20003f06070 */
[----:B------:R-:W-:-:S12]  /*06c0*/  BSSY.RECONVERGENT B1, `(.L_x_714) ;  /* 0x00000a8000017945 */ /* 0x000fd80003800200 */
[----:B------:R-:W-:Y:S05]  /*06d0*/  @P0 BRA `(.L_x_715) ;  /* 0x0000000800980947 */ /* 0x000fea0003800000 */
.L_x_721:
        /* <DEDUP_REMOVED lines=87> */
.L_x_717:
[----:B------:R-:W-:-:S05]  /*0c50*/  IMAD.IADD R4, R1, 0x1, R2 ;  /* 0x0000000101047824 */ /* 0x000fca00078e0202 */
[----:B------:R-:W2:Y:S02]  /*0c60*/  LDL.U8 R3, [R4] ;  /* 0x0000000004037983 */ /* 0x000ea40000100000 */
[----:B--2---:R-:W-:Y:S01]  /*0c70*/  ISETP.NE.AND P0, PT, R3, RZ, PT ;  /* 0x000000ff0300720c */ /* 0x004fe20003f05270 */
[----:B------:R-:W-:Y:S02]  /*0c80*/  IMAD.MOV.U32 R3, RZ, RZ, R2 ;  /* 0x000000ffff037224 */ /* 0x000fe400078e0002 */
[----:B------:R-:W-:-:S10]  /*0c90*/  VIADD R2, R2, 0x1 ;  /* 0x0000000102027836 */ /* 0x000fd40000000000 */
[----:B------:R-:W-:Y:S05]  /*0ca0*/  @P0 BRA `(.L_x_717) ;  /* 0xfffffffc00e80947 */ /* 0x000fea000383ffff */
[----:B------:R-:W-:Y:S05]  /*0cb0*/  BSYNC.RECONVERGENT B2 ;  /* 0x0000000000027941 */ /* 0x000fea0003800200 */
.L_x_716:
[----:B------:R-:W-:Y:S01]  /*0cc0*/  LOP3.LUT P0, RZ, R0, 0xff, RZ, 0xc0, !PT ;  /* 0x000000ff00ff7812 */ /* 0x000fe2000780c0ff */
[----:B------:R-:W-:Y:S01]  /*0cd0*/  BSSY.RECONVERGENT B2, `(.L_x_718) ;  /* 0x000000c000027945 */ /* 0x000fe20003800200 */
[----:B------:R-:W-:-:S11]  /*0ce0*/  IMAD.MOV.U32 R2, RZ, RZ, R3 ;  /* 0x000000ffff027224 */ /* 0x000fd600078e0003 */
[----:B------:R-:W-:Y:S05]  /*0cf0*/  @!P0 BRA `(.L_x_719) ;  /* 0x0000000000248947 */ /* 0x000fea0003800000 */
[----:B------:R-:W-:-:S07]  /*0d00*/  IMAD.MOV.U32 R4, RZ, RZ, RZ ;  /* 0x000000ffff047224 */ /* 0x000fce00078e00ff */
.L_x_720:
        /* <DEDUP_REMOVED lines=8> */
.L_x_719:
[----:B------:R-:W-:Y:S05]  /*0d90*/  BSYNC.RECONVERGENT B2 ;  /* 0x0000000000027941 */ /* 0x000fea0003800200 */
.L_x_718:
        /* <DEDUP_REMOVED lines=9> */
[----:B------:R-:W-:Y:S02]  /*0e30*/  ISETP.GE.AND P0, PT, R58, R47, PT ;  /* 0x0000002f3a00720c */ /* 0x000fe40003f06270 */
        /* <DEDUP_REMOVED lines=48> */
.L_x_715:
[----:B------:R-:W-:Y:S05]  /*1140*/  BSYNC.RECONVERGENT B1 ;  /* 0x0000000000017941 */ /* 0x000fea0003800200 */
.L_x_714:
[----:B------:R-:W-:Y:S01]  /*1150*/  LOP3.LUT R56, R56, 0x3e0, RZ, 0xc0, !PT ;  /* 0x000003e038387812 */ /* 0x000fe200078ec0ff */
[----:B------:R-:W-:Y:S01]  /*1160*/  IMAD.U32 R4, R23, 0x10000, RZ ;  /* 0x0001000017047824 */ /* 0x000fe200078e00ff */
[----:B------:R-:W-:Y:S01]  /*1170*/  LOP3.LUT R3, R25, 0xff, RZ, 0xc0, !PT ;  /* 0x000000ff19037812 */ /* 0x000fe200078ec0ff */
[----:B------:R-:W-:Y:S01]  /*1180*/  IMAD.U32 R6, R12, 0x10000, RZ ;  /* 0x000100000c067824 */ /* 0x000fe200078e00ff */
[----:B------:R-:W-:Y:S01]  /*1190*/  LOP3.LUT R5, R19, 0xff, RZ, 0xc0, !PT ;  /* 0x000000ff13057812 */ /* 0x000fe200078ec0ff */
[----:B------:R-:W-:Y:S01]  /*11a0*/  VIADD R2, R56, 0x20 ;  /* 0x0000002038027836 */ /* 0x000fe20000000000 */
[----:B------:R-:W-:Y:S01]  /*11b0*/  LOP3.LUT R7, R15, 0xff, RZ, 0xc0, !PT ;  /* 0x000000ff0f077812 */ /* 0x000fe200078ec0ff */
[----:B------:R-:W-:Y:S01]  /*11c0*/  BSSY.RECONVERGENT B1, `(.L_x_722) ;  /* 0x00000e0000017945 */ /* 0x000fe20003800200 */
[----:B------:R-:W-:Y:S02]  /*11d0*/  PRMT R3, R24, 0x7604, R3 ;  /* 0x0000760418037816 */ /* 0x000fe40000000003 */
[----:B------:R-:W-:Y:S01]  /*11e0*/  ISETP.GT.AND P0, PT, R2, R47, PT ;  /* 0x0000002f0200720c */ /* 0x000fe20003f04270 */
[----:B------:R-:W-:Y:S01]  /*11f0*/  IMAD.U32 R2, R17, 0x10000, RZ ;  /* 0x0001000011027824 */ /* 0x000fe200078e00ff */
[----:B------:R-:W-:-:S02]  /*1200*/  LOP3.LUT R4, R4, 0xff0000, RZ, 0xc0, !PT ;  /* 0x00ff000004047812 */ /* 0x000fc400078ec0ff */
[----:B------:R-:W-:Y:S02]  /*1210*/  PRMT R5, R18, 0x7604, R5 ;  /* 0x0000760412057816 */ /* 0x000fe40000000005 */
[----:B------:R-:W-:Y:S01]  /*1220*/  LOP3.LUT R2, R2, 0xff0000, RZ, 0xc0, !PT ;  /* 0x00ff000002027812 */ /* 0x000fe200078ec0ff */
[----:B------:R-:W-:Y:S01]  /*1230*/  IMAD.IADD R3, R3, 0x1, R4 ;  /* 0x0000000103037824 */ /* 0x000fe200078e0204 */
[----:B------:R-:W-:Y:S02]  /*1240*/  LOP3.LUT R56, RZ, R56, RZ, 0x33, !PT ;  /* 0x00000038ff387212 */ /* 0x000fe400078e33ff */
[----:B------:R-:W-:Y:S01]  /*1250*/  PRMT R7, R14, 0x7604, R7 ;  /* 0x000076040e077816 */ /* 0x000fe20000000007 */
[----:B------:R-:W-:Y:S01]  /*1260*/  IMAD.IADD R4, R5, 0x1, R2 ;  /* 0x0000000105047824 */ /* 0x000fe200078e0202 */
        /* <DEDUP_REMOVED lines=23> */
[----:B------:R-:W-:Y:S02]  /*13e0*/  PRMT R47, R46, 0x7604, R5 ;  /* 0x000076042e2f7816 */ /* 0x000fe40000000005 */
[----:B------:R-:W-:Y:S01]  /*13f0*/  LOP3.LUT R6, R60, 0xff, RZ, 0xc0, !PT ;  /* 0x000000ff3c067812 */ /* 0x000fe200078ec0ff */
[----:B------:R-:W-:Y:S01]  /*1400*/  IMAD.IADD R9, R9, 0x1, R44 ;  /* 0x0000000109097824 */ /* 0x000fe200078e022c */
[----:B------:R-:W-:Y:S02]  /*1410*/  LOP3.LUT R55, R42, 0xffff, RZ, 0xc0, !PT ;  /* 0x0000ffff2a377812 */ /* 0x000fe400078ec0ff */
[----:B------:R-:W-:-:S02]  /*1420*/  LOP3.LUT R49, R21, 0xffff, RZ, 0xc0, !PT ;  /* 0x0000ffff15317812 */ /* 0x000fc400078ec0ff */
[----:B------:R-:W-:Y:S01]  /*1430*/  PRMT R5, R27, 0x7604, R6 ;  /* 0x000076041b057816 */ /* 0x000fe20000000006 */
[----:B------:R-:W-:Y:S01]  /*1440*/  IMAD.IADD R6, R47, 0x1, R52 ;  /* 0x000000012f067824 */ /* 0x000fe200078e0234 */
[----:B------:R-:W-:Y:S01]  /*1450*/  LOP3.LUT R47, R49, 0xff, RZ, 0xc0, !PT ;  /* 0x000000ff312f7812 */ /* 0x000fe200078ec0ff */
[----:B------:R-:W-:Y:S01]  /*1460*/  IMAD.U32 R44, R55, 0x10000, RZ ;  /* 0x00010000372c7824 */ /* 0x000fe200078e00ff */
[----:B------:R-:W-:Y:S01]  /*1470*/  LOP3.LUT R59, R40, 0xffff, RZ, 0xc0, !PT ;  /* 0x0000ffff283b7812 */ /* 0x000fe200078ec0ff */
[----:B------:R-:W-:Y:S01]  /*1480*/  IMAD.IADD R5, R5, 0x1, R8 ;  /* 0x0000000105057824 */ /* 0x000fe200078e0208 */
[----:B------:R-:W-:Y:S02]  /*1490*/  PRMT R47, R20, 0x7604, R47 ;  /* 0x00007604142f7816 */ /* 0x000fe4000000002f */
[----:B------:R-:W-:Y:S01]  /*14a0*/  LOP3.LUT R44, R44, 0xff0000, RZ, 0xc0, !PT ;  /* 0x00ff00002c2c7812 */ /* 0x000fe200078ec0ff */
[----:B------:R-:W-:Y:S01]  /*14b0*/  IMAD.U32 R10, R59, 0x10000, RZ ;  /* 0x000100003b0a7824 */ /* 0x000fe200078e00ff */
[----:B------:R-:W-:-:S02]  /*14c0*/  LOP3.LUT R58, R38, 0xffff, RZ, 0xc0, !PT ;  /* 0x0000ffff263a7812 */ /* 0x000fc400078ec0ff */
[----:B------:R-:W-:Y:S01]  /*14d0*/  SEL R53, R53, 0x1f, P0 ;  /* 0x0000001f35357807 */ /* 0x000fe20000000000 */
[----:B------:R-:W-:Y:S01]  /*14e0*/  IMAD.IADD R65, R47, 0x1, R44 ;  /* 0x000000012f417824 */ /* 0x000fe200078e022c */
[----:B------:R-:W-:Y:S01]  /*14f0*/  LOP3.LUT R8, R58, 0xff, RZ, 0xc0, !PT ;  /* 0x000000ff3a087812 */ /* 0x000fe200078ec0ff */
[----:B------:R-:W0:Y:S01]  /*1500*/  S2R R44, SR_LANEID ;  /* 0x00000000002c7919 */ /* 0x000e220000000000 */
[----:B------:R-:W-:Y:S02]  /*1510*/  LOP3.LUT R11, R10, 0xff0000, RZ, 0xc0, !PT ;  /* 0x00ff00000a0b7812 */ /* 0x000fe400078ec0ff */
[----:B------:R-:W-:Y:S01]  /*1520*/  PRMT R8, R39, 0x7604, R8 ;  /* 0x0000760427087816 */ /* 0x000fe20000000008 */
[----:B------:R1:W2:Y:S01]  /*1530*/  SHFL.DOWN PT, R47, R6, 0x1, R53 ;  /* 0x08200000062f7989 */ /* 0x0002a200000e0035 */
        /* <DEDUP_REMOVED lines=18> */
[----:B------:R1:W4:Y:S04]  /*1660*/  SHFL.DOWN PT, R2, R67, 0x1, R53 ;  /* 0x0820000043027989 */ /* 0x00032800000e0035 */
[----:B------:R1:W1:Y:S01]  /*1670*/  SHFL.DOWN PT, R3, R69, 0x1, R53 ;  /* 0x0820000045037989 */ /* 0x00026200000e0035 */
[----:B0-----:R-:W-:-:S03]  /*1680*/  ISETP.GE.AND P0, PT, R44, R53, PT ;  /* 0x000000352c00720c */ /* 0x001fc60003f06270 */
[----:B------:R0:W0:Y:S04]  /*1690*/  SHFL.DOWN PT, R10, R10, 0x1, R53 ;  /* 0x082000000a0a7989 */ /* 0x00002800000e0035 */
[----:B-----5:R0:W0:Y:S04]  /*16a0*/  SHFL.DOWN PT, R4, R50, 0x1, R53 ;  /* 0x0820000032047989 */ /* 0x02002800000e0035 */
        /* <DEDUP_REMOVED lines=17> */
[----:B------:R3:W-:Y:S01]  /*17c0*/  STL.64 [R1+0x40], R10 ;  /* 0x0000400a01007387 */ /* 0x0007e20000100a00 */
[----:B------:R-:W-:-:S02]  /*17d0*/  LOP3.LUT R24, R24, 0xffff, RZ, 0xc0, !PT ;  /* 0x0000ffff18187812 */ /* 0x000fc400078ec0ff */
[----:B------:R-:W-:Y:S01]  /*17e0*/  LOP3.LUT R25, R25, 0xffff, RZ, 0xc0, !PT ;  /* 0x0000ffff19197812 */ /* 0x000fe200078ec0ff */
[----:B------:R-:W-:Y:S01]  /*17f0*/  STL.64 [R1+0x28], R50 ;  /* 0x0000283201007387 */ /* 0x000fe20000100a00 */
[----:B0-----:R-:W-:Y:S02]  /*1800*/  LOP3.LUT R9, R0, 0xffff, RZ, 0xc0, !PT ;  /* 0x0000ffff00097812 */ /* 0x001fe400078ec0ff */
[----:B------:R-:W-:Y:S01]  /*1810*/  LOP3.LUT R12, R12, 0xffff, RZ, 0xc0, !PT ;  /* 0x0000ffff0c0c7812 */ /* 0x000fe200078ec0ff */
[----:B------:R-:W-:Y:S01]  /*1820*/  STL.U8 [R1+0x22], R48 ;  /* 0x0000223001007387 */ /* 0x000fe20000100000 */
[----:B------:R-:W-:Y:S02]  /*1830*/  LOP3.LUT R14, R14, 0xffff, RZ, 0xc0, !PT ;  /* 0x0000ffff0e0e7812 */ /* 0x000fe400078ec0ff */
[----:B------:R-:W-:Y:S01]  /*1840*/  LOP3.LUT R15, R15, 0xffff, RZ, 0xc0, !PT ;  /* 0x0000ffff0f0f7812 */ /* 0x000fe200078ec0ff */
[----:B------:R-:W-:Y:S01]  /*1850*/  STL [R1+0x24], R13 ;  /* 0x0000240d01007387 */ /* 0x000fe20000100800 */
[----:B------:R-:W-:-:S02]  /*1860*/  LOP3.LUT R8, R16, 0xffff, RZ, 0xc0, !PT ;  /* 0x0000ffff10087812 */ /* 0x000fc400078ec0ff */
[----:B------:R-:W-:Y:S01]  /*1870*/  LOP3.LUT R17, R17, 0xffff, RZ, 0xc0, !PT ;  /* 0x0000ffff11117812 */ /* 0x000fe200078ec0ff */
[----:B------:R-:W-:Y:S01]  /*1880*/  STL [R1+0x54], R52 ;  /* 0x0000543401007387 */ /* 0x000fe20000100800 */
[----:B------:R-:W-:Y:S02]  /*1890*/  LOP3.LUT R18, R18, 0xffff, RZ, 0xc0, !PT ;  /* 0x0000ffff12127812 */ /* 0x000fe400078ec0ff */
[----:B-1----:R-:W-:Y:S01]  /*18a0*/  LOP3.LUT R7, R19, 0xffff, RZ, 0xc0, !PT ;  /* 0x0000ffff13077812 */ /* 0x002fe200078ec0ff */
[----:B------:R-:W-:Y:S01]  /*18b0*/  STL.64 [R1+0x58], R4 ;  /* 0x0000580401007387 */ /* 0x000fe20000100a00 */
        /* <DEDUP_REMOVED lines=14> */
[----:B---3--:R-:W-:-:S02]  /*19a0*/  SHF.R.U32.HI R10, RZ, 0x8, R47 ;  /* 0x00000008ff0a7819 */ /* 0x008fc4000001162f */
        /* <DEDUP_REMOVED lines=21> */
.L_x_725:
[----:B------:R-:W-:-:S05]  /*1b00*/  IMAD.IADD R3, R1, 0x1, R0 ;  /* 0x0000000101037824 */ /* 0x000fca00078e0200 */
[----:B------:R-:W2:Y:S02]  /*1b10*/  LDL.U8 R2, [R3] ;  /* 0x0000000003027983 */ /* 0x000ea40000100000 */
[----:B--2---:R-:W-:Y:S01]  /*1b20*/  ISETP.NE.AND P0, PT, R2, RZ, PT ;  /* 0x000000ff0200720c */ /* 0x004fe20003f05270 */
[----:B------:R-:W-:Y:S02]  /*1b30*/  IMAD.MOV.U32 R2, RZ, RZ, R0 ;  /* 0x000000ffff027224 */ /* 0x000fe400078e0000 */
[----:B------:R-:W-:-:S10]  /*1b40*/  VIADD R0, R0, 0x1 ;  /* 0x0000000100007836 */ /* 0x000fd40000000000 */
[----:B------:R-:W-:Y:S05]  /*1b50*/  @P0 BRA `(.L_x_725) ;  /* 0xfffffffc00e80947 */ /* 0x000fea000383ffff */
[----:B------:R-:W-:Y:S05]  /*1b60*/  BSYNC.RECONVERGENT B2 ;  /* 0x0000000000027941 */ /* 0x000fea0003800200 */
.L_x_724:
[----:B------:R-:W-:Y:S01]  /*1b70*/  LOP3.LUT P0, RZ, R6, 0xff, RZ, 0xc0, !PT ;  /* 0x000000ff06ff7812 */ /* 0x000fe2000780c0ff */
[----:B------:R-:W-:Y:S01]  /*1b80*/  BSSY.RECONVERGENT B2, `(.L_x_726) ;  /* 0x000000c000027945 */ /* 0x000fe20003800200 */
[----:B------:R-:W-:-:S11]  /*1b90*/  IMAD.MOV.U32 R0, RZ, RZ, R2 ;  /* 0x000000ffff007224 */ /* 0x000fd600078e0002 */
[----:B------:R-:W-:Y:S05]  /*1ba0*/  @!P0 BRA `(.L_x_727) ;  /* 0x0000000000248947 */ /* 0x000fea0003800000 */
[----:B------:R-:W-:-:S07]  /*1bb0*/  IMAD.MOV.U32 R2, RZ, RZ, RZ ;  /* 0x000000ffff027224 */ /* 0x000fce00078e00ff */
.L_x_728:
        /* <DEDUP_REMOVED lines=8> */
.L_x_727:
[----:B------:R-:W-:Y:S05]  /*1c40*/  BSYNC.RECONVERGENT B2 ;  /* 0x0000000000027941 */ /* 0x000fea0003800200 */
.L_x_726:
        /* <DEDUP_REMOVED lines=55> */
.L_x_723:
[----:B------:R-:W-:Y:S05]  /*1fc0*/  BSYNC.RECONVERGENT B1 ;  /* 0x0000000000017941 */ /* 0x000fea0003800200 */
.L_x_722:
[----:B------:R-:W-:Y:S01]  /*1fd0*/  IMAD.U32 R2, R23, 0x10000, RZ ;  /* 0x0001000017027824 */ /* 0x000fe200078e00ff */
[----:B------:R-:W-:Y:S01]  /*1fe0*/  LOP3.LUT R3, R25, 0xff, RZ, 0xc0, !PT ;  /* 0x000000ff19037812 */ /* 0x000fe200078ec0ff */
[----:B0-----:R-:W-:Y:S01]  /*1ff0*/  IMAD.U32 R4, R17, 0x10000, RZ ;  /* 0x0001000011047824 */ /* 0x001fe200078e00ff */
[----:B------:R-:W-:Y:S01]  /*2000*/  LOP3.LUT R5, R19, 0xff, RZ, 0xc0, !PT ;  /* 0x000000ff13057812 */ /* 0x000fe200078ec0ff */
[----:B------:R-:W-:Y:S01]  /*2010*/  IMAD.U32 R6, R12, 0x10000, RZ ;  /* 0x000100000c067824 */ /* 0x000fe200078e00ff */
[----:B------:R-:W-:Y:S01]  /*2020*/  PRMT R3, R24, 0x7604, R3 ;  /* 0x0000760418037816 */ /* 0x000fe20000000003 */
[----:B------:R-:W0:Y:S01]  /*2030*/  LDC R76, c[0x0][0x3a8] ;  /* 0x0000ea00ff4c7b82 */ /* 0x000e220000000800 */
[----:B------:R-:W-:Y:S01]  /*2040*/  LOP3.LUT R2, R2, 0xff0000, RZ, 0xc0, !PT ;  /* 0x00ff000002027812 */ /* 0x000fe200078ec0ff */
[----:B------:R-:W1:Y:S01]  /*2050*/  S2R R49, SR_TID.X ;  /* 0x0000000000317919 */ /* 0x000e620000002100 */
[----:B------:R-:W-:Y:S01]  /*2060*/  PRMT R5, R18, 0x7604, R5 ;  /* 0x0000760412057816 */ /* 0x000fe20000000005 */
[----:B------:R-:W-:Y:S01]  /*2070*/  BSSY.RECONVERGENT B1, `(.L_x_729) ;  /* 0x00000db000017945 */ /* 0x000fe20003800200 */
[----:B------:R-:W-:Y:S01]  /*2080*/  LOP3.LUT R4, R4, 0xff0000, RZ, 0xc0, !PT ;  /* 0x00ff000004047812 */ /* 0x000fe200078ec0ff */
        /* <DEDUP_REMOVED lines=11> */
[----:B------:R-:W-:Y:S02]  /*2140*/  PRMT R54, R46, 0x7604, R5 ;  /* 0x000076042e367816 */ /* 0x000fe40000000005 */
[----:B------:R-:W-:-:S02]  /*2150*/  LOP3.LUT R47, R2, 0xff0000, RZ, 0xc0, !PT ;  /* 0x00ff0000022f7812 */ /* 0x000fc400078ec0ff */
[----:B------:R-:W-:Y:S02]  /*2160*/  LOP3.LUT R5, R4, 0xff0000, RZ, 0xc0, !PT ;  /* 0x00ff000004057812 */ /* 0x000fe400078ec0ff */
[----:B------:R-:W-:Y:S01]  /*2170*/  PRMT R4, R35, 0x7604, R10 ;  /* 0x0000760423047816 */ /* 0x000fe2000000000a */
[----:B------:R-:W-:Y:S01]  /*2180*/  IMAD.IADD R54, R54, 0x1, R47 ;  /* 0x0000000136367824 */ /* 0x000fe200078e022f */
[----:B------:R-:W-:Y:S02]  /*2190*/  LOP3.LUT R11, R11, 0xff0000, RZ, 0xc0, !PT ;  /* 0x00ff00000b0b7812 */ /* 0x000fe400078ec0ff */
[----:B------:R-:W-:Y:S02]  /*21a0*/  LOP3.LUT R66, R42, 0xffff, RZ, 0xc0, !PT ;  /* 0x0000ffff2a427812 */ /* 0x000fe400078ec0ff */
[----:B------:R-:W-:Y:S01]  /*21b0*/  LOP3.LUT R55, R21, 0xffff, RZ, 0xc0, !PT ;  /* 0x0000ffff15377812 */ /* 0x000fe200078ec0ff */
[----:B------:R-:W-:Y:S01]  /*21c0*/  IMAD.IADD R4, R4, 0x1, R11 ;  /* 0x0000000104047824 */ /* 0x000fe200078e020b */
[----:B------:R-:W-:Y:S01]  /*21d0*/  LOP3.LUT R7, R15, 0xff, RZ, 0xc0, !PT ;  /* 0x000000ff0f077812 */ /* 0x000fe200078ec0ff */
[----:B------:R-:W-:Y:S01]  /*21e0*/  IMAD.U32 R47, R66, 0x10000, RZ ;  /* 0x00010000422f7824 */ /* 0x000fe200078e00ff */
[----:B------:R-:W-:Y:S01]  /*21f0*/  LOP3.LUT R11, R55, 0xff, RZ, 0xc0, !PT ;  /* 0x000000ff370b7812 */ /* 0x000fe200078ec0ff */
[----:B------:R-:W2:Y:S01]  /*2200*/  SHFL.DOWN PT, R54, R54, 0x2, R53 ;  /* 0x0840000036367989 */ /* 0x000ea200000e0035 */
[----:B------:R-:W-:-:S02]  /*2210*/  LOP3.LUT R62, R26, 0xffff, RZ, 0xc0, !PT ;  /* 0x0000ffff1a3e7812 */ /* 0x000fc400078ec0ff */
[----:B------:R-:W-:Y:S02]  /*2220*/  PRMT R7, R14, 0x7604, R7 ;  /* 0x000076040e077816 */ /* 0x000fe40000000007 */
[----:B------:R-:W-:Y:S02]  /*2230*/  LOP3.LUT R65, R32, 0xffff, RZ, 0xc0, !PT ;  /* 0x0000ffff20417812 */ /* 0x000fe400078ec0ff */
        /* <DEDUP_REMOVED lines=8> */
[----:B------:R-:W0:Y:S01]  /*22c0*/  S2R R47, SR_CTAID.X ;  /* 0x00000000002f7919 */ /* 0x000e220000002500 */
[----:B------:R-:W-:-:S02]  /*22d0*/  PRMT R2, R27, 0x7604, R2 ;  /* 0x000076041b027816 */ /* 0x000fc40000000002 */
[----:B------:R-:W-:Y:S02]  /*22e0*/  LOP3.LUT R11, R16, 0xffff, RZ, 0xc0, !PT ;  /* 0x0000ffff100b7812 */ /* 0x000fe400078ec0ff */
[----:B------:R-:W-:Y:S01]  /*22f0*/  PRMT R8, R31, 0x7604, R8 ;  /* 0x000076041f087816 */ /* 0x000fe20000000008 */
[----:B------:R-:W-:Y:S01]  /*2300*/  IMAD.IADD R2, R2, 0x1, R5 ;  /* 0x0000000102027824 */ /* 0x000fe200078e0205 */
[----:B------:R-:W-:Y:S01]  /*2310*/  LOP3.LUT R9, R9, 0xff0000, RZ, 0xc0, !PT ;  /* 0x00ff000009097812 */ /* 0x000fe200078ec0ff */
[----:B------:R-:W-:Y:S01]  /*2320*/  IMAD R67, R11, 0x1000000, R6 ;  /* 0x010000000b437824 */ /* 0x000fe200078e0206 */
[----:B------:R-:W-:Y:S01]  /*2330*/  LOP3.LUT R70, R40, 0xffff, RZ, 0xc0, !PT ;  /* 0x0000ffff28467812 */ /* 0x000fe200078ec0ff */
[----:B------:R-:W3:Y:S01]  /*2340*/  SHFL.DOWN PT, R11, R51, 0x2, R53 ;  /* 0x08400000330b7989 */ /* 0x000ee200000e0035 */
[----:B------:R-:W-:Y:S01]  /*2350*/  LOP3.LUT R63, R29, 0xffff, RZ, 0xc0, !PT ;  /* 0x0000ffff1d3f7812 */ /* 0x000fe200078ec0ff */
[----:B------:R-:W-:Y:S01]  /*2360*/  IMAD.IADD R5, R8, 0x1, R9 ;  /* 0x0000000108057824 */ /* 0x000fe200078e0209 */
[----:B------:R-:W-:Y:S01]  /*2370*/  LOP3.LUT R60, R38, 0xffff, RZ, 0xc0, !PT ;  /* 0x0000ffff263c7812 */ /* 0x000fe200078ec0ff */
[----:B------:R-:W-:Y:S01]  /*2380*/  IMAD.U32 R9, R70, 0x10000, RZ ;  /* 0x0001000046097824 */ /* 0x000fe200078e00ff */
[----:B------:R-:W-:Y:S01]  /*2390*/  LOP3.LUT R52, R0, 0xffff, RZ, 0xc0, !PT ;  /* 0x0000ffff00347812 */ /* 0x000fe200078ec0ff */
[----:B------:R-:W-:Y:S01]  /*23a0*/  IMAD R69, R63, 0x1000000, R2 ;  /* 0x010000003f457824 */ /* 0x000fe200078e0202 */
[----:B------:R-:W-:Y:S01]  /*23b0*/  LOP3.LUT R8, R60, 0xff, RZ, 0xc0, !PT ;  /* 0x000000ff3c087812 */ /* 0x000fe200078ec0ff */
[----:B------:R4:W1:Y:S01]  /*23c0*/  SHFL.DOWN PT, R2, R67, 0x2, R53 ;  /* 0x0840000043027989 */ /* 0x00086200000e0035 */
[----:B------:R-:W-:Y:S01]  /*23d0*/  LOP3.LUT R9, R9, 0xff0000, RZ, 0xc0, !PT ;  /* 0x00ff000009097812 */ /* 0x000fe200078ec0ff */
[----:B------:R-:W-:Y:S01]  /*23e0*/  IMAD R73, R52, 0x1000000, R7 ;  /* 0x0100000034497824 */ /* 0x000fe200078e0207 */
[----:B------:R-:W-:Y:S01]  /*23f0*/  PRMT R8, R39, 0x7604, R8 ;  /* 0x0000760427087816 */ /* 0x000fe20000000008 */
[----:B------:R0:W1:Y:S01]  /*2400*/  SHFL.DOWN PT, R52, R13, 0x2, R53 ;  /* 0x084000000d347989 */ /* 0x00006200000e0035 */
[----:B------:R-:W-:-:S02]  /*2410*/  LOP3.LUT R74, R33, 0xffff, RZ, 0xc0, !PT ;  /* 0x0000ffff214a7812 */ /* 0x000fc400078ec0ff */
[----:B------:R-:W-:Y:S01]  /*2420*/  LOP3.LUT R59, R37, 0xffff, RZ, 0xc0, !PT ;  /* 0x0000ffff253b7812 */ /* 0x000fe200078ec0ff */
[----:B------:R-:W-:Y:S01]  /*2430*/  IMAD.IADD R8, R8, 0x1, R9 ;  /* 0x0000000108087824 */ /* 0x000fe200078e0209 */
[----:B------:R-:W-:Y:S01]  /*2440*/  LOP3.LUT R61, R41, 0xffff, RZ, 0xc0, !PT ;  /* 0x0000ffff293d7812 */ /* 0x000fe200078ec0ff */
[----:B----4-:R-:W-:Y:S01]  /*2450*/  VIADD R67, R44, 0x2 ;  /* 0x000000022c437836 */ /* 0x010fe20000000000 */
[----:B------:R-:W-:Y:S01]  /*2460*/  LOP3.LUT R57, R43, 0xffff, RZ, 0xc0, !PT ;  /* 0x0000ffff2b397812 */ /* 0x000fe200078ec0ff */
[----:B------:R-:W-:Y:S01]  /*2470*/  IMAD R5, R74, 0x1000000, R5 ;  /* 0x010000004a057824 */ /* 0x000fe200078e0205 */
[----:B------:R-:W-:Y:S01]  /*2480*/  LOP3.LUT R56, R22, 0xffff, RZ, 0xc0, !PT ;  /* 0x0000ffff16387812 */ /* 0x000fe200078ec0ff */
[----:B------:R-:W-:Y:S01]  /*2490*/  IMAD R6, R59, 0x1000000, R4 ;  /* 0x010000003b067824 */ /* 0x000fe200078e0204 */
[----:B------:R-:W-:Y:S01]  /*24a0*/  ISETP.GT.AND P0, PT, R67, R53, PT ;  /* 0x000000354300720c */ /* 0x000fe20003f04270 */
[----:B------:R-:W-:Y:S01]  /*24b0*/  IMAD R7, R61, 0x1000000, R8 ;  /* 0x010000003d077824 */ /* 0x000fe200078e0208 */
[----:B------:R4:W1:Y:S01]  /*24c0*/  SHFL.DOWN PT, R4, R69, 0x2, R53 ;  /* 0x0840000045047989 */ /* 0x00086200000e0035 */
[----:B------:R-:W-:-:S02]  /*24d0*/  IMAD R9, R57, 0x1000000, R10 ;  /* 0x0100000039097824 */ /* 0x000fc400078e020a */
[----:B------:R-:W-:Y:S01]  /*24e0*/  IMAD R71, R56, 0x1000000, R3 ;  /* 0x0100000038477824 */ /* 0x000fe200078e0203 */
[----:B------:R4:W1:Y:S01]  /*24f0*/  SHFL.DOWN PT, R5, R5, 0x2, R53 ;  /* 0x0840000005057989 */ /* 0x00086200000e0035 */
[----:B0-----:R-:W-:-:S03]  /*2500*/  IMAD R47, R47, -0x100, R76 ;  /* 0xffffff002f2f7824 */ /* 0x001fc600078e024c */
[----:B------:R4:W0:Y:S04]  /*2510*/  SHFL.DOWN PT, R3, R73, 0x2, R53 ;  /* 0x0840000049037989 */ /* 0x00082800000e0035 */
[----:B------:R4:W0:Y:S04]  /*2520*/  SHFL.DOWN PT, R8, R71, 0x2, R53 ;  /* 0x0840000047087989 */ /* 0x00082800000e0035 */
[----:B------:R4:W0:Y:S04]  /*2530*/  SHFL.DOWN PT, R6, R6, 0x2, R53 ;  /* 0x0840000006067989 */ /* 0x00082800000e0035 */
[----:B------:R4:W0:Y:S04]  /*2540*/  SHFL.DOWN PT, R7, R7, 0x2, R53 ;  /* 0x0840000007077989 */ /* 0x00082800000e0035 */
[----:B------:R4:W0:Y:S04]  /*2550*/  SHFL.DOWN PT, R9, R9, 0x2, R53 ;  /* 0x0840000009097989 */ /* 0x00082800000e0035 */
[----:B------:R4:W0:Y:S01]  /*2560*/  SHFL.DOWN PT, R10, R50, 0x2, R53 ;  /* 0x08400000320a7989 */ /* 0x00082200000e0035 */
[----:B-123--:R-:W-:Y:S05]  /*2570*/  @P0 BRA `(.L_x_730) ;  /* 0x0000000800280947 */ /* 0x00efea0003800000 */
[----:B------:R1:W-:Y:S01]  /*2580*/  STL.64 [R1+0x30], R4 ;  /* 0x0000300401007387 */ /* 0x0003e20000100a00 */
        /* <DEDUP_REMOVED lines=12> */
[----:B------:R-:W-:Y:S01]  /*2650*/  STL.64 [R1+0x28], R50 ;  /* 0x0000283201007387 */ /* 0x000fe20000100a00 */
[----:B------:R-:W-:Y:S02]  /*2660*/  LOP3.LUT R24, R24, 0xffff, RZ, 0xc0, !PT ;  /* 0x0000ffff18187812 */ /* 0x000fe400078ec0ff */
        /* <DEDUP_REMOVED lines=9> */
[----:B------:R-:W-:Y:S01]  /*2700*/  LOP3.LUT R19, R19, 0xffff, RZ, 0xc0, !PT ;  /* 0x0000ffff13137812 */ /* 0x000fe200078ec0ff */
[----:B------:R-:W-:Y:S01]  /*2710*/  STL.64 [R1+0x58], R10 ;  /* 0x0000580a01007387 */ /* 0x000fe20000100a00 */
[----:B------:R-:W-:Y:S02]  /*2720*/  PRMT R21, R65, 0x3340, R74 ;  /* 0x0000334041157816 */ /* 0x000fe4000000004a */
[----:B0-----:R-:W-:Y:S02]  /*2730*/  PRMT R6, R64, 0x3340, R31 ;  /* 0x0000334040067816 */ /* 0x001fe4000000001f */
[----:B--2---:R-:W-:-:S02]  /*2740*/  PRMT R9, R5, 0x3340, R0 ;  /* 0x0000334005097816 */ /* 0x004fc40000000000 */
[----:B------:R-:W-:Y:S02]  /*2750*/  PRMT R22, R72, 0x3340, R63 ;  /* 0x0000334048167816 */ /* 0x000fe4000000003f */
[----:B------:R-:W-:Y:S02]  /*2760*/  PRMT R26, R70, 0x3340, R61 ;  /* 0x00003340461a7816 */ /* 0x000fe4000000003d */
[----:B------:R-:W-:Y:S02]  /*2770*/  PRMT R28, R68, 0x3340, R59 ;  /* 0x00003340441c7816 */ /* 0x000fe4000000003b */
[----:B------:R-:W-:Y:S02]  /*2780*/  PRMT R30, R66, 0x3340, R57 ;  /* 0x00003340421e7816 */ /* 0x000fe40000000039 */
[----:B------:R-:W-:Y:S02]  /*2790*/  PRMT R27, R62, 0x3340, R27 ;  /* 0x000033403e1b7816 */ /* 0x000fe4000000001b */
[----:B------:R-:W-:-:S02]  /*27a0*/  PRMT R39, R60, 0x3340, R39 ;  /* 0x000033403c277816 */ /* 0x000fc40000000027 */
[----:B------:R-:W-:Y:S02]  /*27b0*/  PRMT R35, R58, 0x3340, R35 ;  /* 0x000033403a237816 */ /* 0x000fe40000000023 */
[----:B---3--:R-:W-:Y:S02]  /*27c0*/  PRMT R3, R55, 0x3340, R20 ;  /* 0x0000334037037816 */ /* 0x008fe40000000014 */
[----:B------:R-:W-:Y:S02]  /*27d0*/  PRMT R23, R23, 0x3340, R56 ;  /* 0x0000334017177816 */ /* 0x000fe40000000038 */
[----:B------:R-:W-:Y:S02]  /*27e0*/  PRMT R24, R25, 0x3340, R24 ;  /* 0x0000334019187816 */ /* 0x000fe40000000018 */
[----:B------:R-:W-:Y:S02]  /*27f0*/  PRMT R14, R15, 0x3340, R14 ;  /* 0x000033400f0e7816 */ /* 0x000fe4000000000e */
[----:B------:R-:W-:-:S02]  /*2800*/  SHF.R.U32.HI R5, RZ, 0x8, R54 ;  /* 0x00000008ff057819 */ /* 0x000fc40000011636 */
        /* <DEDUP_REMOVED lines=21> */
.L_x_732:
[----:B------:R-:W-:-:S05]  /*2960*/  IMAD.IADD R3, R1, 0x1, R0 ;  /* 0x0000000101037824 */ /* 0x000fca00078e0200 */
[----:B------:R-:W2:Y:S02]  /*2970*/  LDL.U8 R2, [R3] ;  /* 0x0000000003027983 */ /* 0x000ea40000100000 */
[----:B--2---:R-:W-:Y:S01]  /*2980*/  ISETP.NE.AND P0, PT, R2, RZ, PT ;  /* 0x000000ff0200720c */ /* 0x004fe20003f05270 */
[----:B------:R-:W-:Y:S02]  /*2990*/  IMAD.MOV.U32 R2, RZ, RZ, R0 ;  /* 0x000000ffff027224 */ /* 0x000fe400078e0000 */
[----:B------:R-:W-:-:S10]  /*29a0*/  VIADD R0, R0, 0x1 ;  /* 0x0000000100007836 */ /* 0x000fd40000000000 */
[----:B------:R-:W-:Y:S05]  /*29b0*/  @P0 BRA `(.L_x_732) ;  /* 0xfffffffc00e80947 */ /* 0x000fea000383ffff */
[----:B------:R-:W-:Y:S05]  /*29c0*/  BSYNC.RECONVERGENT B2 ;  /* 0x0000000000027941 */ /* 0x000fea0003800200 */
.L_x_731:
[----:B------:R-:W-:Y:S01]  /*29d0*/  LOP3.LUT P0, RZ, R4, 0xff, RZ, 0xc0, !PT ;  /* 0x000000ff04ff7812 */ /* 0x000fe2000780c0ff */
[----:B------:R-:W-:Y:S01]  /*29e0*/  BSSY.RECONVERGENT B2, `(.L_x_733) ;  /* 0x000000c000027945 */ /* 0x000fe20003800200 */
[----:B------:R-:W-:-:S11]  /*29f0*/  IMAD.MOV.U32 R0, RZ, RZ, R2 ;  /* 0x000000ffff007224 */ /* 0x000fd600078e0002 */
[----:B------:R-:W-:Y:S05]  /*2a00*/  @!P0 BRA `(.L_x_734) ;  /* 0x0000000000248947 */ /* 0x000fea0003800000 */
[----:B------:R-:W-:-:S07]  /*2a10*/  IMAD.MOV.U32 R2, RZ, RZ, RZ ;  /* 0x000000ffff027224 */ /* 0x000fce00078e00ff */
.L_x_735:
        /* <DEDUP_REMOVED lines=8> */
.L_x_734:
[----:B------:R-:W-:Y:S05]  /*2aa0*/  BSYNC.RECONVERGENT B2 ;  /* 0x0000000000027941 */ /* 0x000fea0003800200 */
.L_x_733:
[----:B------:R-:W-:-:S05]  /*2ab0*/  IMAD.IADD R0, R1, 0x1, R0 ;  /* 0x0000000101007824 */ /* 0x000fca00078e0200 */
[----:B------:R0:W-:Y:S04]  /*2ac0*/  STL.U8 [R0], RZ ;  /* 0x000000ff00007387 */ /* 0x0001e80000100000 */
[----:B------:R-:W2:Y:S04]  /*2ad0*/  LDL.64 R12, [R1+0x20] ;  /* 0x00002000010c7983 */ /* 0x000ea80000100a00 */
[----:B------:R-:W3:Y:S04]  /*2ae0*/  LDL.64 R6, [R1] ;  /* 0x0000000001067983 */ /* 0x000ee80000100a00 */
[----:B------:R-:W5:Y:S04]  /*2af0*/  LDL.64 R8, [R1+0x8] ;  /* 0x0000080001087983 */ /* 0x000f680000100a00 */
[----:B------:R-:W5:Y:S04]  /*2b00*/  LDL.64 R4, [R1+0x10] ;  /* 0x0000100001047983 */ /* 0x000f680000100a00 */
[----:B------:R-:W5:Y:S04]  /*2b10*/  LDL.64 R2, [R1+0x18] ;  /* 0x0000180001027983 */ /* 0x000f680000100a00 */
[----:B----4-:R-:W4:Y:S01]  /*2b20*/  LDL.64 R50, [R1+0x28] ;  /* 0x0000280001327983 */ /* 0x010f220000100a00 */
        /* <DEDUP_REMOVED lines=35> */
[----:B----4-:R-:W-:Y:S01]  /*2d60*/  DADD R50, R50, R10 ;  /* 0x0000000032327229 */ /* 0x010fe2000000000a */
        /* <DEDUP_REMOVED lines=11> */
.L_x_730:
[----:B------:R-:W-:Y:S05]  /*2e20*/  BSYNC.RECONVERGENT B1 ;  /* 0x0000000000017941 */ /* 0x000fea0003800200 */
.L_x_729:
[----:B------:R-:W-:Y:S01]  /*2e30*/  IMAD.U32 R2, R23, 0x10000, RZ ;  /* 0x0001000017027824 */ /* 0x000fe200078e00ff */
[----:B0-----:R-:W-:Y:S01]  /*2e40*/  LOP3.LUT R3, R25, 0xff, RZ, 0xc0, !PT ;  /* 0x000000ff19037812 */ /* 0x001fe200078ec0ff */
[----:B------:R-:W-:Y:S01]  /*2e50*/  IMAD.U32 R4, R17, 0x10000, RZ ;  /* 0x0001000011047824 */ /* 0x000fe200078e00ff */
[----:B------:R-:W-:Y:S01]  /*2e60*/  LOP3.LUT R5, R19, 0xff, RZ, 0xc0, !PT ;  /* 0x000000ff13057812 */ /* 0x000fe200078ec0ff */
[----:B------:R-:W-:Y:S01]  /*2e70*/  IMAD.U32 R6, R12, 0x10000, RZ ;  /* 0x000100000c067824 */ /* 0x000fe200078e00ff */
[----:B------:R-:W-:Y:S01]  /*2e80*/  LOP3.LUT R7, R15, 0xff, RZ, 0xc0, !PT ;  /* 0x000000ff0f077812 */ /* 0x000fe200078ec0ff */
[----:B------:R0:W1:Y:S01]  /*2e90*/  SHFL.DOWN PT, R52, R13, 0x4, R53 ;  /* 0x088000000d347989 */ /* 0x00006200000e0035 */
[----:B------:R-:W-:Y:S01]  /*2ea0*/  PRMT R3, R24, 0x7604, R3 ;  /* 0x0000760418037816 */ /* 0x000fe20000000003 */
[----:B------:R-:W-:Y:S01]  /*2eb0*/  BSSY.RECONVERGENT B1, `(.L_x_736) ;  /* 0x00000d9000017945 */ /* 0x000fe20003800200 */
[----:B------:R-:W-:Y:S02]  /*2ec0*/  LOP3.LUT R2, R2, 0xff0000, RZ, 0xc0, !PT ;  /* 0x00ff000002027812 */ /* 0x000fe400078ec0ff */
        /* <DEDUP_REMOVED lines=17> */
[----:B------:R-:W-:Y:S01]  /*2fe0*/  LOP3.LUT R58, R34, 0xffff, RZ, 0xc0, !PT ;  /* 0x0000ffff223a7812 */ /* 0x000fe200078ec0ff */
[----:B------:R-:W-:Y:S01]  /*2ff0*/  IMAD.U32 R11, R59, 0x10000, RZ ;  /* 0x000100003b0b7824 */ /* 0x000fe200078e00ff */
[----:B------:R-:W-:Y:S02]  /*3000*/  LOP3.LUT R6, R62, 0xff, RZ, 0xc0, !PT ;  /* 0x000000ff3e067812 */ /* 0x000fe400078ec0ff */
[----:B------:R-:W-:Y:S02]  /*3010*/  LOP3.LUT R8, R64, 0xff, RZ, 0xc0, !PT ;  /* 0x000000ff40087812 */ /* 0x000fe400078ec0ff */
[----:B------:R-:W-:Y:S02]  /*3020*/  PRMT R54, R46, 0x7604, R5 ;  /* 0x000076042e367816 */ /* 0x000fe40000000005 */
[----:B------:R-:W-:-:S02]  /*3030*/  LOP3.LUT R10, R58, 0xff, RZ, 0xc0, !PT ;  /* 0x000000ff3a0a7812 */ /* 0x000fc400078ec0ff */
[----:B------:R-:W-:Y:S01]  /*3040*/  PRMT R5, R27, 0x7604, R6 ;  /* 0x000076041b057816 */ /* 0x000fe20000000006 */
[----:B------:R-:W-:Y:S01]  /*3050*/  IMAD.IADD R54, R54, 0x1, R55 ;  /* 0x0000000136367824 */ /* 0x000fe200078e0237 */
[----:B------:R-:W-:Y:S02]  /*3060*/  LOP3.LUT R6, R7, 0xff0000, RZ, 0xc0, !PT ;  /* 0x00ff000007067812 */ /* 0x000fe400078ec0ff */
[----:B------:R-:W-:Y:S02]  /*3070*/  PRMT R7, R31, 0x7604, R8 ;  /* 0x000076041f077816 */ /* 0x000fe40000000008 */
[----:B------:R-:W-:Y:S01]  /*3080*/  LOP3.LUT R8, R9, 0xff0000, RZ, 0xc0, !PT ;  /* 0x00ff000009087812 */ /* 0x000fe200078ec0ff */
[----:B------:R-:W-:Y:S01]  /*3090*/  IMAD.IADD R5, R5, 0x1, R6 ;  /* 0x0000000105057824 */ /* 0x000fe200078e0206 */
        /* <DEDUP_REMOVED lines=13> */
[----:B------:R-:W-:Y:S01]  /*3170*/  LOP3.LUT R57, R55, 0xff, RZ, 0xc0, !PT ;  /* 0x000000ff37397812 */ /* 0x000fe200078ec0ff */
[----:B------:R-:W-:Y:S01]  /*3180*/  IMAD R2, R67, 0x1000000, R2 ;  /* 0x0100000043027824 */ /* 0x000fe200078e0202 */
[----:B------:R-:W-:Y:S01]  /*3190*/  PRMT R6, R39, 0x7604, R6 ;  /* 0x0000760427067816 */ /* 0x000fe20000000006 */
[----:B------:R-:W-:Y:S01]  /*31a0*/  VIADD R67, R44, 0x4 ;  /* 0x000000042c437836 */ /* 0x000fe20000000000 */
[----:B------:R-:W-:-:S02]  /*31b0*/  LOP3.LUT R11, R8, 0xff0000, RZ, 0xc0, !PT ;  /* 0x00ff0000080b7812 */ /* 0x000fc400078ec0ff */
[----:B------:R-:W-:Y:S01]  /*31c0*/  PRMT R57, R20, 0x7604, R57 ;  /* 0x0000760414397816 */ /* 0x000fe20000000039 */
[----:B------:R0:W3:Y:S01]  /*31d0*/  SHFL.DOWN PT, R2, R2, 0x4, R53 ;  /* 0x0880000002027989 */ /* 0x0000e200000e0035 */
[----:B------:R-:W-:Y:S01]  /*31e0*/  LOP3.LUT R10, R10, 0xff0000, RZ, 0xc0, !PT ;  /* 0x00ff00000a0a7812 */ /* 0x000fe200078ec0ff */
[----:B------:R-:W-:Y:S01]  /*31f0*/  IMAD.IADD R11, R6, 0x1, R11 ;  /* 0x00000001060b7824 */ /* 0x000fe200078e020b */
[----:B----4-:R-:W-:Y:S02]  /*3200*/  LOP3.LUT R69, R0, 0xffff, RZ, 0xc0, !PT ;  /* 0x0000ffff00457812 */ /* 0x010fe400078ec0ff */
[----:B------:R-:W-:Y:S01]  /*3210*/  LOP3.LUT R74, R33, 0xffff, RZ, 0xc0, !PT ;  /* 0x0000ffff214a7812 */ /* 0x000fe200078ec0ff */
[----:B------:R-:W-:Y:S01]  /*3220*/  IMAD.IADD R6, R57, 0x1, R10 ;  /* 0x0000000139067824 */ /* 0x000fe200078e020a */
[----:B------:R-:W-:Y:S01]  /*3230*/  LOP3.LUT R68, R37, 0xffff, RZ, 0xc0, !PT ;  /* 0x0000ffff25447812 */ /* 0x000fe200078ec0ff */
[----:B------:R-:W-:Y:S01]  /*3240*/  IMAD R71, R69, 0x1000000, R4 ;  /* 0x0100000045477824 */ /* 0x000fe200078e0204 */
[----:B------:R-:W-:Y:S01]  /*3250*/  ISETP.GT.AND P0, PT, R67, R53, PT ;  /* 0x000000354300720c */ /* 0x000fe20003f04270 */
[----:B------:R-:W-:Y:S01]  /*3260*/  IMAD R76, R74, 0x1000000, R7 ;  /* 0x010000004a4c7824 */ /* 0x000fe200078e0207 */
[----:B------:R-:W-:Y:S01]  /*3270*/  LOP3.LUT R72, R29, 0xffff, RZ, 0xc0, !PT ;  /* 0x0000ffff1d487812 */ /* 0x000fe200078ec0ff */
[----:B------:R-:W-:Y:S01]  /*3280*/  IMAD R69, R68, 0x1000000, R9 ;  /* 0x0100000044457824 */ /* 0x000fe200078e0209 */
[----:B------:R-:W-:Y:S01]  /*3290*/  LOP3.LUT R70, R41, 0xffff, RZ, 0xc0, !PT ;  /* 0x0000ffff29467812 */ /* 0x000fe200078ec0ff */
[----:B------:R0:W4:Y:S01]  /*32a0*/  SHFL.DOWN PT, R10, R50, 0x4, R53 ;  /* 0x08800000320a7989 */ /* 0x00012200000e0035 */
        /* <DEDUP_REMOVED lines=26> */
[----:B0-----:R-:W-:-:S02]  /*3450*/  LOP3.LUT R5, R12, 0xffff, RZ, 0xc0, !PT ;  /* 0x0000ffff0c057812 */ /* 0x001fc400078ec0ff */
        /* <DEDUP_REMOVED lines=15> */
[----:B-1----:R-:W-:Y:S02]  /*3550*/  PRMT R6, R64, 0x3340, R31 ;  /* 0x0000334040067816 */ /* 0x002fe4000000001f */
        /* <DEDUP_REMOVED lines=34> */
.L_x_739:
[----:B------:R-:W-:-:S05]  /*3780*/  IMAD.IADD R3, R1, 0x1, R0 ;  /* 0x0000000101037824 */ /* 0x000fca00078e0200 */
[----:B------:R-:W2:Y:S02]  /*3790*/  LDL.U8 R2, [R3] ;  /* 0x0000000003027983 */ /* 0x000ea40000100000 */
[----:B--2---:R-:W-:Y:S01]  /*37a0*/  ISETP.NE.AND P0, PT, R2, RZ, PT ;  /* 0x000000ff0200720c */ /* 0x004fe20003f05270 */
[----:B------:R-:W-:Y:S02]  /*37b0*/  IMAD.MOV.U32 R2, RZ, RZ, R0 ;  /* 0x000000ffff027224 */ /* 0x000fe400078e0000 */
[----:B------:R-:W-:-:S10]  /*37c0*/  VIADD R0, R0, 0x1 ;  /* 0x0000000100007836 */ /* 0x000fd40000000000 */
[----:B------:R-:W-:Y:S05]  /*37d0*/  @P0 BRA `(.L_x_739) ;  /* 0xfffffffc00e80947 */ /* 0x000fea000383ffff */
[----:B------:R-:W-:Y:S05]  /*37e0*/  BSYNC.RECONVERGENT B2 ;  /* 0x0000000000027941 */ /* 0x000fea0003800200 */
.L_x_738:
[----:B------:R-:W-:Y:S01]  /*37f0*/  LOP3.LUT P0, RZ, R4, 0xff, RZ, 0xc0, !PT ;  /* 0x000000ff04ff7812 */ /* 0x000fe2000780c0ff */
[----:B------:R-:W-:Y:S01]  /*3800*/  BSSY.RECONVERGENT B2, `(.L_x_740) ;  /* 0x000000c000027945 */ /* 0x000fe20003800200 */
[----:B------:R-:W-:-:S11]  /*3810*/  IMAD.MOV.U32 R0, RZ, RZ, R2 ;  /* 0x000000ffff007224 */ /* 0x000fd600078e0002 */
[----:B------:R-:W-:Y:S05]  /*3820*/  @!P0 BRA `(.L_x_741) ;  /* 0x0000000000248947 */ /* 0x000fea0003800000 */
[----:B------:R-:W-:-:S07]  /*3830*/  IMAD.MOV.U32 R2, RZ, RZ, RZ ;  /* 0x000000ffff027224 */ /* 0x000fce00078e00ff */
.L_x_742:
        /* <DEDUP_REMOVED lines=8> */
.L_x_741:
[----:B------:R-:W-:Y:S05]  /*38c0*/  BSYNC.RECONVERGENT B2 ;  /* 0x0000000000027941 */ /* 0x000fea0003800200 */
.L_x_740:
        /* <DEDUP_REMOVED lines=55> */
.L_x_737:
[----:B------:R-:W-:Y:S05]  /*3c40*/  BSYNC.RECONVERGENT B1 ;  /* 0x0000000000017941 */ /* 0x000fea0003800200 */
.L_x_736:
        /* <DEDUP_REMOVED lines=61> */
[----:B------:R-:W-:Y:S02]  /*4020*/  LOP3.LUT R69, R0, 0xffff, RZ, 0xc0, !PT ;  /* 0x0000ffff00457812 */ /* 0x000fe400078ec0ff */
        /* <DEDUP_REMOVED lines=87> */
.L_x_746:
[----:B------:R-:W-:-:S05]  /*45a0*/  IMAD.IADD R3, R1, 0x1, R0 ;  /* 0x0000000101037824 */ /* 0x000fca00078e0200 */
[----:B------:R-:W2:Y:S02]  /*45b0*/  LDL.U8 R2, [R3] ;  /* 0x0000000003027983 */ /* 0x000ea40000100000 */
[----:B--2---:R-:W-:Y:S01]  /*45c0*/  ISETP.NE.AND P0, PT, R2, RZ, PT ;  /* 0x000000ff0200720c */ /* 0x004fe20003f05270 */
[----:B------:R-:W-:Y:S02]  /*45d0*/  IMAD.MOV.U32 R2, RZ, RZ, R0 ;  /* 0x000000ffff027224 */ /* 0x000fe400078e0000 */
[----:B------:R-:W-:-:S10]  /*45e0*/  VIADD R0, R0, 0x1 ;  /* 0x0000000100007836 */ /* 0x000fd40000000000 */
[----:B------:R-:W-:Y:S05]  /*45f0*/  @P0 BRA `(.L_x_746) ;  /* 0xfffffffc00e80947 */ /* 0x000fea000383ffff */
[----:B------:R-:W-:Y:S05]  /*4600*/  BSYNC.RECONVERGENT B2 ;  /* 0x0000000000027941 */ /* 0x000fea0003800200 */
.L_x_745:
[----:B------:R-:W-:Y:S01]  /*4610*/  LOP3.LUT P0, RZ, R4, 0xff, RZ, 0xc0, !PT ;  /* 0x000000ff04ff7812 */ /* 0x000fe2000780c0ff */
[----:B------:R-:W-:Y:S01]  /*4620*/  BSSY.RECONVERGENT B2, `(.L_x_747) ;  /* 0x000000c000027945 */ /* 0x000fe20003800200 */
[----:B------:R-:W-:-:S11]  /*4630*/  IMAD.MOV.U32 R0, RZ, RZ, R2 ;  /* 0x000000ffff007224 */ /* 0x000fd600078e0002 */
[----:B------:R-:W-:Y:S05]  /*4640*/  @!P0 BRA `(.L_x_748) ;  /* 0x0000000000248947 */ /* 0x000fea0003800000 */
[----:B------:R-:W-:-:S07]  /*4650*/  IMAD.MOV.U32 R2, RZ, RZ, RZ ;  /* 0x000000ffff027224 */ /* 0x000fce00078e00ff */
.L_x_749:
        /* <DEDUP_REMOVED lines=8> */
.L_x_748:
[----:B------:R-:W-:Y:S05]  /*46e0*/  BSYNC.RECONVERGENT B2 ;  /* 0x0000000000027941 */ /* 0x000fea0003800200 */
.L_x_747:
        /* <DEDUP_REMOVED lines=55> */
.L_x_744:
[----:B------:R-:W-:Y:S05]  /*4a60*/  BSYNC.RECONVERGENT B1 ;  /* 0x0000000000017941 */ /* 0x000fea0003800200 */
.L_x_743:
        /* <DEDUP_REMOVED lines=149> */
.L_x_753:
[----:B------:R-:W-:-:S05]  /*53c0*/  IMAD.IADD R3, R1, 0x1, R0 ;  /* 0x0000000101037824 */ /* 0x000fca00078e0200 */
[----:B------:R-:W2:Y:S02]  /*53d0*/  LDL.U8 R2, [R3] ;  /* 0x0000000003027983 */ /* 0x000ea40000100000 */
[----:B--2---:R-:W-:Y:S01]  /*53e0*/  ISETP.NE.AND P0, PT, R2, RZ, PT ;  /* 0x000000ff0200720c */ /* 0x004fe20003f05270 */
[----:B------:R-:W-:Y:S02]  /*53f0*/  IMAD.MOV.U32 R2, RZ, RZ, R0 ;  /* 0x000000ffff027224 */ /* 0x000fe400078e0000 */
[----:B------:R-:W-:-:S10]  /*5400*/  VIADD R0, R0, 0x1 ;  /* 0x0000000100007836 */ /* 0x000fd40000000000 */
[----:B------:R-:W-:Y:S05]  /*5410*/  @P0 BRA `(.L_x_753) ;  /* 0xfffffffc00e80947 */ /* 0x000fea000383ffff */
[----:B------:R-:W-:Y:S05]  /*5420*/  BSYNC.RECONVERGENT B2 ;  /* 0x0000000000027941 */ /* 0x000fea0003800200 */
.L_x_752:
[----:B------:R-:W-:Y:S01]  /*5430*/  LOP3.LUT P0, RZ, R4, 0xff, RZ, 0xc0, !PT ;  /* 0x000000ff04ff7812 */ /* 0x000fe2000780c0ff */
[----:B------:R-:W-:Y:S01]  /*5440*/  BSSY.RECONVERGENT B2, `(.L_x_754) ;  /* 0x000000c000027945 */ /* 0x000fe20003800200 */
[----:B------:R-:W-:-:S11]  /*5450*/  IMAD.MOV.U32 R0, RZ, RZ, R2 ;  /* 0x000000ffff007224 */ /* 0x000fd600078e0002 */
[----:B------:R-:W-:Y:S05]  /*5460*/  @!P0 BRA `(.L_x_755) ;  /* 0x0000000000248947 */ /* 0x000fea0003800000 */
[----:B------:R-:W-:-:S07]  /*5470*/  IMAD.MOV.U32 R2, RZ, RZ, RZ ;  /* 0x000000ffff027224 */ /* 0x000fce00078e00ff */
.L_x_756:
        /* <DEDUP_REMOVED lines=8> */
.L_x_755:
[----:B------:R-:W-:Y:S05]  /*5500*/  BSYNC.RECONVERGENT B2 ;  /* 0x0000000000027941 */ /* 0x000fea0003800200 */
.L_x_754:
        /* <DEDUP_REMOVED lines=55> */
.L_x_751:
[----:B------:R-:W-:Y:S05]  /*5880*/  BSYNC.RECONVERGENT B1 ;  /* 0x0000000000017941 */ /* 0x000fea0003800200 */
.L_x_750:
        /* <DEDUP_REMOVED lines=20> */
[----:B0-----:R-:W-:Y:S02]  /*59d0*/  LEA R2, R3, R2, 0x18 ;  /* 0x0000000203027211 */ /* 0x001fe400078ec0ff */
[----:B------:R-:W-:-:S02]  /*59e0*/  PRMT R3, R5, 0x3340, R4 ;  /* 0x0000334005037816 */ /* 0x000fc40000000004 */
[----:B------:R-:W-:Y:S02]  /*59f0*/  PRMT R4, R7, 0x3340, R6 ;  /* 0x0000334007047816 */ /* 0x000fe40000000006 */
[----:B------:R-:W-:Y:S02]  /*5a00*/  PRMT R5, R9, 0x3340, R8 ;  /* 0x0000334009057816 */ /* 0x000fe40000000008 */
[----:B------:R-:W-:Y:S02]  /*5a10*/  PRMT R6, R11, 0x3340, R10 ;  /* 0x000033400b067816 */ /* 0x000fe4000000000a */
        /* <DEDUP_REMOVED lines=17> */
[----:B------:R-:W-:Y:S02]  /*5b30*/  SHF.R.U32.HI R11, RZ, 0x5, R49 ;  /* 0x00000005ff0b7819 */ /* 0x000fe40000011631 */
[----:B------:R-:W-:Y:S02]  /*5b40*/  LOP3.LUT R52, R0, 0xffff, RZ, 0xc0, !PT ;  /* 0x0000ffff00347812 */ /* 0x000fe400078ec0ff */
[----:B------:R-:W-:Y:S01]  /*5b50*/  LOP3.LUT R55, R12, 0xffff, RZ, 0xc0, !PT ;  /* 0x0000ffff0c377812 */ /* 0x000fe200078ec0ff */
[----:B------:R-:W-:Y:S01]  /*5b60*/  IMAD R11, R11, 0x30, R2 ;  /* 0x000000300b0b7824 */ /* 0x000fe200078e0202 */
[----:B------:R-:W-:-:S02]  /*5b70*/  LOP3.LUT R56, R14, 0xffff, RZ, 0xc0, !PT ;  /* 0x0000ffff0e387812 */ /* 0x000fc400078ec0ff */
[----:B------:R-:W-:Y:S02]  /*5b80*/  LOP3.LUT R59, R15, 0xffff, RZ, 0xc0, !PT ;  /* 0x0000ffff0f3b7812 */ /* 0x000fe400078ec0ff */
[----:B------:R-:W-:Y:S01]  /*5b90*/  LOP3.LUT R58, R16, 0xffff, RZ, 0xc0, !PT ;  /* 0x0000ffff103a7812 */ /* 0x000fe200078ec0ff */
[----:B------:R1:W-:Y:S01]  /*5ba0*/  STS.U8 [R11+0x2a], R48 ;  /* 0x00002a300b007388 */ /* 0x0003e20000000000 */
[----:B------:R-:W-:Y:S02]  /*5bb0*/  LOP3.LUT R61, R17, 0xffff, RZ, 0xc0, !PT ;  /* 0x0000ffff113d7812 */ /* 0x000fe400078ec0ff */
[----:B------:R-:W-:Y:S01]  /*5bc0*/  LOP3.LUT R60, R18, 0xffff, RZ, 0xc0, !PT ;  /* 0x0000ffff123c7812 */ /* 0x000fe200078ec0ff */
[----:B------:R1:W-:Y:S01]  /*5bd0*/  STS [R11+0x2c], R13 ;  /* 0x00002c0d0b007388 */ /* 0x0003e20000000800 */
[----:B------:R-:W-:Y:S02]  /*5be0*/  LOP3.LUT R63, R19, 0xffff, RZ, 0xc0, !PT ;  /* 0x0000ffff133f7812 */ /* 0x000fe400078ec0ff */
[----:B------:R-:W-:Y:S01]  /*5bf0*/  PRMT R52, R55, 0x3340, R52 ;  /* 0x0000334037347816 */ /* 0x000fe20000000034 */
[----:B------:R1:W-:Y:S01]  /*5c00*/  STS.64 [R11+0x30], R50 ;  /* 0x000030320b007388 */ /* 0x0003e20000000a00 */
[----:B------:R-:W-:-:S02]  /*5c10*/  PRMT R59, R59, 0x3340, R56 ;  /* 0x000033403b3b7816 */ /* 0x000fc40000000038 */
[----:B------:R-:W-:Y:S02]  /*5c20*/  PRMT R58, R61, 0x3340, R58 ;  /* 0x000033403d3a7816 */ /* 0x000fe4000000003a */
[----:B------:R-:W-:Y:S02]  /*5c30*/  PRMT R63, R63, 0x3340, R60 ;  /* 0x000033403f3f7816 */ /* 0x000fe4000000003c */
[----:B------:R-:W-:Y:S02]  /*5c40*/  PRMT R3, R4, 0x5410, R3 ;  /* 0x0000541004037816 */ /* 0x000fe40000000003 */
[----:B------:R-:W-:Y:S02]  /*5c50*/  PRMT R2, R6, 0x5410, R5 ;  /* 0x0000541006027816 */ /* 0x000fe40000000005 */
[----:B------:R-:W-:Y:S02]  /*5c60*/  PRMT R5, R8, 0x5410, R7 ;  /* 0x0000541008057816 */ /* 0x000fe40000000007 */
[----:B------:R-:W-:Y:S01]  /*5c70*/  PRMT R4, R10, 0x5410, R9 ;  /* 0x000054100a047816 */ /* 0x000fe20000000009 */
[----:B------:R1:W-:Y:S01]  /*5c80*/  STS.64 [R11+0x8], R2 ;  /* 0x000008020b007388 */ /* 0x0003e20000000a00 */
[----:B------:R-:W-:-:S02]  /*5c90*/  PRMT R7, R53, 0x5410, R44 ;  /* 0x0000541035077816 */ /* 0x000fc4000000002c */
[----:B------:R-:W-:Y:S02]  /*5ca0*/  PRMT R6, R57, 0x5410, R54 ;  /* 0x0000541039067816 */ /* 0x000fe40000000036 */
[----:B------:R-:W-:Y:S02]  /*5cb0*/  PRMT R9, R59, 0x5410, R52 ;  /* 0x000054103b097816 */ /* 0x000fe40000000034 */
[----:B------:R-:W-:Y:S01]  /*5cc0*/  PRMT R8, R63, 0x5410, R58 ;  /* 0x000054103f087816 */ /* 0x000fe2000000003a */
[----:B------:R1:W-:Y:S01]  /*5cd0*/  STS.128 [R11+0x10], R4 ;  /* 0x000010040b007388 */ /* 0x0003e20000000c00 */
[----:B------:R-:W-:-:S03]  /*5ce0*/  PRMT R10, R46, 0x7604, R45 ;  /* 0x000076042e0a7816 */ /* 0x000fc6000000002d */
[----:B------:R1:W-:Y:S04]  /*5cf0*/  STS.64 [R11+0x20], R8 ;  /* 0x000020080b007388 */ /* 0x0003e80000000a00 */
[----:B------:R1:W-:Y:S02]  /*5d00*/  STS.U16 [R11+0x28], R10 ;  /* 0x0000280a0b007388 */ /* 0x0003e40000000400 */
.L_x_758:
[----:B------:R-:W-:Y:S05]  /*5d10*/  BSYNC.RECONVERGENT B1 ;  /* 0x0000000000017941 */ /* 0x000fea0003800200 */
.L_x_757:
        /* <DEDUP_REMOVED lines=90> */
.L_x_761:
[----:B0-----:R-:W-:-:S05]  /*62c0*/  IMAD.IADD R3, R1, 0x1, R6 ;  /* 0x0000000101037824 */ /* 0x001fca00078e0206 */
[----:B------:R-:W2:Y:S02]  /*62d0*/  LDL.U8 R2, [R3] ;  /* 0x0000000003027983 */ /* 0x000ea40000100000 */
[----:B--2---:R-:W-:Y:S01]  /*62e0*/  ISETP.NE.AND P0, PT, R2, RZ, PT ;  /* 0x000000ff0200720c */ /* 0x004fe20003f05270 */
[----:B------:R-:W-:Y:S02]  /*62f0*/  IMAD.MOV.U32 R2, RZ, RZ, R6 ;  /* 0x000000ffff027224 */ /* 0x000fe400078e0006 */
[----:B------:R-:W-:-:S10]  /*6300*/  VIADD R6, R6, 0x1 ;  /* 0x0000000106067836 */ /* 0x000fd40000000000 */
[----:B------:R-:W-:Y:S05]  /*6310*/  @P0 BRA `(.L_x_761) ;  /* 0xfffffffc00e80947 */ /* 0x000fea000383ffff */
[----:B------:R-:W-:Y:S05]  /*6320*/  BSYNC.RECONVERGENT B1 ;  /* 0x0000000000017941 */ /* 0x000fea0003800200 */
.L_x_760:
[----:B------:R-:W-:-:S13]  /*6330*/  LOP3.LUT P0, RZ, R0, 0xff, RZ, 0xc0, !PT ;  /* 0x000000ff00ff7812 */ /* 0x000fda000780c0ff */
[----:B------:R-:W-:Y:S05]  /*6340*/  @!P0 BRA `(.L_x_762) ;  /* 0x00000000002c8947 */ /* 0x000fea0003800000 */
[----:B------:R-:W-:Y:S01]  /*6350*/  BSSY.RECONVERGENT B1, `(.L_x_762) ;  /* 0x000000a000017945 */ /* 0x000fe20003800200 */
[----:B------:R-:W-:-:S07]  /*6360*/  IMAD.MOV.U32 R4, RZ, RZ, RZ ;  /* 0x000000ffff047224 */ /* 0x000fce00078e00ff */
.L_x_763:
        /* <DEDUP_REMOVED lines=9> */
.L_x_762:
        /* <DEDUP_REMOVED lines=74> */
.L_x_765:
[----:B------:R-:W-:-:S05]  /*68a0*/  IMAD.IADD R4, R1, 0x1, R2 ;  /* 0x0000000101047824 */ /* 0x000fca00078e0202 */
[----:B------:R-:W2:Y:S02]  /*68b0*/  LDL.U8 R3, [R4] ;  /* 0x0000000004037983 */ /* 0x000ea40000100000 */
[----:B--2---:R-:W-:Y:S01]  /*68c0*/  ISETP.NE.AND P0, PT, R3, RZ, PT ;  /* 0x000000ff0300720c */ /* 0x004fe20003f05270 */
[----:B------:R-:W-:Y:S02]  /*68d0*/  IMAD.MOV.U32 R3, RZ, RZ, R2 ;  /* 0x000000ffff037224 */ /* 0x000fe400078e0002 */
[----:B------:R-:W-:-:S10]  /*68e0*/  VIADD R2, R2, 0x1 ;  /* 0x0000000102027836 */ /* 0x000fd40000000000 */
[----:B------:R-:W-:Y:S05]  /*68f0*/  @P0 BRA `(.L_x_765) ;  /* 0xfffffffc00e80947 */ /* 0x000fea000383ffff */
[----:B------:R-:W-:Y:S05]  /*6900*/  BSYNC.RECONVERGENT B1 ;  /* 0x0000000000017941 */ /* 0x000fea0003800200 */
.L_x_764:
[----:B------:R-:W-:Y:S01]  /*6910*/  LOP3.LUT P0, RZ, R0, 0xff, RZ, 0xc0, !PT ;  /* 0x000000ff00ff7812 */ /* 0x000fe2000780c0ff */
[----:B------:R-:W-:-:S12]  /*6920*/  IMAD.MOV.U32 R2, RZ, RZ, R3 ;  /* 0x000000ffff027224 */ /* 0x000fd800078e0003 */
[----:B------:R-:W-:Y:S05]  /*6930*/  @!P0 BRA `(.L_x_766) ;  /* 0x00000000002c8947 */ /* 0x000fea0003800000 */
[----:B------:R-:W-:Y:S01]  /*6940*/  BSSY.RECONVERGENT B1, `(.L_x_766) ;  /* 0x000000a000017945 */ /* 0x000fe20003800200 */
[----:B------:R-:W-:-:S07]  /*6950*/  IMAD.MOV.U32 R4, RZ, RZ, RZ ;  /* 0x000000ffff047224 */ /* 0x000fce00078e00ff */
.L_x_767:
        /* <DEDUP_REMOVED lines=9> */
.L_x_766:
        /* <DEDUP_REMOVED lines=74> */
.L_x_769:
[----:B------:R-:W-:-:S05]  /*6e90*/  IMAD.IADD R4, R1, 0x1, R2 ;  /* 0x0000000101047824 */ /* 0x000fca00078e0202 */
[----:B------:R-:W2:Y:S02]  /*6ea0*/  LDL.U8 R3, [R4] ;  /* 0x0000000004037983 */ /* 0x000ea40000100000 */
[----:B--2---:R-:W-:Y:S01]  /*6eb0*/  ISETP.NE.AND P0, PT, R3, RZ, PT ;  /* 0x000000ff0300720c */ /* 0x004fe20003f05270 */
[----:B------:R-:W-:Y:S02]  /*6ec0*/  IMAD.MOV.U32 R3, RZ, RZ, R2 ;  /* 0x000000ffff037224 */ /* 0x000fe400078e0002 */
[----:B------:R-:W-:-:S10]  /*6ed0*/  VIADD R2, R2, 0x1 ;  /* 0x0000000102027836 */ /* 0x000fd40000000000 */
[----:B------:R-:W-:Y:S05]  /*6ee0*/  @P0 BRA `(.L_x_769) ;  /* 0xfffffffc00e80947 */ /* 0x000fea000383ffff */
[----:B------:R-:W-:Y:S05]  /*6ef0*/  BSYNC.RECONVERGENT B1 ;  /* 0x0000000000017941 */ /* 0x000fea0003800200 */
.L_x_768:
[----:B------:R-:W-:Y:S01]  /*6f00*/  LOP3.LUT P0, RZ, R0, 0xff, RZ, 0xc0, !PT ;  /* 0x000000ff00ff7812 */ /* 0x000fe2000780c0ff */
[----:B------:R-:W-:-:S12]  /*6f10*/  IMAD.MOV.U32 R2, RZ, RZ, R3 ;  /* 0x000000ffff027224 */ /* 0x000fd800078e0003 */
[----:B------:R-:W-:Y:S05]  /*6f20*/  @!P0 BRA `(.L_x_770) ;  /* 0x00000000002c8947 */ /* 0x000fea0003800000 */
[----:B------:R-:W-:Y:S01]  /*6f30*/  BSSY.RECONVERGENT B1, `(.L_x_770) ;  /* 0x000000a000017945 */ /* 0x000fe20003800200 */
[----:B------:R-:W-:-:S07]  /*6f40*/  IMAD.MOV.U32 R4, RZ, RZ, RZ ;  /* 0x000000ffff047224 */ /* 0x000fce00078e00ff */
.L_x_771:
        /* <DEDUP_REMOVED lines=9> */
.L_x_770:
        /* <DEDUP_REMOVED lines=74> */
.L_x_773:
[----:B------:R-:W-:-:S05]  /*7480*/  IMAD.IADD R4, R1, 0x1, R2 ;  /* 0x0000000101047824 */ /* 0x000fca00078e0202 */
[----:B------:R-:W2:Y:S02]  /*7490*/  LDL.U8 R3, [R4] ;  /* 0x0000000004037983 */ /* 0x000ea40000100000 */
[----:B--2---:R-:W-:Y:S01]  /*74a0*/  ISETP.NE.AND P0, PT, R3, RZ, PT ;  /* 0x000000ff0300720c */ /* 0x004fe20003f05270 */
[----:B------:R-:W-:Y:S02]  /*74b0*/  IMAD.MOV.U32 R3, RZ, RZ, R2 ;  /* 0x000000ffff037224 */ /* 0x000fe400078e0002 */
[----:B------:R-:W-:-:S10]  /*74c0*/  VIADD R2, R2, 0x1 ;  /* 0x0000000102027836 */ /* 0x000fd40000000000 */
[----:B------:R-:W-:Y:S05]  /*74d0*/  @P0 BRA `(.L_x_773) ;  /* 0xfffffffc00e80947 */ /* 0x000fea000383ffff */
[----:B------:R-:W-:Y:S05]  /*74e0*/  BSYNC.RECONVERGENT B1 ;  /* 0x0000000000017941 */ /* 0x000fea0003800200 */
.L_x_772:
[----:B------:R-:W-:Y:S01]  /*74f0*/  LOP3.LUT P0, RZ, R0, 0xff, RZ, 0xc0, !PT ;  /* 0x000000ff00ff7812 */ /* 0x000fe2000780c0ff */
[----:B------:R-:W-:-:S12]  /*7500*/  IMAD.MOV.U32 R2, RZ, RZ, R3 ;  /* 0x000000ffff027224 */ /* 0x000fd800078e0003 */
[----:B------:R-:W-:Y:S05]  /*7510*/  @!P0 BRA `(.L_x_774) ;  /* 0x00000000002c8947 */ /* 0x000fea0003800000 */
[----:B------:R-:W-:Y:S01]  /*7520*/  BSSY.RECONVERGENT B1, `(.L_x_774) ;  /* 0x000000a000017945 */ /* 0x000fe20003800200 */
[----:B------:R-:W-:-:S07]  /*7530*/  IMAD.MOV.U32 R4, RZ, RZ, RZ ;  /* 0x000000ffff047224 */ /* 0x000fce00078e00ff */
.L_x_775:
        /* <DEDUP_REMOVED lines=9> */
.L_x_774:
        /* <DEDUP_REMOVED lines=74> */
.L_x_777:
[----:B------:R-:W-:-:S05]  /*7a70*/  IMAD.IADD R4, R1, 0x1, R2 ;  /* 0x0000000101047824 */ /* 0x000fca00078e0202 */
[----:B------:R-:W2:Y:S02]  /*7a80*/  LDL.U8 R3, [R4] ;  /* 0x0000000004037983 */ /* 0x000ea40000100000 */
[----:B--2---:R-:W-:Y:S01]  /*7a90*/  ISETP.NE.AND P0, PT, R3, RZ, PT ;  /* 0x000000ff0300720c */ /* 0x004fe20003f05270 */
[----:B------:R-:W-:Y:S02]  /*7aa0*/  IMAD.MOV.U32 R3, RZ, RZ, R2 ;  /* 0x000000ffff037224 */ /* 0x000fe400078e0002 */
[----:B------:R-:W-:-:S10]  /*7ab0*/  VIADD R2, R2, 0x1 ;  /* 0x0000000102027836 */ /* 0x000fd40000000000 */
[----:B------:R-:W-:Y:S05]  /*7ac0*/  @P0 BRA `(.L_x_777) ;  /* 0xfffffffc00e80947 */ /* 0x000fea000383ffff */
[----:B------:R-:W-:Y:S05]  /*7ad0*/  BSYNC.RECONVERGENT B1 ;  /* 0x0000000000017941 */ /* 0x000fea0003800200 */
.L_x_776:
[----:B------:R-:W-:Y:S01]  /*7ae0*/  LOP3.LUT P0, RZ, R0, 0xff, RZ, 0xc0, !PT ;  /* 0x000000ff00ff7812 */ /* 0x000fe2000780c0ff */
[----:B------:R-:W-:-:S12]  /*7af0*/  IMAD.MOV.U32 R2, RZ, RZ, R3 ;  /* 0x000000ffff027224 */ /* 0x000fd800078e0003 */
[----:B------:R-:W-:Y:S05]  /*7b00*/  @!P0 BRA `(.L_x_778) ;  /* 0x00000000002c8947 */ /* 0x000fea0003800000 */
[----:B------:R-:W-:Y:S01]  /*7b10*/  BSSY.RECONVERGENT B1, `(.L_x_778) ;  /* 0x000000a000017945 */ /* 0x000fe20003800200 */
[----:B------:R-:W-:-:S07]  /*7b20*/  IMAD.MOV.U32 R4, RZ, RZ, RZ ;  /* 0x000000ffff047224 */ /* 0x000fce00078e00ff */
.L_x_779:
        /* <DEDUP_REMOVED lines=9> */
.L_x_778:
        /* <DEDUP_REMOVED lines=74> */
.L_x_781:
[----:B------:R-:W-:-:S05]  /*8060*/  IMAD.IADD R4, R1, 0x1, R2 ;  /* 0x0000000101047824 */ /* 0x000fca00078e0202 */
[----:B------:R-:W2:Y:S02]  /*8070*/  LDL.U8 R3, [R4] ;  /* 0x0000000004037983 */ /* 0x000ea40000100000 */
[----:B--2---:R-:W-:Y:S01]  /*8080*/  ISETP.NE.AND P0, PT, R3, RZ, PT ;  /* 0x000000ff0300720c */ /* 0x004fe20003f05270 */
[----:B------:R-:W-:Y:S02]  /*8090*/  IMAD.MOV.U32 R3, RZ, RZ, R2 ;  /* 0x000000ffff037224 */ /* 0x000fe400078e0002 */
[----:B------:R-:W-:-:S10]  /*80a0*/  VIADD R2, R2, 0x1 ;  /* 0x0000000102027836 */ /* 0x000fd40000000000 */
[----:B------:R-:W-:Y:S05]  /*80b0*/  @P0 BRA `(.L_x_781) ;  /* 0xfffffffc00e80947 */ /* 0x000fea000383ffff */
[----:B------:R-:W-:Y:S05]  /*80c0*/  BSYNC.RECONVERGENT B1 ;  /* 0x0000000000017941 */ /* 0x000fea0003800200 */
.L_x_780:
[----:B------:R-:W-:Y:S01]  /*80d0*/  LOP3.LUT P0, RZ, R0, 0xff, RZ, 0xc0, !PT ;  /* 0x000000ff00ff7812 */ /* 0x000fe2000780c0ff */
[----:B------:R-:W-:-:S12]  /*80e0*/  IMAD.MOV.U32 R2, RZ, RZ, R3 ;  /* 0x000000ffff027224 */ /* 0x000fd800078e0003 */
[----:B------:R-:W-:Y:S05]  /*80f0*/  @!P0 BRA `(.L_x_782) ;  /* 0x00000000002c8947 */ /* 0x000fea0003800000 */
[----:B------:R-:W-:Y:S01]  /*8100*/  BSSY.RECONVERGENT B1, `(.L_x_782) ;  /* 0x000000a000017945 */ /* 0x000fe20003800200 */
[----:B------:R-:W-:-:S07]  /*8110*/  IMAD.MOV.U32 R4, RZ, RZ, RZ ;  /* 0x000000ffff047224 */ /* 0x000fce00078e00ff */
.L_x_783:
        /* <DEDUP_REMOVED lines=9> */
.L_x_782:
        /* <DEDUP_REMOVED lines=80> */
.L_x_785:
[----:B------:R-:W-:-:S05]  /*86b0*/  IMAD.IADD R3, R1, 0x1, R4 ;  /* 0x0000000101037824 */ /* 0x000fca00078e0204 */
[----:B------:R-:W2:Y:S02]  /*86c0*/  LDL.U8 R2, [R3] ;  /* 0x0000000003027983 */ /* 0x000ea40000100000 */
[----:B--2---:R-:W-:Y:S01]  /*86d0*/  ISETP.NE.AND P0, PT, R2, RZ, PT ;  /* 0x000000ff0200720c */ /* 0x004fe20003f05270 */
[----:B------:R-:W-:Y:S02]  /*86e0*/  IMAD.MOV.U32 R2, RZ, RZ, R4 ;  /* 0x000000ffff027224 */ /* 0x000fe400078e0004 */
[----:B------:R-:W-:-:S10]  /*86f0*/  VIADD R4, R4, 0x1 ;  /* 0x0000000104047836 */ /* 0x000fd40000000000 */
[----:B------:R-:W-:Y:S05]  /*8700*/  @P0 BRA `(.L_x_785) ;  /* 0xfffffffc00e80947 */ /* 0x000fea000383ffff */
[----:B------:R-:W-:Y:S05]  /*8710*/  BSYNC.RECONVERGENT B1 ;  /* 0x0000000000017941 */ /* 0x000fea0003800200 */
.L_x_784:
[----:B------:R-:W-:-:S13]  /*8720*/  LOP3.LUT P0, RZ, R0, 0xff, RZ, 0xc0, !PT ;  /* 0x000000ff00ff7812 */ /* 0x000fda000780c0ff */
[----:B------:R-:W-:Y:S05]  /*8730*/  @!P0 BRA `(.L_x_786) ;  /* 0x00000000002c8947 */ /* 0x000fea0003800000 */
[----:B------:R-:W-:Y:S01]  /*8740*/  BSSY.RECONVERGENT B1, `(.L_x_786) ;  /* 0x000000a000017945 */ /* 0x000fe20003800200 */
[----:B------:R-:W-:-:S07]  /*8750*/  IMAD.MOV.U32 R4, RZ, RZ, RZ ;  /* 0x000000ffff047224 */ /* 0x000fce00078e00ff */
.L_x_787:
        /* <DEDUP_REMOVED lines=9> */
.L_x_786:
        /* <DEDUP_REMOVED lines=56> */
.L_x_711:
[----:B------:R-:W0:Y:S01]  /*8b70*/  S2R R44, SR_TID.X ;  /* 0x00000000002c7919 */ /* 0x000e220000002100 */
[----:B------:R-:W1:Y:S01]  /*8b80*/  LDC.64 R4, c[0x0][0x380] ;  /* 0x0000e000ff047b82 */ /* 0x000e620000000a00 */
[----:B0-----:R-:W-:-:S04]  /*8b90*/  IMAD R7, R49, 0x100, R44 ;  /* 0x0000010031077824 */ /* 0x001fc800078e022c */
[----:B-1----:R-:W-:-:S05]  /*8ba0*/  IMAD.WIDE.U32 R6, R7, 0x30, R4 ;  /* 0x0000003007067825 */ /* 0x002fca00078e0004 */
[----:B------:R-:W2:Y:S04]  /*8bb0*/  LDG.E.64 R14, desc[UR4][R6.64+0x10] ;  /* 0x00001004060e7981 */ /* 0x000ea8000c1e1b00 */
[----:B------:R-:W3:Y:S04]  /*8bc0*/  LDG.E.64 R8, desc[UR4][R6.64] ;  /* 0x0000000406087981 */ /* 0x000ee8000c1e1b00 */
[----:B------:R-:W4:Y:S04]  /*8bd0*/  LDG.E.64 R10, desc[UR4][R6.64+0x8] ;  /* 0x00000804060a7981 */ /* 0x000f28000c1e1b00 */
[----:B------:R-:W4:Y:S04]  /*8be0*/  LDG.E.64 R4, desc[UR4][R6.64+0x18] ;  /* 0x0000180406047981 */ /* 0x000f28000c1e1b00 */
[----:B------:R-:W4:Y:S01]  /*8bf0*/  LDG.E.64 R12, desc[UR4][R6.64+0x20] ;  /* 0x00002004060c7981 */ /* 0x000f22000c1e1b00 */
[----:B------:R-:W-:-:S03]  /*8c00*/  ISETP.GE.U32.AND P0, PT, R47, R56, PT ;  /* 0x000000382f00720c */ /* 0x000fc60003f06070 */
[----:B------:R0:W5:Y:S01]  /*8c10*/  LDG.E.64 R50, desc[UR4][R6.64+0x28] ;  /* 0x0000280406327981 */ /* 0x000162000c1e1b00 */
[C---:B--2---:R-:W-:Y:S02]  /*8c20*/  PRMT R21, R15.reuse, 0x7770, RZ ;  /* 0x000077700f157816 */ /* 0x044fe400000000ff */
[C---:B------:R-:W-:Y:S02]  /*8c30*/  PRMT R20, R15.reuse, 0x7771, RZ ;  /* 0x000077710f147816 */ /* 0x040fe400000000ff */
[----:B------:R-:W-:Y:S02]  /*8c40*/  PRMT R42, R15, 0x7772, RZ ;  /* 0x000077720f2a7816 */ /* 0x000fe400000000ff */
[C---:B------:R-:W-:Y:S02]  /*8c50*/  PRMT R25, R14.reuse, 0x7770, RZ ;  /* 0x000077700e197816 */ /* 0x040fe400000000ff */
        /* <DEDUP_REMOVED lines=28> */
[----:B------:R-:W-:Y:S02]  /*8e20*/  PRMT R43, R15, 0x7610, R43 ;  /* 0x000076100f2b7816 */ /* 0x000fe4000000002b */
        /* <DEDUP_REMOVED lines=13> */
[----:B------:R-:W-:Y:S06]  /*8f00*/  @!P0 BRA `(.L_x_788) ;  /* 0x0000001400808947 */ /* 0x000fec0003800000 */
[----:B------:R-:W-:Y:S02]  /*8f10*/  IMAD R47, R49, 0x100, R56 ;  /* 0x00000100312f7824 */ /* 0x000fe400078e0238 */
[----:B------:R-:W-:-:S05]  /*8f20*/  VIADD R58, R2, 0xffffff00 ;  /* 0xffffff00023a7836 */ /* 0x000fca0000000000 */
[----:B------:R-:W-:-:S13]  /*8f30*/  ISETP.GT.U32.AND P0, PT, R47, R58, PT ;  /* 0x0000003a2f00720c */ /* 0x000fda0003f04070 */
[----:B------:R-:W-:Y:S05]  /*8f40*/  @P0 BRA `(.L_x_789) ;  /* 0x0000000800bc0947 */ /* 0x000fea0003800000 */
.L_x_795:
[----:B------:R-:W0:Y:S01]  /*8f50*/  LDC.64 R2, c[0x0][0x380] ;  /* 0x0000e000ff027b82 */ /* 0x000e220000000a00 */
[----:B------:R-:W-:-:S05]  /*8f60*/  IADD3 R55, P0, PT, R47, R44, RZ ;  /* 0x0000002c2f377210 */ /* 0x000fca0007f1e0ff */
[----:B------:R-:W-:Y:S02]  /*8f70*/  IMAD.X R4, RZ, RZ, RZ, P0 ;  /* 0x000000ffff047224 */ /* 0x000fe400000e06ff */
        /* <DEDUP_REMOVED lines=87> */
.L_x_791:
[----:B------:R-:W-:-:S05]  /*94f0*/  IMAD.IADD R4, R1, 0x1, R2 ;  /* 0x0000000101047824 */ /* 0x000fca00078e0202 */
[----:B------:R-:W2:Y:S02]  /*9500*/  LDL.U8 R3, [R4] ;  /* 0x0000000004037983 */ /* 0x000ea40000100000 */
[----:B--2---:R-:W-:Y:S01]  /*9510*/  ISETP.NE.AND P0, PT, R3, RZ, PT ;  /* 0x000000ff0300720c */ /* 0x004fe20003f05270 */
[----:B------:R-:W-:Y:S02]  /*9520*/  IMAD.MOV.U32 R3, RZ, RZ, R2 ;  /* 0x000000ffff037224 */ /* 0x000fe400078e0002 */
[----:B------:R-:W-:-:S10]  /*9530*/  VIADD R2, R2, 0x1 ;  /* 0x0000000102027836 */ /* 0x000fd40000000000 */
[----:B------:R-:W-:Y:S05]  /*9540*/  @P0 BRA `(.L_x_791) ;  /* 0xfffffffc00e80947 */ /* 0x000fea000383ffff */
[----:B------:R-:W-:Y:S05]  /*9550*/  BSYNC.RECONVERGENT B1 ;  /* 0x0000000000017941 */ /* 0x000fea0003800200 */
.L_x_790:
[----:B------:R-:W-:Y:S01]  /*9560*/  LOP3.LUT P0, RZ, R0, 0xff, RZ, 0xc0, !PT ;  /* 0x000000ff00ff7812 */ /* 0x000fe2000780c0ff */
[----:B------:R-:W-:Y:S01]  /*9570*/  BSSY.RECONVERGENT B1, `(.L_x_792) ;  /* 0x000000c000017945 */ /* 0x000fe20003800200 */
[----:B------:R-:W-:-:S11]  /*9580*/  IMAD.MOV.U32 R2, RZ, RZ, R3 ;  /* 0x000000ffff027224 */ /* 0x000fd600078e0003 */
[----:B------:R-:W-:Y:S05]  /*9590*/  @!P0 BRA `(.L_x_793) ;  /* 0x0000000000248947 */ /* 0x000fea0003800000 */
[----:B------:R-:W-:-:S07]  /*95a0*/  IMAD.MOV.U32 R4, RZ, RZ, RZ ;  /* 0x000000ffff047224 */ /* 0x000fce00078e00ff */
.L_x_794:
        /* <DEDUP_REMOVED lines=8> */
.L_x_793:
[----:B------:R-:W-:Y:S05]  /*9630*/  BSYNC.RECONVERGENT B1 ;  /* 0x0000000000017941 */ /* 0x000fea0003800200 */
.L_x_792:
[----:B------:R-:W-:Y:S02]  /*9640*/  IMAD.IADD R0, R1, 0x1, R2 ;  /* 0x0000000101007824 */ /* 0x000fe400078e0202 */
[----:B------:R-:W0:Y:S03]  /*9650*/  LDC R2, c[0x0][0x3a8] ;  /* 0x0000ea00ff027b82 */ /* 0x000e260000000800 */
[----:B------:R1:W-:Y:S04]  /*9660*/  STL.U8 [R0], RZ ;  /* 0x000000ff00007387 */ /* 0x0003e80000100000 */
[----:B------:R-:W2:Y:S04]  /*9670*/  LDL.64 R14, [R1+0x8] ;  /* 0x00000800010e7983 */ /* 0x000ea80000100a00 */
[----:B------:R-:W3:Y:S04]  /*9680*/  LDL.64 R12, [R1+0x20] ;  /* 0x00002000010c7983 */ /* 0x000ee80000100a00 */
[----:B------:R-:W4:Y:S04]  /*9690*/  LDL.64 R8, [R1] ;  /* 0x0000000001087983 */ /* 0x000f280000100a00 */
[----:B------:R-:W5:Y:S04]  /*96a0*/  LDL.64 R6, [R1+0x10] ;  /* 0x0000100001067983 */ /* 0x000f680000100a00 */
[----:B------:R-:W5:Y:S04]  /*96b0*/  LDL.64 R4, [R1+0x18] ;  /* 0x0000180001047983 */ /* 0x000f680000100a00 */
[----:B------:R-:W5:Y:S01]  /*96c0*/  LDL.64 R50, [R1+0x28] ;  /* 0x0000280001327983 */ /* 0x000f620000100a00 */
[----:B0-----:R-:W-:-:S05]  /*96d0*/  IMAD.IADD R3, R2, 0x1, -R47 ;  /* 0x0000000102037824 */ /* 0x001fca00078e0a2f */
[----:B------:R-:W-:Y:S02]  /*96e0*/  ISETP.GE.U32.AND P0, PT, R3, R56, PT ;  /* 0x000000380300720c */ /* 0x000fe40003f06070 */
[C---:B--2---:R-:W-:Y:S02]  /*96f0*/  PRMT R38, R15.reuse, 0x7770, RZ ;  /* 0x000077700f267816 */ /* 0x044fe400000000ff */
[C---:B------:R-:W-:Y:S02]  /*9700*/  PRMT R39, R15.reuse, 0x7771, RZ ;  /* 0x000077710f277816 */ /* 0x040fe400000000ff */
[----:B------:R-:W-:Y:S02]  /*9710*/  PRMT R40, R15, 0x7772, RZ ;  /* 0x000077720f287816 */ /* 0x000fe400000000ff */
[C---:B---3--:R-:W-:Y:S02]  /*9720*/  PRMT R45, R12.reuse, 0x7770, RZ ;  /* 0x000077700c2d7816 */ /* 0x048fe400000000ff */
[----:B------:R-:W-:-:S02]  /*9730*/  PRMT R46, R12, 0x7771, RZ ;  /* 0x000077710c2e7816 */ /* 0x000fc400000000ff */
[C---:B------:R-:W-:Y:S02]  /*9740*/  PRMT R34, R14.reuse, 0x7770, RZ ;  /* 0x000077700e227816 */ /* 0x040fe400000000ff */
[C---:B------:R-:W-:Y:S02]  /*9750*/  PRMT R35, R14.reuse, 0x7771, RZ ;  /* 0x000077710e237816 */ /* 0x040fe400000000ff */
[----:B------:R-:W-:Y:S02]  /*9760*/  PRMT R36, R14, 0x7772, RZ ;  /* 0x000077720e247816 */ /* 0x000fe400000000ff */
[----:B------:R-:W-:Y:S02]  /*9770*/  PRMT R15, R15, 0x7773, RZ ;  /* 0x000077730f0f7816 */ /* 0x000fe400000000ff */
        /* <DEDUP_REMOVED lines=17> */
[C---:B-1----:R-:W-:Y:S02]  /*9890*/  PRMT R0, R5.reuse, 0x7770, RZ ;  /* 0x0000777005007816 */ /* 0x042fe400000000ff */
[C---:B------:R-:W-:Y:S02]  /*98a0*/  PRMT R3, R5.reuse, 0x7771, RZ ;  /* 0x0000777105037816 */ /* 0x040fe400000000ff */
        /* <DEDUP_REMOVED lines=22> */
[----:B------:R-:W-:-:S05]  /*9a10*/  IMAD.IADD R47, R56, 0x1, R47 ;  /* 0x00000001382f7824 */ /* 0x000fca00078e022f */
[----:B------:R-:W-:-:S13]  /*9a20*/  ISETP.GT.U32.AND P0, PT, R47, R58, PT ;  /* 0x0000003a2f00720c */ /* 0x000fda0003f04070 */
[----:B------:R-:W-:Y:S05]  /*9a30*/  @!P0 BRA `(.L_x_795) ;  /* 0xfffffff400448947 */ /* 0x000fea000383ffff */
.L_x_789:
[----:B------:R-:W-:-:S13]  /*9a40*/  ISETP.GE.U32.AND P0, PT, R47, R2, PT ;  /* 0x000000022f00720c */ /* 0x000fda0003f06070 */
[----:B------:R-:W-:Y:S05]  /*9a50*/  @P0 BRA `(.L_x_788) ;  /* 0x0000000800ac0947 */ /* 0x000fea0003800000 */
[----:B------:R-:W-:Y:S01]  /*9a60*/  IMAD.IADD R49, R2, 0x1, -R47 ;  /* 0x0000000102317824 */ /* 0x000fe200078e0a2f */
[----:B------:R-:W-:Y:S04]  /*9a70*/  BSSY.RECONVERGENT B1, `(.L_x_788) ;  /* 0x00000a9000017945 */ /* 0x000fe80003800200 */
[----:B------:R-:W-:-:S13]  /*9a80*/  ISETP.GE.AND P0, PT, R44, R49, PT ;  /* 0x000000312c00720c */ /* 0x000fda0003f06270 */
[----:B------:R-:W-:Y:S05]  /*9a90*/  @P0 BRA `(.L_x_796) ;  /* 0x0000000800980947 */ /* 0x000fea0003800000 */
.L_x_802:
[----:B------:R-:W0:Y:S01]  /*9aa0*/  LDC.64 R54, c[0x0][0x380] ;  /* 0x0000e000ff367b82 */ /* 0x000e220000000a00 */
[----:B------:R-:W-:-:S04]  /*9ab0*/  IMAD.IADD R3, R47, 0x1, R44 ;  /* 0x000000012f037824 */ /* 0x000fc800078e022c */
        /* <DEDUP_REMOVED lines=85> */
.L_x_798:
[----:B------:R-:W-:-:S05]  /*a010*/  IMAD.IADD R4, R1, 0x1, R2 ;  /* 0x0000000101047824 */ /* 0x000fca00078e0202 */
[----:B------:R-:W2:Y:S02]  /*a020*/  LDL.U8 R3, [R4] ;  /* 0x0000000004037983 */ /* 0x000ea40000100000 */
[----:B--2---:R-:W-:Y:S01]  /*a030*/  ISETP.NE.AND P0, PT, R3, RZ, PT ;  /* 0x000000ff0300720c */ /* 0x004fe20003f05270 */
[----:B------:R-:W-:Y:S02]  /*a040*/  IMAD.MOV.U32 R3, RZ, RZ, R2 ;  /* 0x000000ffff037224 */ /* 0x000fe400078e0002 */
[----:B------:R-:W-:-:S10]  /*a050*/  VIADD R2, R2, 0x1 ;  /* 0x0000000102027836 */ /* 0x000fd40000000000 */
[----:B------:R-:W-:Y:S05]  /*a060*/  @P0 BRA `(.L_x_798) ;  /* 0xfffffffc00e80947 */ /* 0x000fea000383ffff */
[----:B------:R-:W-:Y:S05]  /*a070*/  BSYNC.RECONVERGENT B2 ;  /* 0x0000000000027941 */ /* 0x000fea0003800200 */
.L_x_797:
[----:B------:R-:W-:Y:S01]  /*a080*/  LOP3.LUT P0, RZ, R0, 0xff, RZ, 0xc0, !PT ;  /* 0x000000ff00ff7812 */ /* 0x000fe2000780c0ff */
[----:B------:R-:W-:Y:S01]  /*a090*/  BSSY.RECONVERGENT B2, `(.L_x_799) ;  /* 0x000000c000027945 */ /* 0x000fe20003800200 */
[----:B------:R-:W-:-:S11]  /*a0a0*/  IMAD.MOV.U32 R2, RZ, RZ, R3 ;  /* 0x000000ffff027224 */ /* 0x000fd600078e0003 */
[----:B------:R-:W-:Y:S05]  /*a0b0*/  @!P0 BRA `(.L_x_800) ;  /* 0x0000000000248947 */ /* 0x000fea0003800000 */
[----:B------:R-:W-:-:S07]  /*a0c0*/  IMAD.MOV.U32 R4, RZ, RZ, RZ ;  /* 0x000000ffff047224 */ /* 0x000fce00078e00ff */
.L_x_801:
        /* <DEDUP_REMOVED lines=8> */
.L_x_800:
[----:B------:R-:W-:Y:S05]  /*a150*/  BSYNC.RECONVERGENT B2 ;  /* 0x0000000000027941 */ /* 0x000fea0003800200 */
.L_x_799:
        /* <DEDUP_REMOVED lines=58> */
.L_x_796:
[----:B------:R-:W-:Y:S05]  /*a500*/  BSYNC.RECONVERGENT B1 ;  /* 0x0000000000017941 */ /* 0x000fea0003800200 */
.L_x_788:
[----:B------:R-:W-:Y:S01]  /*a510*/  IMAD.U32 R2, R17, 0x10000, RZ ;  /* 0x0001000011027824 */ /* 0x000fe200078e00ff */
[----:B------:R-:W-:Y:S01]  /*a520*/  LOP3.LUT R3, R19, 0xff, RZ, 0xc0, !PT ;  /* 0x000000ff13037812 */ /* 0x000fe200078ec0ff */
[----:B------:R-:W-:Y:S01]  /*a530*/  IMAD.U32 R6, R48, 0x10000, RZ ;  /* 0x0001000030067824 */ /* 0x000fe200078e00ff */
[----:B------:R-:W-:Y:S01]  /*a540*/  LOP3.LUT R7, R45, 0xff, RZ, 0xc0, !PT ;  /* 0x000000ff2d077812 */ /* 0x000fe200078ec0ff */
[----:B------:R-:W-:Y:S01]  /*a550*/  IMAD.U32 R4, R12, 0x10000, RZ ;  /* 0x000100000c047824 */ /* 0x000fe200078e00ff */
[----:B------:R-:W-:Y:S01]  /*a560*/  LOP3.LUT R5, R15, 0xff, RZ, 0xc0, !PT ;  /* 0x000000ff0f057812 */ /* 0x000fe200078ec0ff */
[----:B------:R-:W-:Y:S01]  /*a570*/  BSSY.RECONVERGENT B1, `(.L_x_803) ;  /* 0x00000db000017945 */ /* 0x000fe20003800200 */
        /* <DEDUP_REMOVED lines=29> */
[----:B------:R-:W-:Y:S02]  /*a750*/  PRMT R9, R35, 0x7604, R10 ;  /* 0x0000760423097816 */ /* 0x000fe4000000000a */
[----:B------:R-:W-:Y:S01]  /*a760*/  LOP3.LUT R10, R47, 0xff0000, RZ, 0xc0, !PT ;  /* 0x00ff00002f0a7812 */ /* 0x000fe200078ec0ff */
[----:B------:R-:W-:Y:S01]  /*a770*/  IMAD.U32 R4, R55, 0x10000, RZ ;  /* 0x0001000037047824 */ /* 0x000fe200078e00ff */
        /* <DEDUP_REMOVED lines=8> */
[----:B------:R-:W-:Y:S01]  /*a800*/  LOP3.LUT R57, R42, 0xffff, RZ, 0xc0, !PT ;  /* 0x0000ffff2a397812 */ /* 0x000fe200078ec0ff */
[----:B------:R-:W1:Y:S01]  /*a810*/  S2R R47, SR_LANEID ;  /* 0x00000000002f7919 */ /* 0x000e620000000000 */
[----:B------:R-:W-:Y:S01]  /*a820*/  LOP3.LUT R54, R38, 0xffff, RZ, 0xc0, !PT ;  /* 0x0000ffff26367812 */ /* 0x000fe200078ec0ff */
[----:B------:R-:W-:Y:S01]  /*a830*/  IMAD.U32 R11, R59, 0x10000, RZ ;  /* 0x000100003b0b7824 */ /* 0x000fe200078e00ff */
[----:B------:R-:W-:Y:S01]  /*a840*/  LOP3.LUT R64, R37, 0xffff, RZ, 0xc0, !PT ;  /* 0x0000ffff25407812 */ /* 0x000fe200078ec0ff */
[----:B------:R-:W-:Y:S01]  /*a850*/  IMAD.U32 R6, R57, 0x10000, RZ ;  /* 0x0001000039067824 */ /* 0x000fe200078e00ff */
[----:B------:R-:W-:-:S02]  /*a860*/  LOP3.LUT R44, R54, 0xff, RZ, 0xc0, !PT ;  /* 0x000000ff362c7812 */ /* 0x000fc400078ec0ff */
        /* <DEDUP_REMOVED lines=18> */
[----:B------:R2:W3:Y:S01]  /*a990*/  SHFL.DOWN PT, R44, R13, 0x1, 0x1f ;  /* 0x08201f000d2c7f89 */ /* 0x0004e200000e0000 */
[----:B------:R-:W-:-:S02]  /*a9a0*/  IMAD R10, R60, 0x1000000, R67 ;  /* 0x010000003c0a7824 */ /* 0x000fc400078e0243 */
[----:B------:R-:W-:Y:S01]  /*a9b0*/  IMAD R11, R62, 0x1000000, R69 ;  /* 0x010000003e0b7824 */ /* 0x000fe200078e0245 */
[----:B-----5:R2:W4:Y:S01]  /*a9c0*/  SHFL.DOWN PT, R3, R51, 0x1, 0x1f ;  /* 0x08201f0033037f89 */ /* 0x02052200000e0000 */
[----:B-1----:R-:W-:Y:S01]  /*a9d0*/  ISETP.GT.AND P0, PT, R47, 0x1e, PT ;  /* 0x0000001e2f00780c */ /* 0x002fe20003f04270 */
[----:B------:R-:W-:Y:S02]  /*a9e0*/  IMAD R71, R71, 0x1000000, R2 ;  /* 0x0100000047477824 */ /* 0x000fe400078e0202 */
[----:B------:R2:W1:Y:S04]  /*a9f0*/  SHFL.DOWN PT, R2, R50, 0x1, 0x1f ;  /* 0x08201f0032027f89 */ /* 0x00046800000e0000 */
[----:B------:R-:W0:Y:S04]  /*aa00*/  SHFL.DOWN PT, R4, R4, 0x1, 0x1f ;  /* 0x08201f0004047f89 */ /* 0x000e2800000e0000 */
[----:B------:R2:W0:Y:S04]  /*aa10*/  SHFL.DOWN PT, R5, R71, 0x1, 0x1f ;  /* 0x08201f0047057f89 */ /* 0x00042800000e0000 */
        /* <DEDUP_REMOVED lines=18> */
[----:B------:R-:W-:-:S02]  /*ab40*/  LOP3.LUT R25, R25, 0xffff, RZ, 0xc0, !PT ;  /* 0x0000ffff19197812 */ /* 0x000fc400078ec0ff */
[----:B------:R-:W-:Y:S01]  /*ab50*/  LOP3.LUT R0, R0, 0xffff, RZ, 0xc0, !PT ;  /* 0x0000ffff00007812 */ /* 0x000fe200078ec0ff */
[----:B------:R-:W-:Y:S01]  /*ab60*/  STL.U8 [R1+0x22], R48 ;  /* 0x0000223001007387 */ /* 0x000fe20000100000 */
[----:B0-----:R-:W-:Y:S02]  /*ab70*/  LOP3.LUT R5, R12, 0xffff, RZ, 0xc0, !PT ;  /* 0x0000ffff0c057812 */ /* 0x001fe400078ec0ff */
        /* <DEDUP_REMOVED lines=15> */
[----:B--2---:R-:W-:Y:S02]  /*ac70*/  PRMT R10, R54, 0x3340, R39 ;  /* 0x00003340360a7816 */ /* 0x004fe40000000027 */
        /* <DEDUP_REMOVED lines=30> */
.L_x_806:
[----:B------:R-:W-:-:S05]  /*ae60*/  IMAD.IADD R5, R1, 0x1, R0 ;  /* 0x0000000101057824 */ /* 0x000fca00078e0200 */
[----:B------:R-:W2:Y:S02]  /*ae70*/  LDL.U8 R4, [R5] ;  /* 0x0000000005047983 */ /* 0x000ea40000100000 */
[----:B--2---:R-:W-:Y:S01]  /*ae80*/  ISETP.NE.AND P0, PT, R4, RZ, PT ;  /* 0x000000ff0400720c */ /* 0x004fe20003f05270 */
[----:B------:R-:W-:Y:S02]  /*ae90*/  IMAD.MOV.U32 R4, RZ, RZ, R0 ;  /* 0x000000ffff047224 */ /* 0x000fe400078e0000 */
[----:B------:R-:W-:-:S10]  /*aea0*/  VIADD R0, R0, 0x1 ;  /* 0x0000000100007836 */ /* 0x000fd40000000000 */
[----:B------:R-:W-:Y:S05]  /*aeb0*/  @P0 BRA `(.L_x_806) ;  /* 0xfffffffc00e80947 */ /* 0x000fea000383ffff */
[----:B------:R-:W-:Y:S05]  /*aec0*/  BSYNC.RECONVERGENT B2 ;  /* 0x0000000000027941 */ /* 0x000fea0003800200 */
.L_x_805:
[----:B------:R-:W-:Y:S01]  /*aed0*/  LOP3.LUT P0, RZ, R6, 0xff, RZ, 0xc0, !PT ;  /* 0x000000ff06ff7812 */ /* 0x000fe2000780c0ff */
[----:B------:R-:W-:Y:S01]  /*aee0*/  BSSY.RECONVERGENT B2, `(.L_x_807) ;  /* 0x000000c000027945 */ /* 0x000fe20003800200 */
[----:B------:R-:W-:-:S11]  /*aef0*/  IMAD.MOV.U32 R0, RZ, RZ, R4 ;  /* 0x000000ffff007224 */ /* 0x000fd600078e0004 */
[----:B------:R-:W-:Y:S05]  /*af00*/  @!P0 BRA `(.L_x_808) ;  /* 0x0000000000248947 */ /* 0x000fea0003800000 */
[----:B------:R-:W-:-:S07]  /*af10*/  IMAD.MOV.U32 R4, RZ, RZ, RZ ;  /* 0x000000ffff047224 */ /* 0x000fce00078e00ff */
.L_x_809:
        /* <DEDUP_REMOVED lines=8> */
.L_x_808:
[----:B------:R-:W-:Y:S05]  /*afa0*/  BSYNC.RECONVERGENT B2 ;  /* 0x0000000000027941 */ /* 0x000fea0003800200 */
.L_x_807:
        /* <DEDUP_REMOVED lines=55> */
.L_x_804:
[----:B------:R-:W-:Y:S05]  /*b320*/  BSYNC.RECONVERGENT B1 ;  /* 0x0000000000017941 */ /* 0x000fea0003800200 */
.L_x_803:
[----:B------:R-:W-:Y:S01]  /*b330*/  LOP3.LUT R3, R19, 0xff, RZ, 0xc0, !PT ;  /* 0x000000ff13037812 */ /* 0x000fe200078ec0ff */
[----:B0-----:R-:W-:Y:S01]  /*b340*/  IMAD.U32 R4, R17, 0x10000, RZ ;  /* 0x0001000011047824 */ /* 0x001fe200078e00ff */
        /* <DEDUP_REMOVED lines=22> */
[----:B------:R-:W0:Y:S01]  /*b4b0*/  SHFL.DOWN PT, R49, R49, 0x2, 0x1f ;  /* 0x08401f0031317f89 */ /* 0x000e2200000e0000 */
[----:B------:R-:W-:Y:S01]  /*b4c0*/  LOP3.LUT R6, R56, 0xff, RZ, 0xc0, !PT ;  /* 0x000000ff38067812 */ /* 0x000fe200078ec0ff */
[----:B------:R-:W-:Y:S01]  /*b4d0*/  IMAD.U32 R53, R61, 0x10000, RZ ;  /* 0x000100003d357824 */ /* 0x000fe200078e00ff */
[----:B------:R-:W-:Y:S02]  /*b4e0*/  LOP3.LUT R8, R58, 0xff, RZ, 0xc0, !PT ;  /* 0x000000ff3a087812 */ /* 0x000fe400078ec0ff */
[----:B------:R-:W-:Y:S02]  /*b4f0*/  LOP3.LUT R59, R36, 0xffff, RZ, 0xc0, !PT ;  /* 0x0000ffff243b7812 */ /* 0x000fe400078ec0ff */
[----:B------:R-:W-:-:S02]  /*b500*/  LOP3.LUT R10, R52, 0xff, RZ, 0xc0, !PT ;  /* 0x000000ff340a7812 */ /* 0x000fc400078ec0ff */
[----:B------:R-:W-:Y:S01]  /*b510*/  PRMT R5, R27, 0x7604, R6 ;  /* 0x000076041b057816 */ /* 0x000fe20000000006 */
[----:B------:R-:W-:Y:S01]  /*b520*/  IMAD.U32 R11, R59, 0x10000, RZ ;  /* 0x000100003b0b7824 */ /* 0x000fe200078e00ff */
[----:B------:R-:W-:Y:S02]  /*b530*/  LOP3.LUT R6, R7, 0xff0000, RZ, 0xc0, !PT ;  /* 0x00ff000007067812 */ /* 0x000fe400078ec0ff */
        /* <DEDUP_REMOVED lines=10> */
[----:B------:R-:W-:Y:S01]  /*b5e0*/  IMAD.U32 R6, R57, 0x10000, RZ ;  /* 0x0001000039067824 */ /* 0x000fe200078e00ff */
[----:B------:R-:W-:Y:S02]  /*b5f0*/  LOP3.LUT R53, R21, 0xffff, RZ, 0xc0, !PT ;  /* 0x0000ffff15357812 */ /* 0x000fe400078ec0ff */
[----:B------:R-:W-:Y:S02]  /*b600*/  LOP3.LUT R44, R54, 0xff, RZ, 0xc0, !PT ;  /* 0x000000ff362c7812 */ /* 0x000fe400078ec0ff */
[----:B------:R-:W-:Y:S02]  /*b610*/  LOP3.LUT R8, R11, 0xff0000, RZ, 0xc0, !PT ;  /* 0x00ff00000b087812 */ /* 0x000fe400078ec0ff */
[----:B------:R-:W-:Y:S02]  /*b620*/  LOP3.LUT R67, R25, 0xff, RZ, 0xc0, !PT ;  /* 0x000000ff19437812 */ /* 0x000fe400078ec0ff */
[----:B------:R-:W-:Y:S01]  /*b630*/  LOP3.LUT R69, R53, 0xff, RZ, 0xc0, !PT ;  /* 0x000000ff35457812 */ /* 0x000fe200078ec0ff */
[----:B------:R-:W-:Y:S01]  /*b640*/  IMAD.IADD R9, R9, 0x1, R8 ;  /* 0x0000000109097824 */ /* 0x000fe200078e0208 */
[----:B------:R-:W-:-:S02]  /*b650*/  PRMT R11, R39, 0x7604, R44 ;  /* 0x00007604270b7816 */ /* 0x000fc4000000002c */
[----:B------:R-:W-:Y:S01]  /*b660*/  PRMT R67, R24, 0x7604, R67 ;  /* 0x0000760418437816 */ /* 0x000fe20000000043 */
[----:B------:R1:W2:Y:S01]  /*b670*/  SHFL.DOWN PT, R44, R13, 0x2, 0x1f ;  /* 0x08401f000d2c7f89 */ /* 0x0002a200000e0000 */
        /* <DEDUP_REMOVED lines=9> */
[----:B------:R-:W-:Y:S01]  /*b710*/  IMAD R4, R71, 0x1000000, R2 ;  /* 0x0100000047047824 */ /* 0x000fe200078e0202 */
[----:B------:R-:W-:Y:S01]  /*b720*/  LOP3.LUT R66, R41, 0xffff, RZ, 0xc0, !PT ;  /* 0x0000ffff29427812 */ /* 0x000fe200078ec0ff */
[----:B------:R-:W-:Y:S01]  /*b730*/  IMAD R71, R8, 0x1000000, R3 ;  /* 0x0100000008477824 */ /* 0x000fe200078e0203 */
        /* <DEDUP_REMOVED lines=83> */
.L_x_813:
[----:B------:R-:W-:-:S05]  /*bc70*/  IMAD.IADD R5, R1, 0x1, R0 ;  /* 0x0000000101057824 */ /* 0x000fca00078e0200 */
[----:B------:R-:W2:Y:S02]  /*bc80*/  LDL.U8 R4, [R5] ;  /* 0x0000000005047983 */ /* 0x000ea40000100000 */
[----:B--2---:R-:W-:Y:S01]  /*bc90*/  ISETP.NE.AND P0, PT, R4, RZ, PT ;  /* 0x000000ff0400720c */ /* 0x004fe20003f05270 */
[----:B------:R-:W-:Y:S02]  /*bca0*/  IMAD.MOV.U32 R4, RZ, RZ, R0 ;  /* 0x000000ffff047224 */ /* 0x000fe400078e0000 */
[----:B------:R-:W-:-:S10]  /*bcb0*/  VIADD R0, R0, 0x1 ;  /* 0x0000000100007836 */ /* 0x000fd40000000000 */
[----:B------:R-:W-:Y:S05]  /*bcc0*/  @P0 BRA `(.L_x_813) ;  /* 0xfffffffc00e80947 */ /* 0x000fea000383ffff */
[----:B------:R-:W-:Y:S05]  /*bcd0*/  BSYNC.RECONVERGENT B2 ;  /* 0x0000000000027941 */ /* 0x000fea0003800200 */
.L_x_812:
[----:B------:R-:W-:Y:S01]  /*bce0*/  LOP3.LUT P0, RZ, R6, 0xff, RZ, 0xc0, !PT ;  /* 0x000000ff06ff7812 */ /* 0x000fe2000780c0ff */
[----:B------:R-:W-:Y:S01]  /*bcf0*/  BSSY.RECONVERGENT B2, `(.L_x_814) ;  /* 0x000000c000027945 */ /* 0x000fe20003800200 */
[----:B------:R-:W-:-:S11]  /*bd00*/  IMAD.MOV.U32 R0, RZ, RZ, R4 ;  /* 0x000000ffff007224 */ /* 0x000fd600078e0004 */
[----:B------:R-:W-:Y:S05]  /*bd10*/  @!P0 BRA `(.L_x_815) ;  /* 0x0000000000248947 */ /* 0x000fea0003800000 */
[----:B------:R-:W-:-:S07]  /*bd20*/  IMAD.MOV.U32 R4, RZ, RZ, RZ ;  /* 0x000000ffff047224 */ /* 0x000fce00078e00ff */
.L_x_816:
        /* <DEDUP_REMOVED lines=8> */
.L_x_815:
[----:B------:R-:W-:Y:S05]  /*bdb0*/  BSYNC.RECONVERGENT B2 ;  /* 0x0000000000027941 */ /* 0x000fea0003800200 */
.L_x_814:
        /* <DEDUP_REMOVED lines=55> */
.L_x_811:
[----:B------:R-:W-:Y:S05]  /*c130*/  BSYNC.RECONVERGENT B1 ;  /* 0x0000000000017941 */ /* 0x000fea0003800200 */
.L_x_810:
        /* <DEDUP_REMOVED lines=148> */
.L_x_820:
[----:B------:R-:W-:-:S05]  /*ca80*/  IMAD.IADD R5, R1, 0x1, R0 ;  /* 0x0000000101057824 */ /* 0x000fca00078e0200 */
[----:B------:R-:W2:Y:S02]  /*ca90*/  LDL.U8 R4, [R5] ;  /* 0x0000000005047983 */ /* 0x000ea40000100000 */
[----:B--2---:R-:W-:Y:S01]  /*caa0*/  ISETP.NE.AND P0, PT, R4, RZ, PT ;  /* 0x000000ff0400720c */ /* 0x004fe20003f05270 */
[----:B------:R-:W-:Y:S02]  /*cab0*/  IMAD.MOV.U32 R4, RZ, RZ, R0 ;  /* 0x000000ffff047224 */ /* 0x000fe400078e0000 */
[----:B------:R-:W-:-:S10]  /*cac0*/  VIADD R0, R0, 0x1 ;  /* 0x0000000100007836 */ /* 0x000fd40000000000 */
[----:B------:R-:W-:Y:S05]  /*cad0*/  @P0 BRA `(.L_x_820) ;  /* 0xfffffffc00e80947 */ /* 0x000fea000383ffff */
[----:B------:R-:W-:Y:S05]  /*cae0*/  BSYNC.RECONVERGENT B2 ;  /* 0x0000000000027941 */ /* 0x000fea0003800200 */
.L_x_819:
[----:B------:R-:W-:Y:S01]  /*caf0*/  LOP3.LUT P0, RZ, R6, 0xff, RZ, 0xc0, !PT ;  /* 0x000000ff06ff7812 */ /* 0x000fe2000780c0ff */
[----:B------:R-:W-:Y:S01]  /*cb00*/  BSSY.RECONVERGENT B2, `(.L_x_821) ;  /* 0x000000c000027945 */ /* 0x000fe20003800200 */
[----:B------:R-:W-:-:S11]  /*cb10*/  IMAD.MOV.U32 R0, RZ, RZ, R4 ;  /* 0x000000ffff007224 */ /* 0x000fd600078e0004 */
[----:B------:R-:W-:Y:S05]  /*cb20*/  @!P0 BRA `(.L_x_822) ;  /* 0x0000000000248947 */ /* 0x000fea0003800000 */
[----:B------:R-:W-:-:S07]  /*cb30*/  IMAD.MOV.U32 R4, RZ, RZ, RZ ;  /* 0x000000ffff047224 */ /* 0x000fce00078e00ff */
.L_x_823:
        /* <DEDUP_REMOVED lines=8> */
.L_x_822:
[----:B------:R-:W-:Y:S05]  /*cbc0*/  BSYNC.RECONVERGENT B2 ;  /* 0x0000000000027941 */ /* 0x000fea0003800200 */
.L_x_821:
        /* <DEDUP_REMOVED lines=55> */
.L_x_818:
[----:B------:R-:W-:Y:S05]  /*cf40*/  BSYNC.RECONVERGENT B1 ;  /* 0x0000000000017941 */ /* 0x000fea0003800200 */
.L_x_817:
        /* <DEDUP_REMOVED lines=148> */
.L_x_827:
[----:B------:R-:W-:-:S05]  /*d890*/  IMAD.IADD R5, R1, 0x1, R0 ;  /* 0x0000000101057824 */ /* 0x000fca00078e0200 */
[----:B------:R-:W2:Y:S02]  /*d8a0*/  LDL.U8 R4, [R5] ;  /* 0x0000000005047983 */ /* 0x000ea40000100000 */
[----:B--2---:R-:W-:Y:S01]  /*d8b0*/  ISETP.NE.AND P0, PT, R4, RZ, PT ;  /* 0x000000ff0400720c */ /* 0x004fe20003f05270 */
[----:B------:R-:W-:Y:S02]  /*d8c0*/  IMAD.MOV.U32 R4, RZ, RZ, R0 ;  /* 0x000000ffff047224 */ /* 0x000fe400078e0000 */
[----:B------:R-:W-:-:S10]  /*d8d0*/  VIADD R0, R0, 0x1 ;  /* 0x0000000100007836 */ /* 0x000fd40000000000 */
[----:B------:R-:W-:Y:S05]  /*d8e0*/  @P0 BRA `(.L_x_827) ;  /* 0xfffffffc00e80947 */ /* 0x000fea000383ffff */
[----:B------:R-:W-:Y:S05]  /*d8f0*/  BSYNC.RECONVERGENT B2 ;  /* 0x0000000000027941 */ /* 0x000fea0003800200 */
.L_x_826:
[----:B------:R-:W-:Y:S01]  /*d900*/  LOP3.LUT P0, RZ, R6, 0xff, RZ, 0xc0, !PT ;  /* 0x000000ff06ff7812 */ /* 0x000fe2000780c0ff */
[----:B------:R-:W-:Y:S01]  /*d910*/  BSSY.RECONVERGENT B2, `(.L_x_828) ;  /* 0x000000c000027945 */ /* 0x000fe20003800200 */
[----:B------:R-:W-:-:S11]  /*d920*/  IMAD.MOV.U32 R0, RZ, RZ, R4 ;  /* 0x000000ffff007224 */ /* 0x000fd600078e0004 */
[----:B------:R-:W-:Y:S05]  /*d930*/  @!P0 BRA `(.L_x_829) ;  /* 0x0000000000248947 */ /* 0x000fea0003800000 */
[----:B------:R-:W-:-:S07]  /*d940*/  IMAD.MOV.U32 R4, RZ, RZ, RZ ;  /* 0x000000ffff047224 */ /* 0x000fce00078e00ff */
.L_x_830:
        /* <DEDUP_REMOVED lines=8> */
.L_x_829:
[----:B------:R-:W-:Y:S05]  /*d9d0*/  BSYNC.RECONVERGENT B2 ;  /* 0x0000000000027941 */ /* 0x000fea0003800200 */
.L_x_828:
        /* <DEDUP_REMOVED lines=55> */
.L_x_825:
[----:B------:R-:W-:Y:S05]  /*dd50*/  BSYNC.RECONVERGENT B1 ;  /* 0x0000000000017941 */ /* 0x000fea0003800200 */
.L_x_824:
        /* <DEDUP_REMOVED lines=148> */
.L_x_834:
[----:B------:R-:W-:-:S05]  /*e6a0*/  IMAD.IADD R5, R1, 0x1, R0 ;  /* 0x0000000101057824 */ /* 0x000fca00078e0200 */
[----:B------:R-:W2:Y:S02]  /*e6b0*/  LDL.U8 R4, [R5] ;  /* 0x0000000005047983 */ /* 0x000ea40000100000 */
[----:B--2---:R-:W-:Y:S01]  /*e6c0*/  ISETP.NE.AND P0, PT, R4, RZ, PT ;  /* 0x000000ff0400720c */ /* 0x004fe20003f05270 */
[----:B------:R-:W-:Y:S02]  /*e6d0*/  IMAD.MOV.U32 R4, RZ, RZ, R0 ;  /* 0x000000ffff047224 */ /* 0x000fe400078e0000 */
[----:B------:R-:W-:-:S10]  /*e6e0*/  VIADD R0, R0, 0x1 ;  /* 0x0000000100007836 */ /* 0x000fd40000000000 */
[----:B------:R-:W-:Y:S05]  /*e6f0*/  @P0 BRA `(.L_x_834) ;  /* 0xfffffffc00e80947 */ /* 0x000fea000383ffff */
[----:B------:R-:W-:Y:S05]  /*e700*/  BSYNC.RECONVERGENT B2 ;  /* 0x0000000000027941 */ /* 0x000fea0003800200 */
.L_x_833:
[----:B------:R-:W-:Y:S01]  /*e710*/  LOP3.LUT P0, RZ, R6, 0xff, RZ, 0xc0, !PT ;  /* 0x000000ff06ff7812 */ /* 0x000fe2000780c0ff */
[----:B------:R-:W-:Y:S01]  /*e720*/  BSSY.RECONVERGENT B2, `(.L_x_835) ;  /* 0x000000c000027945 */ /* 0x000fe20003800200 */
[----:B------:R-:W-:-:S11]  /*e730*/  IMAD.MOV.U32 R0, RZ, RZ, R4 ;  /* 0x000000ffff007224 */ /* 0x000fd600078e0004 */
[----:B------:R-:W-:Y:S05]  /*e740*/  @!P0 BRA `(.L_x_836) ;  /* 0x0000000000248947 */ /* 0x000fea0003800000 */
[----:B------:R-:W-:-:S07]  /*e750*/  IMAD.MOV.U32 R4, RZ, RZ, RZ ;  /* 0x000000ffff047224 */ /* 0x000fce00078e00ff */
.L_x_837:
        /* <DEDUP_REMOVED lines=8> */
.L_x_836:
[----:B------:R-:W-:Y:S05]  /*e7e0*/  BSYNC.RECONVERGENT B2 ;  /* 0x0000000000027941 */ /* 0x000fea0003800200 */
.L_x_835:
        /* <DEDUP_REMOVED lines=61> */
.L_x_832:
[----:B------:R-:W-:Y:S05]  /*ebc0*/  BSYNC.RECONVERGENT B1 ;  /* 0x0000000000017941 */ /* 0x000fea0003800200 */
.L_x_831:
[----:B------:R-:W2:Y:S01]  /*ebd0*/  S2R R49, SR_TID.X ;  /* 0x0000000000317919 */ /* 0x000ea20000002100 */
[----:B------:R-:W-:Y:S01]  /*ebe0*/  BAR.SYNC.DEFER_BLOCKING 0x0 ;  /* 0x0000000000007b1d */ /* 0x000fe20000010000 */
[----:B--2---:R-:W-:-:S13]  /*ebf0*/  ISETP.NE.AND P0, PT, R49, RZ, PT ;  /* 0x000000ff3100720c */ /* 0x004fda0003f05270 */
[----:B------:R-:W-:Y:S05]  /*ec00*/  @P0 BRA `(.L_x_759) ;  /* 0x00000020002c0947 */ /* 0x000fea0003800000 */
[----:B01----:R-:W0:Y:S01]  /*ec10*/  S2R R5, SR_CgaCtaId ;  /* 0x0000000000057919 */ /* 0x003e220000008800 */
[----:B------:R-:W-:Y:S01]  /*ec20*/  LOP3.LUT R31, R31, 0xffff, RZ, 0xc0, !PT ;  /* 0x0000ffff1f1f7812 */ /* 0x000fe200078ec0ff */
[----:B------:R-:W-:Y:S01]  /*ec30*/  BSSY.RECONVERGENT B1, `(.L_x_838) ;  /* 0x000005c000017945 */ /* 0x000fe20003800200 */
[----:B------:R-:W-:Y:S01]  /*ec40*/  LOP3.LUT R30, R30, 0xffff, RZ, 0xc0, !PT ;  /* 0x0000ffff1e1e7812 */ /* 0x000fe200078ec0ff */
[----:B------:R-:W-:Y:S01]  /*ec50*/  STL [R1+0x54], R13 ;  /* 0x0000540d01007387 */ /* 0x000fe20000100800 */
[----:B------:R-:W-:Y:S02]  /*ec60*/  LOP3.LUT R2, R29, 0xffff, RZ, 0xc0, !PT ;  /* 0x0000ffff1d027812 */ /* 0x000fe400078ec0ff */
[----:B------:R-:W-:Y:S01]  /*ec70*/  LOP3.LUT R3, R28, 0xffff, RZ, 0xc0, !PT ;  /* 0x0000ffff1c037812 */ /* 0x000fe200078ec0ff */
[----:B------:R-:W-:Y:S01]  /*ec80*/  STL.64 [R1+0x58], R50 ;  /* 0x0000583201007387 */ /* 0x000fe20000100a00 */
[----:B------:R-:W-:Y:S02]  /*ec90*/  PRMT R29, R30, 0x3340, R31 ;  /* 0x000033401e1d7816 */ /* 0x000fe4000000001f */
[----:B------:R-:W-:Y:S01]  /*eca0*/  PRMT R30, R3, 0x3340, R2 ;  /* 0x00003340031e7816 */ /* 0x000fe20000000002 */
[----:B------:R-:W-:Y:S01]  /*ecb0*/  STL.U8 [R1+0x52], R48 ;  /* 0x0000523001007387 */ /* 0x000fe20000100000 */
[----:B------:R-:W-:-:S02]  /*ecc0*/  LOP3.LUT R2, R26, 0xffff, RZ, 0xc0, !PT ;  /* 0x0000ffff1a027812 */ /* 0x000fc400078ec0ff */
[----:B------:R-:W-:Y:S02]  /*ecd0*/  MOV R26, 0x400 ;  /* 0x00000400001a7802 */ /* 0x000fe40000000f00 */
[----:B------:R-:W-:Y:S02]  /*ece0*/  LOP3.LUT R33, R33, 0xffff, RZ, 0xc0, !PT ;  /* 0x0000ffff21217812 */ /* 0x000fe400078ec0ff */
[----:B------:R-:W-:Y:S02]  /*ecf0*/  LOP3.LUT R32, R32, 0xffff, RZ, 0xc0, !PT ;  /* 0x0000ffff20207812 */ /* 0x000fe400078ec0ff */
[----:B------:R-:W-:Y:S02]  /*ed00*/  LOP3.LUT R27, R27, 0xffff, RZ, 0xc0, !PT ;  /* 0x0000ffff1b1b7812 */ /* 0x000fe400078ec0ff */
        /* <DEDUP_REMOVED lines=37> */
[----:B------:R-:W4:Y:S01]  /*ef60*/  LDC R24, c[0x0][0x2f8] ;  /* 0x0000be00ff187b82 */ /* 0x000f220000000800 */
[----:B------:R-:W-:Y:S01]  /*ef70*/  PRMT R12, R17, 0x3340, R16 ;  /* 0x00003340110c7816 */ /* 0x000fe20000000010 */
[----:B-1----:R0:W-:Y:S01]  /*ef80*/  STL.64 [R1+0x8], R8 ;  /* 0x0000080801007387 */ /* 0x0021e20000100a00 */
[----:B------:R-:W-:Y:S01]  /*ef90*/  PRMT R27, R19, 0x3340, R18 ;  /* 0x00003340131b7816 */ /* 0x000fe20000000012 */
[----:B------:R-:W-:Y:S01]  /*efa0*/  IMAD.MOV.U32 R6, RZ, RZ, RZ ;  /* 0x000000ffff067224 */ /* 0x000fe200078e00ff */
[----:B------:R-:W-:Y:S01]  /*efb0*/  PRMT R40, R40, 0x3340, R41 ;  /* 0x0000334028287816 */ /* 0x000fe20000000029 */
[----:B------:R0:W-:Y:S01]  /*efc0*/  STL.64 [R1+0x30], R28 ;  /* 0x0000301c01007387 */ /* 0x0001e20000100a00 */
[----:B------:R-:W-:-:S02]  /*efd0*/  PRMT R39, R38, 0x3340, R39 ;  /* 0x0000334026277816 */ /* 0x000fc40000000027 */
[----:B------:R-:W-:Y:S01]  /*efe0*/  PRMT R36, R36, 0x3340, R37 ;  /* 0x0000334024247816 */ /* 0x000fe20000000025 */
[----:B------:R0:W-:Y:S01]  /*eff0*/  STL.64 [R1+0x10], R10 ;  /* 0x0000100a01007387 */ /* 0x0001e20000100a00 */
[----:B------:R-:W-:Y:S02]  /*f000*/  PRMT R35, R34, 0x3340, R35 ;  /* 0x0000334022237816 */ /* 0x000fe40000000023 */
[----:B------:R-:W-:Y:S01]  /*f010*/  PRMT R42, R42, 0x3340, R43 ;  /* 0x000033402a2a7816 */ /* 0x000fe2000000002b */
[----:B--2---:R0:W-:Y:S01]  /*f020*/  STL.64 [R1], R20 ;  /* 0x0000001401007387 */ /* 0x0041e20000100a00 */
        /* <DEDUP_REMOVED lines=13> */
[----:B------:R0:W-:Y:S01]  /*f100*/  STL.64 [R1+0x38], R16 ;  /* 0x0000381001007387 */ /* 0x0001e20000100a00 */
[C---:B------:R-:W-:Y:S02]  /*f110*/  PRMT R14, R13.reuse, 0x7710, RZ ;  /* 0x000077100d0e7816 */ /* 0x040fe400000000ff */
[----:B------:R-:W-:Y:S01]  /*f120*/  PRMT R12, R13, 0x7772, RZ ;  /* 0x000077720d0c7816 */ /* 0x000fe200000000ff */
[----:B------:R0:W-:Y:S01]  /*f130*/  STL.64 [R1+0x40], R18 ;  /* 0x0000401201007387 */ /* 0x0001e20000100a00 */
[----:B------:R-:W-:Y:S02]  /*f140*/  PRMT R0, R20, 0x7770, RZ ;  /* 0x0000777014007816 */ /* 0x000fe400000000ff */
[----:B----4-:R-:W-:Y:S01]  /*f150*/  IADD3 R27, PT, PT, R1, 0x30, R24 ;  /* 0x00000030011b7810 */ /* 0x010fe20007ffe018 */
[----:B------:R0:W-:Y:S04]  /*f160*/  STL.64 [R1+0x48], R22 ;  /* 0x0000481601007387 */ /* 0x0001e80000100a00 */
[----:B------:R0:W-:Y:S04]  /*f170*/  STL.U16 [R1+0x20], R14 ;  /* 0x0000200e01007387 */ /* 0x0001e80000100400 */
[----:B------:R0:W-:Y:S02]  /*f180*/  STL.U8 [R1+0x22], R12 ;  /* 0x0000220c01007387 */ /* 0x0001e40000100000 */
.L_x_839:
[----:B0-----:R-:W-:-:S05]  /*f190*/  IMAD.IADD R5, R1, 0x1, R6 ;  /* 0x0000000101057824 */ /* 0x001fca00078e0206 */
[----:B------:R-:W2:Y:S02]  /*f1a0*/  LDL.U8 R4, [R5+0x30] ;  /* 0x0000300005047983 */ /* 0x000ea40000100000 */
[----:B--2---:R-:W-:Y:S01]  /*f1b0*/  ISETP.NE.AND P0, PT, R4, RZ, PT ;  /* 0x000000ff0400720c */ /* 0x004fe20003f05270 */
[----:B------:R-:W-:Y:S02]  /*f1c0*/  IMAD.MOV.U32 R4, RZ, RZ, R6 ;  /* 0x000000ffff047224 */ /* 0x000fe400078e0006 */
[----:B------:R-:W-:-:S10]  /*f1d0*/  VIADD R6, R6, 0x1 ;  /* 0x0000000106067836 */ /* 0x000fd40000000000 */
[----:B------:R-:W-:Y:S05]  /*f1e0*/  @P0 BRA `(.L_x_839) ;  /* 0xfffffffc00e80947 */ /* 0x000fea000383ffff */
[----:B------:R-:W-:Y:S05]  /*f1f0*/  BSYNC.RECONVERGENT B1 ;  /* 0x0000000000017941 */ /* 0x000fea0003800200 */
.L_x_838:
[----:B------:R-:W-:-:S13]  /*f200*/  LOP3.LUT P0, RZ, R0, 0xff, RZ, 0xc0, !PT ;  /* 0x000000ff00ff7812 */ /* 0x000fda000780c0ff */
[----:B------:R-:W-:Y:S05]  /*f210*/  @!P0 BRA `(.L_x_840) ;  /* 0x00000000002c8947 */ /* 0x000fea0003800000 */
[----:B------:R-:W-:Y:S01]  /*f220*/  BSSY.RECONVERGENT B1, `(.L_x_840) ;  /* 0x000000a000017945 */ /* 0x000fe20003800200 */
[----:B------:R-:W-:-:S07]  /*f230*/  IMAD.MOV.U32 R6, RZ, RZ, RZ ;  /* 0x000000ffff067224 */ /* 0x000fce00078e00ff */
.L_x_841:
        /* <DEDUP_REMOVED lines=9> */
.L_x_840:
        /* <DEDUP_REMOVED lines=9> */
[----:B------:R-:W1:Y:S01]  /*f360*/  LDCU UR6, c[0x0][0x2f8] ;  /* 0x00005f00ff0677ac */ /* 0x000e620008000800 */
[----:B------:R-:W-:Y:S02]  /*f370*/  BSSY.RECONVERGENT B1, `(.L_x_842) ;  /* 0x0000024000017945 */ /* 0x000fe40003800200 */
[----:B------:R-:W-:Y:S04]  /*f380*/  LDS.128 R12, [R26+0x70] ;  /* 0x000070001a0c7984 */ /* 0x000fe80000000c00 */
[----:B------:R-:W-:Y:S04]  /*f390*/  LDS.128 R8, [R26+0x80] ;  /* 0x000080001a087984 */ /* 0x000fe80000000c00 */
[----:B------:R-:W5:Y:S04]  /*f3a0*/  LDS.64 R28, [R26+0x68] ;  /* 0x000068001a1c7984 */ /* 0x000f680000000a00 */
[----:B------:R-:W5:Y:S01]  /*f3b0*/  LDS.64 R16, [R26+0x90] ;  /* 0x000090001a107984 */ /* 0x000f620000000a00 */
[----:B-1----:R-:W-:Y:S01]  /*f3c0*/  VIADD R0, R27, -UR6 ;  /* 0x800000061b007c36 */ /* 0x002fe20008000000 */
[----:B--2---:R-:W-:Y:S01]  /*f3d0*/  DADD R2, R2, R30 ;  /* 0x0000000002027229 */ /* 0x004fe2000000001e */
[----:B---3--:R-:W-:Y:S01]  /*f3e0*/  IMAD.IADD R7, R25, 0x1, R7 ;  /* 0x0000000119077824 */ /* 0x008fe200078e0207 */
[----:B------:R-:W-:-:S02]  /*f3f0*/  PRMT R27, R24, 0x7710, RZ ;  /* 0x00007710181b7816 */ /* 0x000fc400000000ff */
[----:B------:R-:W-:Y:S01]  /*f400*/  PRMT R25, R24, 0x7772, RZ ;  /* 0x0000777218197816 */ /* 0x000fe200000000ff */
[----:B----4-:R-:W-:Y:S01]  /*f410*/  STL.64 [R0], R4 ;  /* 0x0000000400007387 */ /* 0x010fe20000100a00 */
[C---:B0-----:R-:W-:Y:S02]  /*f420*/  PRMT R24, R6.reuse, 0x7710, RZ ;  /* 0x0000771006187816 */ /* 0x041fe400000000ff */
[----:B------:R-:W-:Y:S01]  /*f430*/  PRMT R6, R6, 0x7772, RZ ;  /* 0x0000777206067816 */ /* 0x000fe200000000ff */
[----:B-----5:R-:W-:Y:S04]  /*f440*/  STL.64 [R0+0x8], R18 ;  /* 0x0000081200007387 */ /* 0x020fe80000100a00 */
[----:B------:R-:W-:Y:S04]  /*f450*/  STL.64 [R0+0x10], R20 ;  /* 0x0000101400007387 */ /* 0x000fe80000100a00 */
[----:B------:R-:W-:Y:S04]  /*f460*/  STL.64 [R0+0x18], R22 ;  /* 0x0000181600007387 */ /* 0x000fe80000100a00 */
[----:B------:R0:W-:Y:S04]  /*f470*/  STL.64 [R0+0x28], R2 ;  /* 0x0000280200007387 */ /* 0x0001e80000100a00 */
[----:B------:R1:W-:Y:S04]  /*f480*/  STL.U16 [R0+0x20], R27 ;  /* 0x0000201b00007387 */ /* 0x0003e80000100400 */
[----:B------:R1:W-:Y:S04]  /*f490*/  STL.U8 [R0+0x22], R25 ;  /* 0x0000221900007387 */ /* 0x0003e80000100000 */
[----:B------:R1:W-:Y:S01]  /*f4a0*/  STL [R0+0x24], R7 ;  /* 0x0000240700007387 */ /* 0x0003e20000100800 */
[----:B0-----:R-:W-:Y:S01]  /*f4b0*/  PRMT R2, R28, 0x7770, RZ ;  /* 0x000077701c027816 */ /* 0x001fe200000000ff */
[----:B------:R-:W-:-:S02]  /*f4c0*/  IMAD.MOV.U32 R3, RZ, RZ, RZ ;  /* 0x000000ffff037224 */ /* 0x000fc400078e00ff */
        /* <DEDUP_REMOVED lines=8> */
.L_x_843:
[----:B------:R-:W-:-:S05]  /*f550*/  IMAD.IADD R5, R3, 0x1, R0 ;  /* 0x0000000103057824 */ /* 0x000fca00078e0200 */
[----:B------:R-:W2:Y:S02]  /*f560*/  LDL.U8 R4, [R5] ;  /* 0x0000000005047983 */ /* 0x000ea40000100000 */
[----:B--2---:R-:W-:Y:S01]  /*f570*/  ISETP.NE.AND P0, PT, R4, RZ, PT ;  /* 0x000000ff0400720c */ /* 0x004fe20003f05270 */
[----:B------:R-:W-:Y:S02]  /*f580*/  IMAD.MOV.U32 R4, RZ, RZ, R3 ;  /* 0x000000ffff047224 */ /* 0x000fe400078e0003 */
[----:B------:R-:W-:-:S10]  /*f590*/  VIADD R3, R3, 0x1 ;  /* 0x0000000103037836 */ /* 0x000fd40000000000 */
[----:B------:R-:W-:Y:S05]  /*f5a0*/  @P0 BRA `(.L_x_843) ;  /* 0xfffffffc00e80947 */ /* 0x000fea000383ffff */
[----:B------:R-:W-:Y:S05]  /*f5b0*/  BSYNC.RECONVERGENT B1 ;  /* 0x0000000000017941 */ /* 0x000fea0003800200 */
.L_x_842:
[----:B------:R-:W-:Y:S01]  /*f5c0*/  LOP3.LUT P0, RZ, R2, 0xff, RZ, 0xc0, !PT ;  /* 0x000000ff02ff7812 */ /* 0x000fe2000780c0ff */
[----:B------:R-:W-:-:S12]  /*f5d0*/  IMAD.MOV.U32 R3, RZ, RZ, R4 ;  /* 0x000000ffff037224 */ /* 0x000fd800078e0004 */
[----:B------:R-:W-:Y:S05]  /*f5e0*/  @!P0 BRA `(.L_x_844) ;  /* 0x00000000002c8947 */ /* 0x000fea0003800000 */
[----:B------:R-:W-:Y:S01]  /*f5f0*/  BSSY.RECONVERGENT B1, `(.L_x_844) ;  /* 0x000000a000017945 */ /* 0x000fe20003800200 */
[----:B------:R-:W-:-:S07]  /*f600*/  IMAD.MOV.U32 R4, RZ, RZ, RZ ;  /* 0x000000ffff047224 */ /* 0x000fce00078e00ff */
.L_x_845:
[----:B-1----:R-:W-:Y:S02]  /*f610*/  IMAD.IADD R7, R3, 0x1, R0 ;  /* 0x0000000103077824 */ /* 0x002fe400078e0200 */
        /* <DEDUP_REMOVED lines=8> */
.L_x_844:
[----:B------:R-:W-:Y:S01]  /*f6a0*/  IMAD.IADD R3, R3, 0x1, R0 ;  /* 0x0000000103037824 */ /* 0x000fe200078e0200 */
[----:B-1----:R-:W0:Y:S04]  /*f6b0*/  LDS R27, [R26+0xb8] ;  /* 0x0000b8001a1b7984 */ /* 0x002e280000000800 */
        /* <DEDUP_REMOVED lines=16> */
[----:B------:R-:W-:Y:S01]  /*f7c0*/  STL.64 [R1], R28 ;  /* 0x0000001c01007387 */ /* 0x000fe20000100a00 */
[----:B------:R-:W-:-:S03]  /*f7d0*/  PRMT R6, R28, 0x7770, RZ ;  /* 0x000077701c067816 */ /* 0x000fc600000000ff */
[----:B------:R-:W-:Y:S04]  /*f7e0*/  STL.64 [R1+0x18], R4 ;  /* 0x0000180401007387 */ /* 0x000fe80000100a00 */
[----:B------:R-:W-:Y:S04]  /*f7f0*/  STL [R1+0x24], R7 ;  /* 0x0000240701007387 */ /* 0x000fe80000100800 */
[----:B0-----:R-:W-:Y:S01]  /*f800*/  STL.64 [R1+0x28], R2 ;  /* 0x0000280201007387 */ /* 0x001fe20000100a00 */
[----:B--2---:R-:W-:Y:S01]  /*f810*/  DADD R16, R16, R8 ;  /* 0x0000000010107229 */ /* 0x004fe20000000008 */
[C---:B---3--:R-:W-:Y:S01]  /*f820*/  PRMT R32, R30.reuse, 0x7710, RZ ;  /* 0x000077101e207816 */ /* 0x048fe200000000ff */
[----:B------:R-:W-:Y:S01]  /*f830*/  IMAD.IADD R8, R31, 0x1, R11 ;  /* 0x000000011f087824 */ /* 0x000fe200078e020b */
[----:B------:R-:W-:-:S04]  /*f840*/  PRMT R10, R30, 0x7772, RZ ;  /* 0x000077721e0a7816 */ /* 0x000fc800000000ff */
        /* <DEDUP_REMOVED lines=11> */
.L_x_847:
[----:B------:R-:W-:-:S05]  /*f900*/  IMAD.IADD R5, R1, 0x1, R10 ;  /* 0x0000000101057824 */ /* 0x000fca00078e020a */
[----:B------:R-:W2:Y:S02]  /*f910*/  LDL.U8 R4, [R5+0x30] ;  /* 0x0000300005047983 */ /* 0x000ea40000100000 */
[----:B--2---:R-:W-:Y:S01]  /*f920*/  ISETP.NE.AND P0, PT, R4, RZ, PT ;  /* 0x000000ff0400720c */ /* 0x004fe20003f05270 */
[----:B------:R-:W-:Y:S02]  /*f930*/  IMAD.MOV.U32 R4, RZ, RZ, R10 ;  /* 0x000000ffff047224 */ /* 0x000fe400078e000a */
[----:B------:R-:W-:-:S10]  /*f940*/  VIADD R10, R10, 0x1 ;  /* 0x000000010a0a7836 */ /* 0x000fd40000000000 */
[----:B------:R-:W-:Y:S05]  /*f950*/  @P0 BRA `(.L_x_847) ;  /* 0xfffffffc00e80947 */ /* 0x000fea000383ffff */
[----:B------:R-:W-:Y:S05]  /*f960*/  BSYNC.RECONVERGENT B1 ;  /* 0x0000000000017941 */ /* 0x000fea0003800200 */
.L_x_846:
[----:B------:R-:W-:-:S13]  /*f970*/  LOP3.LUT P0, RZ, R6, 0xff, RZ, 0xc0, !PT ;  /* 0x000000ff06ff7812 */ /* 0x000fda000780c0ff */
[----:B------:R-:W-:Y:S05]  /*f980*/  @!P0 BRA `(.L_x_848) ;  /* 0x00000000002c8947 */ /* 0x000fea0003800000 */
[----:B------:R-:W-:Y:S01]  /*f990*/  BSSY.RECONVERGENT B1, `(.L_x_848) ;  /* 0x000000a000017945 */ /* 0x000fe20003800200 */
[----:B------:R-:W-:-:S07]  /*f9a0*/  IMAD.MOV.U32 R8, RZ, RZ, RZ ;  /* 0x000000ffff087224 */ /* 0x000fce00078e00ff */
.L_x_849:
        /* <DEDUP_REMOVED lines=9> */
.L_x_848:
        /* <DEDUP_REMOVED lines=11> */
[----:B------:R-:W1:Y:S04]  /*faf0*/  LDS.64 R28, [R26+0xc8] ;  /* 0x0000c8001a1c7984 */ /* 0x000e680000000a00 */
[----:B------:R-:W1:Y:S04]  /*fb00*/  LDS.128 R8, [R26+0xe0] ;  /* 0x0000e0001a087984 */ /* 0x000e680000000c00 */
[----:B------:R-:W1:Y:S01]  /*fb10*/  LDS.64 R16, [R26+0xf0] ;  /* 0x0000f0001a107984 */ /* 0x000e620000000a00 */
        /* <DEDUP_REMOVED lines=14> */
[----:B-1----:R-:W-:Y:S01]  /*fc00*/  PRMT R2, R28, 0x7770, RZ ;  /* 0x000077701c027816 */ /* 0x002fe200000000ff */
        /* <DEDUP_REMOVED lines=9> */
.L_x_851:
[----:B------:R-:W-:-:S05]  /*fca0*/  IMAD.IADD R5, R3, 0x1, R0 ;  /* 0x0000000103057824 */ /* 0x000fca00078e0200 */
[----:B------:R-:W2:Y:S02]  /*fcb0*/  LDL.U8 R4, [R5] ;  /* 0x0000000005047983 */ /* 0x000ea40000100000 */
[----:B--2---:R-:W-:Y:S01]  /*fcc0*/  ISETP.NE.AND P0, PT, R4, RZ, PT ;  /* 0x000000ff0400720c */ /* 0x004fe20003f05270 */
[----:B------:R-:W-:Y:S02]  /*fcd0*/  IMAD.MOV.U32 R4, RZ, RZ, R3 ;  /* 0x000000ffff047224 */ /* 0x000fe400078e0003 */
[----:B------:R-:W-:-:S10]  /*fce0*/  VIADD R3, R3, 0x1 ;  /* 0x0000000103037836 */ /* 0x000fd40000000000 */
[----:B------:R-:W-:Y:S05]  /*fcf0*/  @P0 BRA `(.L_x_851) ;  /* 0xfffffffc00e80947 */ /* 0x000fea000383ffff */
[----:B------:R-:W-:Y:S05]  /*fd00*/  BSYNC.RECONVERGENT B1 ;  /* 0x0000000000017941 */ /* 0x000fea0003800200 */
.L_x_850:
[----:B------:R-:W-:Y:S01]  /*fd10*/  LOP3.LUT P0, RZ, R2, 0xff, RZ, 0xc0, !PT ;  /* 0x000000ff02ff7812 */ /* 0x000fe2000780c0ff */
[----:B------:R-:W-:-:S12]  /*fd20*/  IMAD.MOV.U32 R3, RZ, RZ, R4 ;  /* 0x000000ffff037224 */ /* 0x000fd800078e0004 */
[----:B------:R-:W-:Y:S05]  /*fd30*/  @!P0 BRA `(.L_x_852) ;  /* 0x00000000002c8947 */ /* 0x000fea0003800000 */
[----:B------:R-:W-:Y:S01]  /*fd40*/  BSSY.RECONVERGENT B1, `(.L_x_852) ;  /* 0x000000a000017945 */ /* 0x000fe20003800200 */
[----:B------:R-:W-:-:S07]  /*fd50*/  IMAD.MOV.U32 R4, RZ, RZ, RZ ;  /* 0x000000ffff047224 */ /* 0x000fce00078e00ff */
.L_x_853:
[----:B0-----:R-:W-:Y:S02]  /*fd60*/  IMAD.IADD R7, R3, 0x1, R0 ;  /* 0x0000000103077824 */ /* 0x001fe400078e0200 */
        /* <DEDUP_REMOVED lines=8> */
.L_x_852:
[----:B------:R-:W-:Y:S01]  /*fdf0*/  IMAD.IADD R3, R3, 0x1, R0 ;  /* 0x0000000103037824 */ /* 0x000fe200078e0200 */
[----:B0-----:R-:W0:Y:S04]  /*fe00*/  LDS R27, [R26+0x118] ;  /* 0x000118001a1b7984 */ /* 0x001e280000000800 */
        /* <DEDUP_REMOVED lines=36> */
.L_x_855:
[----:B------:R-:W-:-:S05]  /*10050*/  IMAD.IADD R5, R1, 0x1, R10 ;  /* 0x0000000101057824 */ /* 0x000fca00078e020a */
[----:B------:R-:W2:Y:S02]  /*10060*/  LDL.U8 R4, [R5+0x30] ;  /* 0x0000300005047983 */ /* 0x000ea40000100000 */
[----:B--2---:R-:W-:Y:S01]  /*10070*/  ISETP.NE.AND P0, PT, R4, RZ, PT ;  /* 0x000000ff0400720c */ /* 0x004fe20003f05270 */
[----:B------:R-:W-:Y:S02]  /*10080*/  IMAD.MOV.U32 R4, RZ, RZ, R10 ;  /* 0x000000ffff047224 */ /* 0x000fe400078e000a */
[----:B------:R-:W-:-:S10]  /*10090*/  VIADD R10, R10, 0x1 ;  /* 0x000000010a0a7836 */ /* 0x000fd40000000000 */
[----:B------:R-:W-:Y:S05]  /*100a0*/  @P0 BRA `(.L_x_855) ;  /* 0xfffffffc00e80947 */ /* 0x000fea000383ffff */
[----:B------:R-:W-:Y:S05]  /*100b0*/  BSYNC.RECONVERGENT B1 ;  /* 0x0000000000017941 */ /* 0x000fea0003800200 */
.L_x_854:
[----:B------:R-:W-:-:S13]  /*100c0*/  LOP3.LUT P0, RZ, R6, 0xff, RZ, 0xc0, !PT ;  /* 0x000000ff06ff7812 */ /* 0x000fda000780c0ff */
[----:B------:R-:W-:Y:S05]  /*100d0*/  @!P0 BRA `(.L_x_856) ;  /* 0x00000000002c8947 */ /* 0x000fea0003800000 */
[----:B------:R-:W-:Y:S01]  /*100e0*/  BSSY.RECONVERGENT B1, `(.L_x_856) ;  /* 0x000000a000017945 */ /* 0x000fe20003800200 */
[----:B------:R-:W-:-:S07]  /*100f0*/  IMAD.MOV.U32 R8, RZ, RZ, RZ ;  /* 0x000000ffff087224 */ /* 0x000fce00078e00ff */
.L_x_857:
        /* <DEDUP_REMOVED lines=9> */
.L_x_856:
        /* <DEDUP_REMOVED lines=38> */
.L_x_859:
[----:B------:R-:W-:-:S05]  /*103f0*/  IMAD.IADD R5, R3, 0x1, R0 ;  /* 0x0000000103057824 */ /* 0x000fca00078e0200 */
[----:B------:R-:W2:Y:S02]  /*10400*/  LDL.U8 R4, [R5] ;  /* 0x0000000005047983 */ /* 0x000ea40000100000 */
[----:B--2---:R-:W-:Y:S01]  /*10410*/  ISETP.NE.AND P0, PT, R4, RZ, PT ;  /* 0x000000ff0400720c */ /* 0x004fe20003f05270 */
[----:B------:R-:W-:Y:S02]  /*10420*/  IMAD.MOV.U32 R4, RZ, RZ, R3 ;  /* 0x000000ffff047224 */ /* 0x000fe400078e0003 */
[----:B------:R-:W-:-:S10]  /*10430*/  VIADD R3, R3, 0x1 ;  /* 0x0000000103037836 */ /* 0x000fd40000000000 */
[----:B------:R-:W-:Y:S05]  /*10440*/  @P0 BRA `(.L_x_859) ;  /* 0xfffffffc00e80947 */ /* 0x000fea000383ffff */
[----:B------:R-:W-:Y:S05]  /*10450*/  BSYNC.RECONVERGENT B1 ;  /* 0x0000000000017941 */ /* 0x000fea0003800200 */
.L_x_858:
[----:B------:R-:W-:Y:S01]  /*10460*/  LOP3.LUT P0, RZ, R2, 0xff, RZ, 0xc0, !PT ;  /* 0x000000ff02ff7812 */ /* 0x000fe2000780c0ff */
[----:B------:R-:W-:-:S12]  /*10470*/  IMAD.MOV.U32 R3, RZ, RZ, R4 ;  /* 0x000000ffff037224 */ /* 0x000fd800078e0004 */
[----:B------:R-:W-:Y:S05]  /*10480*/  @!P0 BRA `(.L_x_860) ;  /* 0x00000000002c8947 */ /* 0x000fea0003800000 */
[----:B------:R-:W-:Y:S01]  /*10490*/  BSSY.RECONVERGENT B1, `(.L_x_860) ;  /* 0x000000a000017945 */ /* 0x000fe20003800200 */
[----:B------:R-:W-:-:S07]  /*104a0*/  IMAD.MOV.U32 R4, RZ, RZ, RZ ;  /* 0x000000ffff047224 */ /* 0x000fce00078e00ff */
.L_x_861:
        /* <DEDUP_REMOVED lines=9> */
.L_x_860:
[----:B0-----:R-:W-:Y:S01]  /*10540*/  IMAD.IADD R24, R3, 0x1, R0 ;  /* 0x0000000103187824 */ /* 0x001fe200078e0200 */
[----:B------:R-:W0:Y:S04]  /*10550*/  LDS.64 R30, [R26+0x158] ;  /* 0x000158001a1e7984 */ /* 0x000e280000000a00 */
[----:B------:R-:W-:Y:S04]  /*10560*/  STL.U8 [R24], RZ ;  /* 0x000000ff18007387 */ /* 0x000fe80000100000 */
[----:B------:R-:W2:Y:S04]  /*10570*/  LDL.64 R2, [R0+0x28] ;  /* 0x0000280000027983 */ /* 0x000ea80000100a00 */
[----:B------:R-:W3:Y:S04]  /*10580*/  LDL.64 R8, [R0] ;  /* 0x0000000000087983 */ /* 0x000ee80000100a00 */
        /* <DEDUP_REMOVED lines=9> */
[----:B-1----:R-:W-:-:S02]  /*10620*/  PRMT R26, R10, 0x7710, RZ ;  /* 0x000077100a1a7816 */ /* 0x002fc400000000ff */
[----:B------:R-:W-:Y:S01]  /*10630*/  PRMT R10, R10, 0x7772, RZ ;  /* 0x000077720a0a7816 */ /* 0x000fe200000000ff */
[----:B------:R-:W-:Y:S04]  /*10640*/  STL.64 [R1+0x38], R12 ;  /* 0x0000380c01007387 */ /* 0x000fe80000100a00 */
[----:B------:R-:W-:Y:S04]  /*10650*/  STL.U16 [R1+0x50], R26 ;  /* 0x0000501a01007387 */ /* 0x000fe80000100400 */
[----:B------:R-:W-:Y:S04]  /*10660*/  STL.U8 [R1+0x52], R10 ;  /* 0x0000520a01007387 */ /* 0x000fe80000100000 */
[----:B------:R-:W-:Y:S04]  /*10670*/  STL.64 [R1+0x40], R14 ;  /* 0x0000400e01007387 */ /* 0x000fe80000100a00 */
[----:B------:R-:W-:Y:S04]  /*10680*/  STL.64 [R1+0x48], R4 ;  /* 0x0000480401007387 */ /* 0x000fe80000100a00 */
[----:B------:R-:W-:Y:S04]  /*10690*/  STL [R1+0x54], R7 ;  /* 0x0000540701007387 */ /* 0x000fe80000100800 */
[----:B------:R-:W-:Y:S01]  /*106a0*/  STL.64 [R1+0x58], R50 ;  /* 0x0000583201007387 */ /* 0x000fe20000100a00 */
[----:B------:R-:W-:Y:S01]  /*106b0*/  BSSY.RECONVERGENT B1, `(.L_x_862) ;  /* 0x000001b000017945 */ /* 0x000fe20003800200 */
[----:B--2---:R-:W-:Y:S01]  /*106c0*/  DADD R16, R16, R2 ;  /* 0x0000000010107229 */ /* 0x004fe20000000002 */
[C---:B------:R-:W-:Y:S01]  /*106d0*/  PRMT R3, R30.reuse, 0x7773, RZ ;  /* 0x000077731e037816 */ /* 0x040fe200000000ff */
[----:B---3--:R0:W-:Y:S04]  /*106e0*/  STL.64 [R1], R8 ;  /* 0x0000000801007387 */ /* 0x0081e80000100a00 */
[----:B----4-:R1:W-:Y:S01]  /*106f0*/  STL.64 [R1+0x8], R18 ;  /* 0x0000081201007387 */ /* 0x0103e20000100a00 */
[----:B0-----:R-:W-:-:S02]  /*10700*/  PRMT R8, R30, 0x7772, RZ ;  /* 0x000077721e087816 */ /* 0x001fc400000000ff */
[----:B-----5:R-:W-:Y:S02]  /*10710*/  PRMT R24, R28, 0x7710, RZ ;  /* 0x000077101c187816 */ /* 0x020fe400000000ff */
[----:B-1----:R-:W-:Y:S02]  /*10720*/  PRMT R18, R3, 0x7604, R8 ;  /* 0x0000760403127816 */ /* 0x002fe40000000008 */
[----:B------:R-:W-:Y:S01]  /*10730*/  PRMT R8, R30, 0x7771, RZ ;  /* 0x000077711e087816 */ /* 0x000fe200000000ff */
[----:B------:R-:W-:Y:S04]  /*10740*/  STL.64 [R1+0x10], R20 ;  /* 0x0000101401007387 */ /* 0x000fe80000100a00 */
[----:B------:R-:W-:Y:S04]  /*10750*/  STL.64 [R1+0x18], R22 ;  /* 0x0000181601007387 */ /* 0x000fe80000100a00 */
[----:B------:R-:W-:Y:S04]  /*10760*/  STL.64 [R1+0x28], R16 ;  /* 0x0000281001007387 */ /* 0x000fe80000100a00 */
[----:B------:R-:W-:Y:S04]  /*10770*/  STL.U16 [R1+0x20], R24 ;  /* 0x0000201801007387 */ /* 0x000fe80000100400 */
[----:B------:R-:W-:Y:S04]  /*10780*/  STL.U16 [R1+0x32], R18 ;  /* 0x0000321201007387 */ /* 0x000fe80000100400 */
[----:B------:R-:W-:Y:S01]  /*10790*/  STL.U8 [R1+0x31], R8 ;  /* 0x0000310801007387 */ /* 0x000fe20000100000 */
[----:B------:R-:W-:Y:S01]  /*107a0*/  IMAD.IADD R2, R29, 0x1, R11 ;  /* 0x000000011d027824 */ /* 0x000fe200078e020b */
[----:B------:R-:W-:-:S04]  /*107b0*/  PRMT R0, R28, 0x7772, RZ ;  /* 0x000077721c007816 */ /* 0x000fc800000000ff */
[----:B------:R0:W-:Y:S04]  /*107c0*/  STL [R1+0x24], R2 ;  /* 0x0000240201007387 */ /* 0x0001e80000100800 */
[----:B------:R1:W-:Y:S01]  /*107d0*/  STL.U8 [R1+0x22], R0 ;  /* 0x0000220001007387 */ /* 0x0003e20000100000 */
[----:B0-----:R-:W-:Y:S01]  /*107e0*/  IMAD.MOV.U32 R2, RZ, RZ, RZ ;  /* 0x000000ffff027224 */ /* 0x001fe200078e00ff */
[----:B-1----:R-:W-:-:S07]  /*107f0*/  PRMT R0, R30, 0x7770, RZ ;  /* 0x000077701e007816 */ /* 0x002fce00000000ff */
.L_x_863:
[----:B------:R-:W-:-:S05]  /*10800*/  IMAD.IADD R4, R1, 0x1, R2 ;  /* 0x0000000101047824 */ /* 0x000fca00078e0202 */
[----:B------:R-:W2:Y:S02]  /*10810*/  LDL.U8 R3, [R4] ;  /* 0x0000000004037983 */ /* 0x000ea40000100000 */
[----:B--2---:R-:W-:Y:S01]  /*10820*/  ISETP.NE.AND P0, PT, R3, RZ, PT ;  /* 0x000000ff0300720c */ /* 0x004fe20003f05270 */
[----:B------:R-:W-:Y:S02]  /*10830*/  IMAD.MOV.U32 R3, RZ, RZ, R2 ;  /* 0x000000ffff037224 */ /* 0x000fe400078e0002 */
[----:B------:R-:W-:-:S10]  /*10840*/  VIADD R2, R2, 0x1 ;  /* 0x0000000102027836 */ /* 0x000fd40000000000 */
[----:B------:R-:W-:Y:S05]  /*10850*/  @P0 BRA `(.L_x_863) ;  /* 0xfffffffc00e80947 */ /* 0x000fea000383ffff */
[----:B------:R-:W-:Y:S05]  /*10860*/  BSYNC.RECONVERGENT B1 ;  /* 0x0000000000017941 */ /* 0x000fea0003800200 */
.L_x_862:
[----:B------:R-:W-:Y:S01]  /*10870*/  LOP3.LUT P0, RZ, R0, 0xff, RZ, 0xc0, !PT ;  /* 0x000000ff00ff7812 */ /* 0x000fe2000780c0ff */
[----:B------:R-:W-:-:S12]  /*10880*/  IMAD.MOV.U32 R2, RZ, RZ, R3 ;  /* 0x000000ffff027224 */ /* 0x000fd800078e0003 */
[----:B------:R-:W-:Y:S05]  /*10890*/  @!P0 BRA `(.L_x_864) ;  /* 0x00000000002c8947 */ /* 0x000fea0003800000 */
[----:B------:R-:W-:Y:S01]  /*108a0*/  BSSY.RECONVERGENT B1, `(.L_x_864) ;  /* 0x000000a000017945 */ /* 0x000fe20003800200 */
[----:B------:R-:W-:-:S07]  /*108b0*/  IMAD.MOV.U32 R4, RZ, RZ, RZ ;  /* 0x000000ffff047224 */ /* 0x000fce00078e00ff */
.L_x_865:
        /* <DEDUP_REMOVED lines=9> */
.L_x_864:
        /* <DEDUP_REMOVED lines=55> */
.L_x_759:
[----:B------:R-:W-:Y:S05]  /*10cc0*/  BSYNC.RECONVERGENT B0 ;  /* 0x0000000000007941 */ /* 0x000fea0003800200 */
.L_x_710:
[----:B------:R-:W-:-:S13]  /*10cd0*/  ISETP.NE.AND P0, PT, R49, RZ, PT ;  /* 0x000000ff3100720c */ /* 0x000fda0003f05270 */
[----:B------:R-:W-:Y:S05]  /*10ce0*/  @P0 EXIT ;  /* 0x000000000000094d */ /* 0x000fea0003800000 */
[----:B01----:R-:W0:Y:S01]  /*10cf0*/  S2R R7, SR_CTAID.X ;  /* 0x0000000000077919 */ /* 0x003e220000002500 */
        /* <DEDUP_REMOVED lines=68> */
.L_x_866:
        /* <DEDUP_REMOVED lines=12> */
.L_x_1035:


//--------------------- .text._ZN3cub18CUB_300001_SM_10006detail6reduce28DeviceReduceSingleTileKernelINS2_10policy_hubI4Userj13Addition_funcE10Policy1000EN6thrust24THRUST_300001_SM_1000_NS6detail15normal_iteratorINSA_10device_ptrIS5_EEEEPS5_jS6_S5_S5_N4cuda3std3__410__identityEEEvT0_T1_T2_T3_T4_T6_ --------------------------
	.section	.text._ZN3cub18CUB_300001_SM_10006detail6reduce28DeviceReduceSingleTileKernelINS2_10policy_hubI4Userj13Addition_funcE10Policy1000EN6thrust24THRUST_300001_SM_1000_NS6detail15normal_iteratorINSA_10device_ptrIS5_EEEEPS5_jS6_S5_S5_N4cuda3std3__410__identityEEEvT0_T1_T2_T3_T4_T6_,"ax",@progbits
	.align	128
        .global         _ZN3cub18CUB_300001_SM_10006detail6reduce28DeviceReduceSingleTileKernelINS2_10policy_hubI4Userj13Addition_funcE10Policy1000EN6thrust24THRUST_300001_SM_1000_NS6detail15normal_iteratorINSA_10device_ptrIS5_EEEEPS5_jS6_S5_S5_N4cuda3std3__410__identityEEEvT0_T1_T2_T3_T4_T6_
        .type           _ZN3cub18CUB_300001_SM_10006detail6reduce28DeviceReduceSingleTileKernelINS2_10policy_hubI4Userj13Addition_funcE10Policy1000EN6thrust24THRUST_300001_SM_1000_NS6detail15normal_iteratorINSA_10device_ptrIS5_EEEEPS5_jS6_S5_S5_N4cuda3std3__410__identityEEEvT0_T1_T2_T3_T4_T6_,@function
        .size           _ZN3cub18CUB_300001_SM_10006detail6reduce28DeviceReduceSingleTileKernelINS2_10policy_hubI4Userj13Addition_funcE10Policy1000EN6thrust24THRUST_300001_SM_1000_NS6detail15normal_iteratorINSA_10device_ptrIS5_EEEEPS5_jS6_S5_S5_N4cuda3std3__410__identityEEEvT0_T1_T2_T3_T4_T6_,(.L_x_1036 - _ZN3cub18CUB_300001_SM_10006detail6reduce28DeviceReduceSingleTileKernelINS2_10policy_hubI4Userj13Addition_funcE10Policy1000EN6thrust24THRUST_300001_SM_1000_NS6detail15normal_iteratorINSA_10device_ptrIS5_EEEEPS5_jS6_S5_S5_N4cuda3std3__410__identityEEEvT0_T1_T2_T3_T4_T6_)
        .other          _ZN3cub18CUB_300001_SM_10006detail6reduce28DeviceReduceSingleTileKernelINS2_10policy_hubI4Userj13Addition_funcE10Policy1000EN6thrust24THRUST_300001_SM_1000_NS6detail15normal_iteratorINSA_10device_ptrIS5_EEEEPS5_jS6_S5_S5_N4cuda3std3__410__identityEEEvT0_T1_T2_T3_T4_T6_,@"STO_CUDA_ENTRY STV_DEFAULT"
_ZN3cub18CUB_300001_SM_10006detail6reduce28DeviceReduceSingleTileKernelINS2_10policy_hubI4Userj13Addition_funcE10Policy1000EN6thrust24THRUST_300001_SM_1000_NS6detail15normal_iteratorINSA_10device_ptrIS5_EEEEPS5_jS6_S5_S5_N4cuda3std3__410__identityEEEvT0_T1_T2_T3_T4_T6_:
.text._ZN3cub18CUB_300001_SM_10006detail6reduce28DeviceReduceSingleTileKernelINS2_10policy_hubI4Userj13Addition_funcE10Policy1000EN6thrust24THRUST_300001_SM_1000_NS6detail15normal_iteratorINSA_10device_ptrIS5_EEEEPS5_jS6_S5_S5_N4cuda3std3__410__identityEEEvT0_T1_T2_T3_T4_T6_:
[----:B------:R-:W0:Y:S08]  /*0000*/  LDC R1, c[0x0][0x37c] ;  /* 0x0000df00ff017b82 */ /* 0x000e300000000800 */
[----:B------:R-:W1:Y:S01]  /*0010*/  LDC.64 R2, c[0x0][0x3b0] ;  /* 0x0000ec00ff027b82 */ /* 0x000e620000000a00 */
[----:B------:R-:W2:Y:S01]  /*0020*/  LDCU UR4, c[0x0][0x390] ;  /* 0x00007200ff0477ac */ /* 0x000ea20008000800 */
[----:B0-----:R-:W-:-:S06]  /*0030*/  VIADD R1, R1, 0xffffffa0 ;  /* 0xffffffa001017836 */ /* 0x001fcc0000000000 */
[----:B------:R-:W0:Y:S08]  /*0040*/  LDC.64 R22, c[0x0][0x3a8] ;  /* 0x0000ea00ff167b82 */ /* 0x000e300000000a00 */
[----:B------:R-:W3:Y:S01]  /*0050*/  LDC.64 R30, c[0x0][0x3a0] ;  /* 0x0000e800ff1e7b82 */ /* 0x000ee20000000a00 */
[----:B--2---:R-:W-:Y:S01]  /*0060*/  IMAD.U32 R87, RZ, RZ, UR4 ;  /* 0x00000004ff577e24 */ /* 0x004fe2000f8e00ff */
[----:B------:R-:W2:Y:S06]  /*0070*/  LDCU.64 UR4, c[0x0][0x358] ;  /* 0x00006b00ff0477ac */ /* 0x000eac0008000a00 */
        /* <DEDUP_REMOVED lines=30> */
[C---:B----4-:R-:W-:Y:S02]  /*0260*/  PRMT R33, R5.reuse, 0x7773, RZ ;  /* 0x0000777305217816 */ /* 0x050fe400000000ff */
[C---:B------:R-:W-:Y:S02]  /*0270*/  PRMT R34, R5.reuse, 0x7772, RZ ;  /* 0x0000777205227816 */ /* 0x040fe400000000ff */
[C---:B------:R-:W-:Y:S02]  /*0280*/  PRMT R35, R5.reuse, 0x7771, RZ ;  /* 0x0000777105237816 */ /* 0x040fe400000000ff */
[----:B------:R-:W-:Y:S02]  /*0290*/  PRMT R36, R5, 0x7770, RZ ;  /* 0x0000777005247816 */ /* 0x000fe400000000ff */
[C---:B------:R-:W-:Y:S02]  /*02a0*/  PRMT R37, R4.reuse, 0x7773, RZ ;  /* 0x0000777304257816 */ /* 0x040fe400000000ff */
[----:B------:R-:W-:-:S02]  /*02b0*/  PRMT R38, R4, 0x7772, RZ ;  /* 0x0000777204267816 */ /* 0x000fc400000000ff */
[C---:B------:R-:W-:Y:S02]  /*02c0*/  PRMT R39, R4.reuse, 0x7771, RZ ;  /* 0x0000777104277816 */ /* 0x040fe400000000ff */
[----:B------:R-:W-:Y:S01]  /*02d0*/  PRMT R40, R4, 0x7770, RZ ;  /* 0x0000777004287816 */ /* 0x000fe200000000ff */
[----:B-12---:R-:W-:Y:S06]  /*02e0*/  @P0 BRA `(.L_x_867) ;  /* 0x0000000000a00947 */ /* 0x006fec0003800000 */
[----:B------:R-:W1:Y:S02]  /*02f0*/  S2R R4, SR_TID.X ;  /* 0x0000000000047919 */ /* 0x000e640000002100 */
[----:B-1----:R-:W-:-:S13]  /*0300*/  ISETP.NE.AND P0, PT, R4, RZ, PT ;  /* 0x000000ff0400720c */ /* 0x002fda0003f05270 */
        /* <DEDUP_REMOVED lines=25> */
[----:B---3--:R-:W-:Y:S01]  /*04a0*/  PRMT R31, R32, 0x7604, R31 ;  /* 0x00007604201f7816 */ /* 0x008fe2000000001f */
        /* <DEDUP_REMOVED lines=12> */
.L_x_867:
[----:B------:R-:W-:Y:S01]  /*0570*/  ISETP.GT.U32.AND P0, PT, R87, 0xff, PT ;  /* 0x000000ff5700780c */ /* 0x000fe20003f04070 */
        /* <DEDUP_REMOVED lines=21> */
[----:B-1----:R-:W-:Y:S01]  /*06d0*/  ISETP.GE.U32.AND P0, PT, R52, R87, PT ;  /* 0x000000573400720c */ /* 0x002fe20003f06070 */
        /* <DEDUP_REMOVED lines=24> */
[----:B------:R-:W2:Y:S04]  /*0860*/  LDG.E.64 R10, desc[UR4][R8.64] ;  /* 0x00000004080a7981 */ /* 0x000ea8000c1e1b00 */
[----:B------:R-:W4:Y:S04]  /*0870*/  LDG.E.64 R48, desc[UR4][R8.64+0x8] ;  /* 0x0000080408307981 */ /* 0x000f28000c1e1b00 */
[----:B------:R-:W3:Y:S04]  /*0880*/  LDG.E.64 R6, desc[UR4][R8.64+0x10] ;  /* 0x0000100408067981 */ /* 0x000ee8000c1e1b00 */
[----:B------:R-:W3:Y:S04]  /*0890*/  LDG.E.64 R4, desc[UR4][R8.64+0x18] ;  /* 0x0000180408047981 */ /* 0x000ee8000c1e1b00 */
[----:B------:R-:W3:Y:S01]  /*08a0*/  LDG.E.64 R14, desc[UR4][R8.64+0x20] ;  /* 0x00002004080e7981 */ /* 0x000ee2000c1e1b00 */
        /* <DEDUP_REMOVED lines=27> */
[----:B------:R-:W-:Y:S02]  /*0a60*/  PRMT R86, R14, 0x7771, RZ ;  /* 0x000077710e567816 */ /* 0x000fe400000000ff */
        /* <DEDUP_REMOVED lines=8> */
[----:B------:R-:W-:Y:S02]  /*0af0*/  PRMT R14, R14, 0x7772, RZ ;  /* 0x000077720e0e7816 */ /* 0x000fe400000000ff */
[----:B-1----:R-:W-:-:S02]  /*0b00*/  PRMT R9, R12, 0x7610, R9 ;  /* 0x000076100c097816 */ /* 0x002fc40000000009 */
        /* <DEDUP_REMOVED lines=9> */
[----:B------:R-:W-:-:S07]  /*0ba0*/  PRMT R12, R14, 0x7610, R12 ;  /* 0x000076100e0c7816 */ /* 0x000fce000000000c */
.L_x_871:
[----:B------:R-:W-:Y:S05]  /*0bb0*/  BSYNC.RECONVERGENT B1 ;  /* 0x0000000000017941 */ /* 0x000fea0003800200 */
.L_x_870:
[----:B------:R-:W-:Y:S01]  /*0bc0*/  ISETP.GE.U32.AND P0, PT, R92, R87, PT ;  /* 0x000000575c00720c */ /* 0x000fe20003f06070 */
[----:B------:R-:W-:-:S12]  /*0bd0*/  BSSY.RECONVERGENT B1, `(.L_x_872) ;  /* 0x00000a7000017945 */ /* 0x000fd80003800200 */
[----:B------:R-:W-:Y:S05]  /*0be0*/  @P0 BRA `(.L_x_873) ;  /* 0x0000000800940947 */ /* 0x000fea0003800000 */
.L_x_879:
[----:B------:R-:W1:Y:S02]  /*0bf0*/  LDC.64 R90, c[0x0][0x380] ;  /* 0x0000e000ff5a7b82 */ /* 0x000e640000000a00 */
[----:B-1----:R-:W-:-:S05]  /*0c00*/  IMAD.WIDE.U32 R90, R92, 0x30, R90 ;  /* 0x000000305c5a7825 */ /* 0x002fca00078e005a */
[----:B------:R-:W2:Y:S04]  /*0c10*/  LDG.E.64 R50, desc[UR4][R90.64+0x20] ;  /* 0x000020045a327981 */ /* 0x000ea8000c1e1b00 */
[----:B------:R-:W4:Y:S04]  /*0c20*/  LDG.E.64 R6, desc[UR4][R90.64+0x8] ;  /* 0x000008045a067981 */ /* 0x000f28000c1e1b00 */
[----:B------:R-:W3:Y:S04]  /*0c30*/  LDG.E.64 R10, desc[UR4][R90.64+0x10] ;  /* 0x000010045a0a7981 */ /* 0x000ee8000c1e1b00 */
[----:B------:R-:W3:Y:S04]  /*0c40*/  LDG.E.64 R48, desc[UR4][R90.64+0x18] ;  /* 0x000018045a307981 */ /* 0x000ee8000c1e1b00 */
[----:B------:R-:W3:Y:S04]  /*0c50*/  LDG.E.64 R54, desc[UR4][R90.64+0x28] ;  /* 0x000028045a367981 */ /* 0x000ee8000c1e1b00 */
[----:B------:R-:W3:Y:S01]  /*0c60*/  LDG.E.64 R4, desc[UR4][R90.64] ;  /* 0x000000045a047981 */ /* 0x000ee2000c1e1b00 */
        /* <DEDUP_REMOVED lines=24> */
[----:B------:R1:W-:Y:S01]  /*0df0*/  STL.U8 [R1+0x22], R12 ;  /* 0x0000220c01007387 */ /* 0x0003e20000100000 */
[----:B------:R-:W-:-:S02]  /*0e00*/  PRMT R73, R73, 0x3340, R74 ;  /* 0x0000334049497816 */ /* 0x000fc4000000004a */
[----:B------:R-:W-:Y:S01]  /*0e10*/  PRMT R72, R71, 0x3340, R72 ;  /* 0x0000334047487816 */ /* 0x000fe20000000048 */
[----:B------:R0:W-:Y:S01]  /*0e20*/  STL [R1+0x24], R15 ;  /* 0x0000240f01007387 */ /* 0x0001e20000100800 */
[----:B------:R-:W-:Y:S02]  /*0e30*/  PRMT R69, R69, 0x3340, R70 ;  /* 0x0000334045457816 */ /* 0x000fe40000000046 */
[----:B------:R-:W-:Y:S02]  /*0e40*/  PRMT R8, R9, 0x3340, R8 ;  /* 0x0000334009087816 */ /* 0x000fe40000000008 */
[----:B------:R-:W-:Y:S02]  /*0e50*/  PRMT R83, R83, 0x3340, R84 ;  /* 0x0000334053537816 */ /* 0x000fe40000000054 */
[----:B------:R-:W-:Y:S02]  /*0e60*/  PRMT R68, R63, 0x3340, R68 ;  /* 0x000033403f447816 */ /* 0x000fe40000000044 */
[----:B-1----:R-:W-:-:S02]  /*0e70*/  PRMT R12, R65, 0x3340, R64 ;  /* 0x00003340410c7816 */ /* 0x002fc40000000040 */
        /* <DEDUP_REMOVED lines=36> */
[----:B----4-:R-:W-:Y:S04]  /*10c0*/  STL.64 [R1+0x38], R6 ;  /* 0x0000380601007387 */ /* 0x010fe80000100a00 */
[----:B---3--:R-:W-:Y:S04]  /*10d0*/  STL.64 [R1+0x40], R10 ;  /* 0x0000400a01007387 */ /* 0x008fe80000100a00 */
[----:B------:R-:W-:Y:S04]  /*10e0*/  STL.64 [R1+0x48], R48 ;  /* 0x0000483001007387 */ /* 0x000fe80000100a00 */
[----:B------:R-:W-:Y:S04]  /*10f0*/  STL.U16 [R1+0x50], R56 ;  /* 0x0000503801007387 */ /* 0x000fe80000100400 */
[----:B------:R-:W-:Y:S04]  /*1100*/  STL.U8 [R1+0x52], R50 ;  /* 0x0000523201007387 */ /* 0x000fe80000100000 */
[----:B------:R-:W-:Y:S01]  /*1110*/  STL.64 [R1+0x58], R54 ;  /* 0x0000583601007387 */ /* 0x000fe20000100a00 */
[----:B0-----:R-:W-:-:S03]  /*1120*/  PRMT R8, R4, 0x7770, RZ ;  /* 0x0000777004087816 */ /* 0x001fc600000000ff */
[----:B------:R0:W-:Y:S02]  /*1130*/  STL.64 [R1+0x30], R4 ;  /* 0x0000300401007387 */ /* 0x0001e40000100a00 */
[----:B0-----:R-:W-:-:S07]  /*1140*/  IMAD.MOV.U32 R4, RZ, RZ, RZ ;  /* 0x000000ffff047224 */ /* 0x001fce00078e00ff */
.L_x_875:
[----:B------:R-:W-:-:S05]  /*1150*/  IMAD.IADD R6, R1, 0x1, R4 ;  /* 0x0000000101067824 */ /* 0x000fca00078e0204 */
[----:B------:R-:W2:Y:S02]  /*1160*/  LDL.U8 R5, [R6] ;  /* 0x0000000006057983 */ /* 0x000ea40000100000 */
[----:B--2---:R-:W-:Y:S01]  /*1170*/  ISETP.NE.AND P0, PT, R5, RZ, PT ;  /* 0x000000ff0500720c */ /* 0x004fe20003f05270 */
[----:B------:R-:W-:Y:S02]  /*1180*/  IMAD.MOV.U32 R5, RZ, RZ, R4 ;  /* 0x000000ffff057224 */ /* 0x000fe400078e0004 */
[----:B------:R-:W-:-:S10]  /*1190*/  VIADD R4, R4, 0x1 ;  /* 0x0000000104047836 */ /* 0x000fd40000000000 */
[----:B------:R-:W-:Y:S05]  /*11a0*/  @P0 BRA `(.L_x_875) ;  /* 0xfffffffc00e80947 */ /* 0x000fea000383ffff */
[----:B------:R-:W-:Y:S05]  /*11b0*/  BSYNC.RECONVERGENT B2 ;  /* 0x0000000000027941 */ /* 0x000fea0003800200 */
.L_x_874:
[----:B------:R-:W-:Y:S01]  /*11c0*/  LOP3.LUT P0, RZ, R8, 0xff, RZ, 0xc0, !PT ;  /* 0x000000ff08ff7812 */ /* 0x000fe2000780c0ff */
[----:B------:R-:W-:Y:S01]  /*11d0*/  BSSY.RECONVERGENT B2, `(.L_x_876) ;  /* 0x000000c000027945 */ /* 0x000fe20003800200 */
[----:B------:R-:W-:-:S11]  /*11e0*/  IMAD.MOV.U32 R4, RZ, RZ, R5 ;  /* 0x000000ffff047224 */ /* 0x000fd600078e0005 */
[----:B------:R-:W-:Y:S05]  /*11f0*/  @!P0 BRA `(.L_x_877) ;  /* 0x0000000000248947 */ /* 0x000fea0003800000 */
[----:B------:R-:W-:-:S07]  /*1200*/  IMAD.MOV.U32 R6, RZ, RZ, RZ ;  /* 0x000000ffff067224 */ /* 0x000fce00078e00ff */
.L_x_878:
        /* <DEDUP_REMOVED lines=8> */
.L_x_877:
[----:B------:R-:W-:Y:S05]  /*1290*/  BSYNC.RECONVERGENT B2 ;  /* 0x0000000000027941 */ /* 0x000fea0003800200 */
.L_x_876:
[----:B------:R-:W-:Y:S01]  /*12a0*/  IMAD.IADD R12, R1, 0x1, R4 ;  /* 0x00000001010c7824 */ /* 0x000fe200078e0204 */
[----:B------:R-:W0:Y:S04]  /*12b0*/  LDCU UR6, c[0x0][0x390] ;  /* 0x00007200ff0677ac */ /* 0x000e280008000800 */
[----:B------:R1:W-:Y:S04]  /*12c0*/  STL.U8 [R12], RZ ;  /* 0x000000ff0c007387 */ /* 0x0003e80000100000 */
[----:B------:R-:W2:Y:S04]  /*12d0*/  LDL.64 R14, [R1+0x20] ;  /* 0x00002000010e7983 */ /* 0x000ea80000100a00 */
[----:B------:R-:W3:Y:S04]  /*12e0*/  LDL.64 R10, [R1] ;  /* 0x00000000010a7983 */ /* 0x000ee80000100a00 */
[----:B------:R-:W4:Y:S04]  /*12f0*/  LDL.64 R6, [R1+0x10] ;  /* 0x0000100001067983 */ /* 0x000f280000100a00 */
        /* <DEDUP_REMOVED lines=8> */
[----:B-1----:R-:W-:Y:S02]  /*1380*/  PRMT R12, R14, 0x7772, RZ ;  /* 0x000077720e0c7816 */ /* 0x002fe400000000ff */
        /* <DEDUP_REMOVED lines=25> */
[C---:B------:R-:W-:Y:S02]  /*1520*/  PRMT R79, R9.reuse, 0x7770, RZ ;  /* 0x00007770094f7816 */ /* 0x040fe400000000ff */
[----:B------:R-:W-:-:S02]  /*1530*/  PRMT R80, R9, 0x7771, RZ ;  /* 0x0000777109507816 */ /* 0x000fc400000000ff */
[C---:B------:R-:W-:Y:S02]  /*1540*/  PRMT R81, R9.reuse, 0x7772, RZ ;  /* 0x0000777209517816 */ /* 0x040fe400000000ff */
[----:B------:R-:W-:Y:S01]  /*1550*/  PRMT R82, R9, 0x7773, RZ ;  /* 0x0000777309527816 */ /* 0x000fe200000000ff */
[----:B------:R-:W-:Y:S01]  /*1560*/  IMAD.IADD R15, R51, 0x1, R15 ;  /* 0x00000001330f7824 */ /* 0x000fe200078e020f */
[C---:B------:R-:W-:Y:S02]  /*1570*/  PRMT R75, R8.reuse, 0x7770, RZ ;  /* 0x00007770084b7816 */ /* 0x040fe400000000ff */
        /* <DEDUP_REMOVED lines=12> */
.L_x_873:
[----:B------:R-:W-:Y:S05]  /*1640*/  BSYNC.RECONVERGENT B1 ;  /* 0x0000000000017941 */ /* 0x000fea0003800200 */
.L_x_872:
        /* <DEDUP_REMOVED lines=11> */
[----:B------:R-:W-:Y:S02]  /*1700*/  LOP3.LUT R106, R73, 0xffff, RZ, 0xc0, !PT ;  /* 0x0000ffff496a7812 */ /* 0x000fe400078ec0ff */
[----:B------:R-:W-:Y:S01]  /*1710*/  LOP3.LUT R11, R6, 0xff0000, RZ, 0xc0, !PT ;  /* 0x00ff0000060b7812 */ /* 0x000fe200078ec0ff */
[----:B------:R-:W-:Y:S01]  /*1720*/  VIADD R6, R4, 0x20 ;  /* 0x0000002004067836 */ /* 0x000fe20000000000 */
        /* <DEDUP_REMOVED lines=8> */
[----:B------:R-:W-:-:S02]  /*17b0*/  LOP3.LUT R11, R97, 0xff, RZ, 0xc0, !PT ;  /* 0x000000ff610b7812 */ /* 0x000fc400078ec0ff */
[----:B------:R-:W-:Y:S02]  /*17c0*/  ISETP.GT.AND P0, PT, R6, R87, PT ;  /* 0x000000570600720c */ /* 0x000fe40003f04270 */
        /* <DEDUP_REMOVED lines=11> */
[----:B------:R-:W-:Y:S02]  /*1880*/  LOP3.LUT R54, R90, 0xff, RZ, 0xc0, !PT ;  /* 0x000000ff5a367812 */ /* 0x000fe400078ec0ff */
[----:B------:R-:W-:Y:S02]  /*1890*/  PRMT R7, R68, 0x7604, R7 ;  /* 0x0000760444077816 */ /* 0x000fe40000000007 */
[----:B------:R-:W-:-:S02]  /*18a0*/  LOP3.LUT R14, R11, 0xff0000, RZ, 0xc0, !PT ;  /* 0x00ff00000b0e7812 */ /* 0x000fc400078ec0ff */
[----:B------:R-:W-:Y:S02]  /*18b0*/  PRMT R11, R61, 0x7604, R54 ;  /* 0x000076043d0b7816 */ /* 0x000fe40000000036 */
[----:B------:R-:W-:Y:S01]  /*18c0*/  LOP3.LUT R104, R81, 0xffff, RZ, 0xc0, !PT ;  /* 0x0000ffff51687812 */ /* 0x000fe200078ec0ff */
[----:B------:R-:W-:Y:S01]  /*18d0*/  IMAD.IADD R54, R7, 0x1, R14 ;  /* 0x0000000107367824 */ /* 0x000fe200078e020e */
[----:B------:R-:W-:Y:S01]  /*18e0*/  LOP3.LUT R99, R79, 0xffff, RZ, 0xc0, !PT ;  /* 0x0000ffff4f637812 */ /* 0x000fe200078ec0ff */
[----:B------:R-:W1:Y:S01]  /*18f0*/  S2R R14, SR_LANEID ;  /* 0x00000000000e7919 */ /* 0x000e620000000000 */
        /* <DEDUP_REMOVED lines=10> */
[----:B------:R-:W-:Y:S02]  /*19a0*/  LOP3.LUT R4, RZ, R4, RZ, 0x33, !PT ;  /* 0x00000004ff047212 */ /* 0x000fe400078e33ff */
[----:B------:R-:W-:Y:S01]  /*19b0*/  LOP3.LUT R96, R56, 0xffff, RZ, 0xc0, !PT ;  /* 0x0000ffff38607812 */ /* 0x000fe200078ec0ff */
[----:B------:R-:W-:Y:S01]  /*19c0*/  IMAD.U32 R49, R94, 0x10000, RZ ;  /* 0x000100005e317824 */ /* 0x000fe200078e00ff */
[----:B------:R-:W-:Y:S01]  /*19d0*/  PRMT R50, R66, 0x7604, R51 ;  /* 0x0000760442327816 */ /* 0x000fe20000000033 */
[----:B------:R-:W-:Y:S01]  /*19e0*/  IMAD.IADD R4, R4, 0x1, R87 ;  /* 0x0000000104047824 */ /* 0x000fe200078e0257 */
[----:B------:R-:W-:Y:S01]  /*19f0*/  LOP3.LUT R53, R53, 0xff0000, RZ, 0xc0, !PT ;  /* 0x00ff000035357812 */ /* 0x000fe200078ec0ff */
[----:B------:R-:W-:Y:S01]  /*1a00*/  IMAD.U32 R51, R96, 0x10000, RZ ;  /* 0x0001000060337824 */ /* 0x000fe200078e00ff */
[----:B------:R-:W-:-:S02]  /*1a10*/  LOP3.LUT R91, R58, 0xffff, RZ, 0xc0, !PT ;  /* 0x0000ffff3a5b7812 */ /* 0x000fc400078ec0ff */
[----:B------:R-:W-:Y:S01]  /*1a20*/  LOP3.LUT R108, R49, 0xff0000, RZ, 0xc0, !PT ;  /* 0x00ff0000316c7812 */ /* 0x000fe200078ec0ff */
[----:B------:R-:W-:Y:S01]  /*1a30*/  IMAD.IADD R50, R50, 0x1, R53 ;  /* 0x0000000132327824 */ /* 0x000fe200078e0235 */
[----:B------:R-:W-:Y:S02]  /*1a40*/  LOP3.LUT R110, R91, 0xff, RZ, 0xc0, !PT ;  /* 0x000000ff5b6e7812 */ /* 0x000fe400078ec0ff */
[----:B------:R-:W-:Y:S01]  /*1a50*/  SEL R53, R4, 0x1f, P0 ;  /* 0x0000001f04357807 */ /* 0x000fe20000000000 */
[----:B------:R-:W-:Y:S01]  /*1a60*/  IMAD.IADD R118, R11, 0x1, R108 ;  /* 0x000000010b767824 */ /* 0x000fe200078e026c */
[----:B------:R-:W-:Y:S02]  /*1a70*/  PRMT R110, R57, 0x7604, R110 ;  /* 0x00007604396e7816 */ /* 0x000fe4000000006e */
[----:B------:R-:W-:Y:S01]  /*1a80*/  LOP3.LUT R51, R51, 0xff0000, RZ, 0xc0, !PT ;  /* 0x00ff000033337812 */ /* 0x000fe200078ec0ff */
[----:B------:R2:W4:Y:S01]  /*1a90*/  SHFL.DOWN PT, R92, R92, 0x1, R53 ;  /* 0x082000005c5c7989 */ /* 0x00052200000e0035 */
[----:B------:R-:W-:-:S02]  /*1aa0*/  LOP3.LUT R115, R82, 0xffff, RZ, 0xc0, !PT ;  /* 0x0000ffff52737812 */ /* 0x000fc400078ec0ff */
[----:B------:R-:W-:Y:S01]  /*1ab0*/  LOP3.LUT R107, R64, 0xffff, RZ, 0xc0, !PT ;  /* 0x0000ffff406b7812 */ /* 0x000fe200078ec0ff */
[----:B------:R-:W-:Y:S01]  /*1ac0*/  IMAD.IADD R120, R110, 0x1, R51 ;  /* 0x000000016e787824 */ /* 0x000fe200078e0233 */
[----:B-1----:R-:W-:Y:S01]  /*1ad0*/  ISETP.GE.AND P0, PT, R14, R53, PT ;  /* 0x000000350e00720c */ /* 0x002fe20003f06270 */
[----:B------:R-:W-:Y:S01]  /*1ae0*/  IMAD R114, R115, 0x1000000, R48 ;  /* 0x0100000073727824 */ /* 0x000fe200078e0230 */
[----:B------:R-:W-:Y:S01]  /*1af0*/  LOP3.LUT R111, R78, 0xffff, RZ, 0xc0, !PT ;  /* 0x0000ffff4e6f7812 */ /* 0x000fe200078ec0ff */
[----:B------:R-:W-:Y:S01]  /*1b00*/  IMAD R48, R107, 0x1000000, R50 ;  /* 0x010000006b307824 */ /* 0x000fe200078e0232 */
[----:B------:R-:W-:Y:S01]  /*1b10*/  LOP3.LUT R105, R59, 0xffff, RZ, 0xc0, !PT ;  /* 0x0000ffff3b697812 */ /* 0x000fe200078ec0ff */
[----:B-----5:R2:W1:Y:S01]  /*1b20*/  SHFL.DOWN PT, R4, R88, 0x1, R53 ;  /* 0x0820000058047989 */ /* 0x02046200000e0035 */
        /* <DEDUP_REMOVED lines=20> */
[----:B-1--4-:R-:W-:Y:S05]  /*1c70*/  @P0 BRA `(.L_x_881) ;  /* 0x0000000800000947 */ /* 0x012fea0003800000 */
        /* <DEDUP_REMOVED lines=16> */
[----:B------:R-:W-:Y:S01]  /*1d80*/  STL.64 [R1+0x28], R88 ;  /* 0x0000285801007387 */ /* 0x000fe20000100a00 */
[----:B------:R-:W-:Y:S02]  /*1d90*/  PRMT R55, R104, 0x3340, R115 ;  /* 0x0000334068377816 */ /* 0x000fe40000000073 */
        /* <DEDUP_REMOVED lines=9> */
[----:B0-----:R-:W-:Y:S02]  /*1e30*/  PRMT R10, R101, 0x3340, R8 ;  /* 0x00003340650a7816 */ /* 0x001fe40000000008 */
[----:B------:R-:W-:-:S02]  /*1e40*/  PRMT R80, R99, 0x3340, R80 ;  /* 0x0000334063507816 */ /* 0x000fc40000000050 */
[----:B----4-:R-:W-:Y:S02]  /*1e50*/  PRMT R49, R97, 0x3340, R76 ;  /* 0x0000334061317816 */ /* 0x010fe4000000004c */
[----:B-----5:R-:W-:Y:S02]  /*1e60*/  PRMT R51, R95, 0x3340, R68 ;  /* 0x000033405f337816 */ /* 0x020fe40000000044 */
[----:B------:R-:W-:Y:S02]  /*1e70*/  PRMT R66, R93, 0x3340, R66 ;  /* 0x000033405d427816 */ /* 0x000fe40000000042 */
[----:B-1----:R-:W-:Y:S02]  /*1e80*/  SHF.R.U32.HI R7, RZ, 0x8, R92 ;  /* 0x00000008ff077819 */ /* 0x002fe4000001165c */
        /* <DEDUP_REMOVED lines=21> */
.L_x_883:
[----:B------:R-:W-:-:S05]  /*1fe0*/  IMAD.IADD R9, R1, 0x1, R8 ;  /* 0x0000000101097824 */ /* 0x000fca00078e0208 */
[----:B------:R-:W4:Y:S02]  /*1ff0*/  LDL.U8 R7, [R9] ;  /* 0x0000000009077983 */ /* 0x000f240000100000 */
[----:B----4-:R-:W-:Y:S01]  /*2000*/  ISETP.NE.AND P0, PT, R7, RZ, PT ;  /* 0x000000ff0700720c */ /* 0x010fe20003f05270 */
[----:B------:R-:W-:Y:S02]  /*2010*/  IMAD.MOV.U32 R7, RZ, RZ, R8 ;  /* 0x000000ffff077224 */ /* 0x000fe400078e0008 */
[----:B------:R-:W-:-:S10]  /*2020*/  VIADD R8, R8, 0x1 ;  /* 0x0000000108087836 */ /* 0x000fd40000000000 */
[----:B------:R-:W-:Y:S05]  /*2030*/  @P0 BRA `(.L_x_883) ;  /* 0xfffffffc00e80947 */ /* 0x000fea000383ffff */
[----:B------:R-:W-:Y:S05]  /*2040*/  BSYNC.RECONVERGENT B2 ;  /* 0x0000000000027941 */ /* 0x000fea0003800200 */
.L_x_882:
[----:B------:R-:W-:Y:S01]  /*2050*/  LOP3.LUT P0, RZ, R6, 0xff, RZ, 0xc0, !PT ;  /* 0x000000ff06ff7812 */ /* 0x000fe2000780c0ff */
[----:B------:R-:W-:Y:S01]  /*2060*/  BSSY.RECONVERGENT B2, `(.L_x_884) ;  /* 0x000000c000027945 */ /* 0x000fe20003800200 */
[----:B------:R-:W-:-:S11]  /*2070*/  IMAD.MOV.U32 R8, RZ, RZ, R7 ;  /* 0x000000ffff087224 */ /* 0x000fd600078e0007 */
[----:B------:R-:W-:Y:S05]  /*2080*/  @!P0 BRA `(.L_x_885) ;  /* 0x0000000000248947 */ /* 0x000fea0003800000 */
[----:B------:R-:W-:-:S07]  /*2090*/  IMAD.MOV.U32 R10, RZ, RZ, RZ ;  /* 0x000000ffff0a7224 */ /* 0x000fce00078e00ff */
.L_x_886:
[C---:B------:R-:W-:Y:S02]  /*20a0*/  IMAD.IADD R9, R1.reuse, 0x1, R8 ;  /* 0x0000000101097824 */ /* 0x040fe400078e0208 */
[----:B------:R-:W-:-:S03]  /*20b0*/  IMAD.IADD R7, R1, 0x1, R10 ;  /* 0x0000000101077824 */ /* 0x000fc600078e020a */
[----:B------:R0:W-:Y:S04]  /*20c0*/  STL.U8 [R9], R6 ;  /* 0x0000000609007387 */ /* 0x0001e80000100000 */
[----:B0-----:R-:W4:Y:S01]  /*20d0*/  LDL.U8 R6, [R7+0x31] ;  /* 0x0000310007067983 */ /* 0x001f220000100000 */
[----:B------:R-:W-:Y:S02]  /*20e0*/  VIADD R10, R10, 0x1 ;  /* 0x000000010a0a7836 */ /* 0x000fe40000000000 */
[----:B------:R-:W-:Y:S01]  /*20f0*/  VIADD R8, R8, 0x1 ;  /* 0x0000000108087836 */ /* 0x000fe20000000000 */
[----:B----4-:R-:W-:-:S13]  /*2100*/  ISETP.NE.AND P0, PT, R6, RZ, PT ;  /* 0x000000ff0600720c */ /* 0x010fda0003f05270 */
[----:B------:R-:W-:Y:S05]  /*2110*/  @P0 BRA `(.L_x_886) ;  /* 0xfffffffc00e00947 */ /* 0x000fea000383ffff */
.L_x_885:
[----:B------:R-:W-:Y:S05]  /*2120*/  BSYNC.RECONVERGENT B2 ;  /* 0x0000000000027941 */ /* 0x000fea0003800200 */
.L_x_884:
[----:B------:R-:W-:-:S05]  /*2130*/  IMAD.IADD R50, R1, 0x1, R8 ;  /* 0x0000000101327824 */ /* 0x000fca00078e0208 */
[----:B------:R1:W-:Y:S04]  /*2140*/  STL.U8 [R50], RZ ;  /* 0x000000ff32007387 */ /* 0x0003e80000100000 */
[----:B------:R-:W4:Y:S04]  /*2150*/  LDL.64 R12, [R1] ;  /* 0x00000000010c7983 */ /* 0x000f280000100a00 */
[----:B--2---:R-:W2:Y:S04]  /*2160*/  LDL.64 R88, [R1+0x28] ;  /* 0x0000280001587983 */ /* 0x004ea80000100a00 */
[----:B------:R-:W5:Y:S04]  /*2170*/  LDL.64 R48, [R1+0x20] ;  /* 0x0000200001307983 */ /* 0x000f680000100a00 */
[----:B------:R-:W3:Y:S04]  /*2180*/  LDL.64 R10, [R1+0x8] ;  /* 0x00000800010a7983 */ /* 0x000ee80000100a00 */
[----:B------:R-:W3:Y:S04]  /*2190*/  LDL.64 R6, [R1+0x18] ;  /* 0x0000180001067983 */ /* 0x000ee80000100a00 */
[----:B------:R-:W3:Y:S01]  /*21a0*/  LDL.64 R8, [R1+0x10] ;  /* 0x0000100001087983 */ /* 0x000ee20000100a00 */
[----:B----4-:R-:W-:-:S02]  /*21b0*/  PRMT R71, R13, 0x7770, RZ ;  /* 0x000077700d477816 */ /* 0x010fc400000000ff */
[C---:B------:R-:W-:Y:S02]  /*21c0*/  PRMT R72, R13.reuse, 0x7771, RZ ;  /* 0x000077710d487816 */ /* 0x040fe400000000ff */
[C---:B------:R-:W-:Y:S01]  /*21d0*/  PRMT R73, R13.reuse, 0x7772, RZ ;  /* 0x000077720d497816 */ /* 0x040fe200000000ff */
[----:B--2---:R-:W-:Y:S01]  /*21e0*/  DADD R88, R88, R4 ;  /* 0x0000000058587229 */ /* 0x004fe20000000004 */
[----:B------:R-:W-:Y:S02]  /*21f0*/  PRMT R13, R13, 0x7773, RZ ;  /* 0x000077730d0d7816 */ /* 0x000fe400000000ff */
[C---:B-----5:R-:W-:Y:S02]  /*2200*/  PRMT R85, R48.reuse, 0x7770, RZ ;  /* 0x0000777030557816 */ /* 0x060fe400000000ff */
        /* <DEDUP_REMOVED lines=16> */
[----:B------:R-:W-:Y:S02]  /*2310*/  PRMT R10, R10, 0x7773, RZ ;  /* 0x000077730a0a7816 */ /* 0x000fe400000000ff */
[----:B------:R-:W-:Y:S02]  /*2320*/  PRMT R11, R11, 0x7773, RZ ;  /* 0x000077730b0b7816 */ /* 0x000fe400000000ff */
[----:B------:R-:W-:Y:S02]  /*2330*/  PRMT R6, R6, 0x7773, RZ ;  /* 0x0000777306067816 */ /* 0x000fe400000000ff */
[----:B------:R-:W-:Y:S01]  /*2340*/  PRMT R7, R7, 0x7773, RZ ;  /* 0x0000777307077816 */ /* 0x000fe200000000ff */
[----:B------:R-:W-:Y:S01]  /*2350*/  IMAD.IADD R15, R54, 0x1, R49 ;  /* 0x00000001360f7824 */ /* 0x000fe200078e0231 */
        /* <DEDUP_REMOVED lines=10> */
[----:B------:R-:W-:Y:S02]  /*2400*/  PRMT R74, R13, 0x7610, R74 ;  /* 0x000076100d4a7816 */ /* 0x000fe4000000004a */
[----:B------:R-:W-:Y:S02]  /*2410*/  PRMT R12, R48, 0x7610, R12 ;  /* 0x00007610300c7816 */ /* 0x000fe4000000000c */
[----:B------:R-:W-:-:S02]  /*2420*/  PRMT R9, R4, 0x7610, R9 ;  /* 0x0000761004097816 */ /* 0x000fc40000000009 */
[----:B------:R-:W-:Y:S02]  /*2430*/  PRMT R8, R5, 0x7610, R8 ;  /* 0x0000761005087816 */ /* 0x000fe40000000008 */
[----:B------:R-:W-:Y:S02]  /*2440*/  PRMT R78, R10, 0x7610, R78 ;  /* 0x000076100a4e7816 */ /* 0x000fe4000000004e */
[----:B------:R-:W-:Y:S02]  /*2450*/  PRMT R82, R11, 0x7610, R82 ;  /* 0x000076100b527816 */ /* 0x000fe40000000052 */
[----:B------:R-:W-:Y:S02]  /*2460*/  PRMT R59, R6, 0x7610, R59 ;  /* 0x00007610063b7816 */ /* 0x000fe4000000003b */
[----:B-1----:R-:W-:-:S07]  /*2470*/  PRMT R13, R7, 0x7610, R13 ;  /* 0x00007610070d7816 */ /* 0x002fce000000000d */
.L_x_881:
[----:B------:R-:W-:Y:S05]  /*2480*/  BSYNC.RECONVERGENT B1 ;  /* 0x0000000000017941 */ /* 0x000fea0003800200 */
.L_x_880:
[----:B------:R-:W-:Y:S01]  /*2490*/  LOP3.LUT R103, R73, 0xffff, RZ, 0xc0, !PT ;  /* 0x0000ffff49677812 */ /* 0x000fe200078ec0ff */
[----:B------:R-:W-:Y:S01]  /*24a0*/  IMAD.U32 R4, R12, 0x10000, RZ ;  /* 0x000100000c047824 */ /* 0x000fe200078e00ff */
[----:B------:R-:W-:Y:S01]  /*24b0*/  LOP3.LUT R98, R77, 0xffff, RZ, 0xc0, !PT ;  /* 0x0000ffff4d627812 */ /* 0x000fe200078ec0ff */
[----:B------:R-:W-:Y:S01]  /*24c0*/  BSSY.RECONVERGENT B1, `(.L_x_887) ;  /* 0x00000da000017945 */ /* 0x000fe20003800200 */
[----:B------:R-:W-:Y:S01]  /*24d0*/  LOP3.LUT R99, R71, 0xffff, RZ, 0xc0, !PT ;  /* 0x0000ffff47637812 */ /* 0x000fe200078ec0ff */
[----:B0-----:R-:W-:Y:S01]  /*24e0*/  IMAD.U32 R6, R103, 0x10000, RZ ;  /* 0x0001000067067824 */ /* 0x001fe200078e00ff */
        /* <DEDUP_REMOVED lines=34> */
[----:B--2---:R-:W-:-:S02]  /*2710*/  LOP3.LUT R110, R90, 0xff, RZ, 0xc0, !PT ;  /* 0x000000ff5a6e7812 */ /* 0x004fc400078ec0ff */
        /* <DEDUP_REMOVED lines=28> */
[----:B------:R0:W4:Y:S01]  /*28e0*/  SHFL.DOWN PT, R49, R118, 0x2, R53 ;  /* 0x0840000076317989 */ /* 0x00012200000e0035 */
        /* <DEDUP_REMOVED lines=22> */
[----:B-12-4-:R-:W-:Y:S05]  /*2a50*/  @P0 BRA `(.L_x_888) ;  /* 0x0000000800000947 */ /* 0x016fea0003800000 */
        /* <DEDUP_REMOVED lines=28> */
[----:B----4-:R-:W-:-:S02]  /*2c20*/  PRMT R12, R95, 0x3340, R80 ;  /* 0x000033405f0c7816 */ /* 0x010fc40000000050 */
        /* <DEDUP_REMOVED lines=25> */
.L_x_890:
[----:B------:R-:W-:-:S05]  /*2dc0*/  IMAD.IADD R9, R1, 0x1, R8 ;  /* 0x0000000101097824 */ /* 0x000fca00078e0208 */
[----:B------:R-:W2:Y:S02]  /*2dd0*/  LDL.U8 R7, [R9] ;  /* 0x0000000009077983 */ /* 0x000ea40000100000 */
[----:B--2---:R-:W-:Y:S01]  /*2de0*/  ISETP.NE.AND P0, PT, R7, RZ, PT ;  /* 0x000000ff0700720c */ /* 0x004fe20003f05270 */
[----:B------:R-:W-:Y:S02]  /*2df0*/  IMAD.MOV.U32 R7, RZ, RZ, R8 ;  /* 0x000000ffff077224 */ /* 0x000fe400078e0008 */
[----:B------:R-:W-:-:S10]  /*2e00*/  VIADD R8, R8, 0x1 ;  /* 0x0000000108087836 */ /* 0x000fd40000000000 */
[----:B------:R-:W-:Y:S05]  /*2e10*/  @P0 BRA `(.L_x_890) ;  /* 0xfffffffc00e80947 */ /* 0x000fea000383ffff */
[----:B------:R-:W-:Y:S05]  /*2e20*/  BSYNC.RECONVERGENT B2 ;  /* 0x0000000000027941 */ /* 0x000fea0003800200 */
.L_x_889:
[----:B------:R-:W-:Y:S01]  /*2e30*/  LOP3.LUT P0, RZ, R6, 0xff, RZ, 0xc0, !PT ;  /* 0x000000ff06ff7812 */ /* 0x000fe2000780c0ff */
[----:B------:R-:W-:Y:S01]  /*2e40*/  BSSY.RECONVERGENT B2, `(.L_x_891) ;  /* 0x000000c000027945 */ /* 0x000fe20003800200 */
[----:B------:R-:W-:-:S11]  /*2e50*/  IMAD.MOV.U32 R8, RZ, RZ, R7 ;  /* 0x000000ffff087224 */ /* 0x000fd600078e0007 */
[----:B------:R-:W-:Y:S05]  /*2e60*/  @!P0 BRA `(.L_x_892) ;  /* 0x0000000000248947 */ /* 0x000fea0003800000 */
[----:B------:R-:W-:-:S07]  /*2e70*/  IMAD.MOV.U32 R10, RZ, RZ, RZ ;  /* 0x000000ffff0a7224 */ /* 0x000fce00078e00ff */
.L_x_893:
        /* <DEDUP_REMOVED lines=8> */
.L_x_892:
[----:B------:R-:W-:Y:S05]  /*2f00*/  BSYNC.RECONVERGENT B2 ;  /* 0x0000000000027941 */ /* 0x000fea0003800200 */
.L_x_891:
[----:B------:R-:W-:-:S05]  /*2f10*/  IMAD.IADD R50, R1, 0x1, R8 ;  /* 0x0000000101327824 */ /* 0x000fca00078e0208 */
[----:B------:R1:W-:Y:S04]  /*2f20*/  STL.U8 [R50], RZ ;  /* 0x000000ff32007387 */ /* 0x0003e80000100000 */
[----:B------:R-:W2:Y:S04]  /*2f30*/  LDL.64 R12, [R1] ;  /* 0x00000000010c7983 */ /* 0x000ea80000100a00 */
[----:B------:R-:W4:Y:S04]  /*2f40*/  LDL.64 R88, [R1+0x28] ;  /* 0x0000280001587983 */ /* 0x000f280000100a00 */
[----:B------:R-:W5:Y:S04]  /*2f50*/  LDL.64 R48, [R1+0x20] ;  /* 0x0000200001307983 */ /* 0x000f680000100a00 */
[----:B------:R-:W3:Y:S04]  /*2f60*/  LDL.64 R10, [R1+0x8] ;  /* 0x00000800010a7983 */ /* 0x000ee80000100a00 */
[----:B------:R-:W3:Y:S04]  /*2f70*/  LDL.64 R6, [R1+0x18] ;  /* 0x0000180001067983 */ /* 0x000ee80000100a00 */
[----:B------:R-:W3:Y:S01]  /*2f80*/  LDL.64 R8, [R1+0x10] ;  /* 0x0000100001087983 */ /* 0x000ee20000100a00 */
[----:B--2---:R-:W-:-:S02]  /*2f90*/  PRMT R71, R13, 0x7770, RZ ;  /* 0x000077700d477816 */ /* 0x004fc400000000ff */
[C---:B------:R-:W-:Y:S02]  /*2fa0*/  PRMT R72, R13.reuse, 0x7771, RZ ;  /* 0x000077710d487816 */ /* 0x040fe400000000ff */
[C---:B------:R-:W-:Y:S01]  /*2fb0*/  PRMT R73, R13.reuse, 0x7772, RZ ;  /* 0x000077720d497816 */ /* 0x040fe200000000ff */
[----:B----4-:R-:W-:Y:S01]  /*2fc0*/  DADD R88, R88, R4 ;  /* 0x0000000058587229 */ /* 0x010fe20000000004 */
        /* <DEDUP_REMOVED lines=41> */
.L_x_888:
[----:B------:R-:W-:Y:S05]  /*3260*/  BSYNC.RECONVERGENT B1 ;  /* 0x0000000000017941 */ /* 0x000fea0003800200 */
.L_x_887:
        /* <DEDUP_REMOVED lines=147> */
.L_x_897:
[----:B------:R-:W-:-:S05]  /*3ba0*/  IMAD.IADD R9, R1, 0x1, R8 ;  /* 0x0000000101097824 */ /* 0x000fca00078e0208 */
[----:B------:R-:W2:Y:S02]  /*3bb0*/  LDL.U8 R7, [R9] ;  /* 0x0000000009077983 */ /* 0x000ea40000100000 */
[----:B--2---:R-:W-:Y:S01]  /*3bc0*/  ISETP.NE.AND P0, PT, R7, RZ, PT ;  /* 0x000000ff0700720c */ /* 0x004fe20003f05270 */
[----:B------:R-:W-:Y:S02]  /*3bd0*/  IMAD.MOV.U32 R7, RZ, RZ, R8 ;  /* 0x000000ffff077224 */ /* 0x000fe400078e0008 */
[----:B------:R-:W-:-:S10]  /*3be0*/  VIADD R8, R8, 0x1 ;  /* 0x0000000108087836 */ /* 0x000fd40000000000 */
[----:B------:R-:W-:Y:S05]  /*3bf0*/  @P0 BRA `(.L_x_897) ;  /* 0xfffffffc00e80947 */ /* 0x000fea000383ffff */
[----:B------:R-:W-:Y:S05]  /*3c00*/  BSYNC.RECONVERGENT B2 ;  /* 0x0000000000027941 */ /* 0x000fea0003800200 */
.L_x_896:
[----:B------:R-:W-:Y:S01]  /*3c10*/  LOP3.LUT P0, RZ, R6, 0xff, RZ, 0xc0, !PT ;  /* 0x000000ff06ff7812 */ /* 0x000fe2000780c0ff */
[----:B------:R-:W-:Y:S01]  /*3c20*/  BSSY.RECONVERGENT B2, `(.L_x_898) ;  /* 0x000000c000027945 */ /* 0x000fe20003800200 */
[----:B------:R-:W-:-:S11]  /*3c30*/  IMAD.MOV.U32 R8, RZ, RZ, R7 ;  /* 0x000000ffff087224 */ /* 0x000fd600078e0007 */
[----:B------:R-:W-:Y:S05]  /*3c40*/  @!P0 BRA `(.L_x_899) ;  /* 0x0000000000248947 */ /* 0x000fea0003800000 */
[----:B------:R-:W-:-:S07]  /*3c50*/  IMAD.MOV.U32 R10, RZ, RZ, RZ ;  /* 0x000000ffff0a7224 */ /* 0x000fce00078e00ff */
.L_x_900:
        /* <DEDUP_REMOVED lines=8> */
.L_x_899:
[----:B------:R-:W-:Y:S05]  /*3ce0*/  BSYNC.RECONVERGENT B2 ;  /* 0x0000000000027941 */ /* 0x000fea0003800200 */
.L_x_898:
        /* <DEDUP_REMOVED lines=53> */
.L_x_895:
[----:B------:R-:W-:Y:S05]  /*4040*/  BSYNC.RECONVERGENT B1 ;  /* 0x0000000000017941 */ /* 0x000fea0003800200 */
.L_x_894:
        /* <DEDUP_REMOVED lines=147> */
.L_x_904:
[----:B------:R-:W-:-:S05]  /*4980*/  IMAD.IADD R9, R1, 0x1, R8 ;  /* 0x0000000101097824 */ /* 0x000fca00078e0208 */
[----:B------:R-:W2:Y:S02]  /*4990*/  LDL.U8 R7, [R9] ;  /* 0x0000000009077983 */ /* 0x000ea40000100000 */
[----:B--2---:R-:W-:Y:S01]  /*49a0*/  ISETP.NE.AND P0, PT, R7, RZ, PT ;  /* 0x000000ff0700720c */ /* 0x004fe20003f05270 */
[----:B------:R-:W-:Y:S02]  /*49b0*/  IMAD.MOV.U32 R7, RZ, RZ, R8 ;  /* 0x000000ffff077224 */ /* 0x000fe400078e0008 */
[----:B------:R-:W-:-:S10]  /*49c0*/  VIADD R8, R8, 0x1 ;  /* 0x0000000108087836 */ /* 0x000fd40000000000 */
[----:B------:R-:W-:Y:S05]  /*49d0*/  @P0 BRA `(.L_x_904) ;  /* 0xfffffffc00e80947 */ /* 0x000fea000383ffff */
[----:B------:R-:W-:Y:S05]  /*49e0*/  BSYNC.RECONVERGENT B2 ;  /* 0x0000000000027941 */ /* 0x000fea0003800200 */
.L_x_903:
[----:B------:R-:W-:Y:S01]  /*49f0*/  LOP3.LUT P0, RZ, R6, 0xff, RZ, 0xc0, !PT ;  /* 0x000000ff06ff7812 */ /* 0x000fe2000780c0ff */
[----:B------:R-:W-:Y:S01]  /*4a00*/  BSSY.RECONVERGENT B2, `(.L_x_905) ;  /* 0x000000c000027945 */ /* 0x000fe20003800200 */
[----:B------:R-:W-:-:S11]  /*4a10*/  IMAD.MOV.U32 R8, RZ, RZ, R7 ;  /* 0x000000ffff087224 */ /* 0x000fd600078e0007 */
[----:B------:R-:W-:Y:S05]  /*4a20*/  @!P0 BRA `(.L_x_906) ;  /* 0x0000000000248947 */ /* 0x000fea0003800000 */
[----:B------:R-:W-:-:S07]  /*4a30*/  IMAD.MOV.U32 R10, RZ, RZ, RZ ;  /* 0x000000ffff0a7224 */ /* 0x000fce00078e00ff */
.L_x_907:
        /* <DEDUP_REMOVED lines=8> */
.L_x_906:
[----:B------:R-:W-:Y:S05]  /*4ac0*/  BSYNC.RECONVERGENT B2 ;  /* 0x0000000000027941 */ /* 0x000fea0003800200 */
.L_x_905:
        /* <DEDUP_REMOVED lines=53> */
.L_x_902:
[----:B------:R-:W-:Y:S05]  /*4e20*/  BSYNC.RECONVERGENT B1 ;  /* 0x0000000000017941 */ /* 0x000fea0003800200 */
.L_x_901:
        /* <DEDUP_REMOVED lines=73> */
[----:B------:R0:W4:Y:S01]  /*52c0*/  SHFL.DOWN PT, R5, R89, 0x10, R53 ;  /* 0x0a00000059057989 */ /* 0x00012200000e0035 */
[----:B------:R-:W-:Y:S01]  /*52d0*/  ISETP.GT.AND P0, PT, R118, R53, PT ;  /* 0x000000357600720c */ /* 0x000fe20003f04270 */
[----:B------:R-:W-:Y:S01]  /*52e0*/  IMAD R6, R113, 0x1000000, R6 ;  /* 0x0100000071067824 */ /* 0x000fe200078e0206 */
[----:B------:R-:W-:Y:S01]  /*52f0*/  LOP3.LUT R110, R78, 0xffff, RZ, 0xc0, !PT ;  /* 0x0000ffff4e6e7812 */ /* 0x000fe200078ec0ff */
[----:B------:R-:W-:Y:S01]  /*5300*/  IMAD.IADD R116, R11, 0x1, R54 ;  /* 0x000000010b747824 */ /* 0x000fe200078e0236 */
[----:B------:R-:W-:Y:S01]  /*5310*/  LOP3.LUT R109, R84, 0xffff, RZ, 0xc0, !PT ;  /* 0x0000ffff546d7812 */ /* 0x000fe200078ec0ff */
[----:B------:R0:W0:Y:S01]  /*5320*/  SHFL.DOWN PT, R54, R15, 0x10, R53 ;  /* 0x0a0000000f367989 */ /* 0x00002200000e0035 */
[----:B------:R-:W-:Y:S01]  /*5330*/  LOP3.LUT R105, R13, 0xffff, RZ, 0xc0, !PT ;  /* 0x0000ffff0d697812 */ /* 0x000fe200078ec0ff */
[----:B------:R-:W-:-:S02]  /*5340*/  IMAD R10, R110, 0x1000000, R7 ;  /* 0x010000006e0a7824 */ /* 0x000fc400078e0207 */
[----:B------:R-:W-:Y:S01]  /*5350*/  IMAD R116, R109, 0x1000000, R116 ;  /* 0x010000006d747824 */ /* 0x000fe200078e0274 */
[----:B------:R0:W0:Y:S01]  /*5360*/  SHFL.DOWN PT, R6, R6, 0x10, R53 ;  /* 0x0a00000006067989 */ /* 0x00002200000e0035 */
[----:B------:R-:W-:-:S03]  /*5370*/  IMAD R120, R105, 0x1000000, R120 ;  /* 0x0100000069787824 */ /* 0x000fc600078e0278 */
        /* <DEDUP_REMOVED lines=18> */
[----:B------:R4:W-:Y:S01]  /*54a0*/  STL [R1+0x24], R15 ;  /* 0x0000240f01007387 */ /* 0x0009e20000100800 */
[----:B0-----:R-:W-:-:S02]  /*54b0*/  LOP3.LUT R10, R72, 0xffff, RZ, 0xc0, !PT ;  /* 0x0000ffff480a7812 */ /* 0x001fc400078ec0ff */
[----:B------:R-:W-:Y:S01]  /*54c0*/  LOP3.LUT R11, R68, 0xffff, RZ, 0xc0, !PT ;  /* 0x0000ffff440b7812 */ /* 0x000fe200078ec0ff */
[----:B------:R0:W-:Y:S01]  /*54d0*/  STL.U8 [R1+0x22], R12 ;  /* 0x0000220c01007387 */ /* 0x0001e20000100000 */
[----:B-1----:R-:W-:Y:S02]  /*54e0*/  LOP3.LUT R48, R8, 0xffff, RZ, 0xc0, !PT ;  /* 0x0000ffff08307812 */ /* 0x002fe400078ec0ff */
[----:B------:R-:W-:Y:S01]  /*54f0*/  PRMT R10, R101, 0x3340, R10 ;  /* 0x00003340650a7816 */ /* 0x000fe2000000000a */
[----:B------:R1:W-:Y:S01]  /*5500*/  STL.64 [R1+0x30], R6 ;  /* 0x0000300601007387 */ /* 0x0003e20000100a00 */
[----:B--2---:R-:W-:Y:S02]  /*5510*/  LOP3.LUT R50, R76, 0xffff, RZ, 0xc0, !PT ;  /* 0x0000ffff4c327812 */ /* 0x004fe400078ec0ff */
[----:B----4-:R-:W-:Y:S01]  /*5520*/  PRMT R15, R93, 0x3340, R66 ;  /* 0x000033405d0f7816 */ /* 0x010fe20000000042 */
        /* <DEDUP_REMOVED lines=10> */
[----:B0-----:R-:W-:Y:S02]  /*55d0*/  PRMT R12, R97, 0x3340, R80 ;  /* 0x00003340610c7816 */ /* 0x001fe40000000050 */
[----:B------:R-:W-:Y:S02]  /*55e0*/  PRMT R50, R95, 0x3340, R50 ;  /* 0x000033405f327816 */ /* 0x000fe40000000032 */
[----:B------:R-:W-:Y:S02]  /*55f0*/  PRMT R11, R94, 0x3340, R11 ;  /* 0x000033405e0b7816 */ /* 0x000fe4000000000b */
[----:B-1----:R-:W-:Y:S02]  /*5600*/  SHF.R.U32.HI R7, RZ, 0x8, R92 ;  /* 0x00000008ff077819 */ /* 0x002fe4000001165c */
        /* <DEDUP_REMOVED lines=21> */
.L_x_911:
[----:B------:R-:W-:-:S05]  /*5760*/  IMAD.IADD R9, R1, 0x1, R8 ;  /* 0x0000000101097824 */ /* 0x000fca00078e0208 */
[----:B------:R-:W2:Y:S02]  /*5770*/  LDL.U8 R7, [R9] ;  /* 0x0000000009077983 */ /* 0x000ea40000100000 */
[----:B--2---:R-:W-:Y:S01]  /*5780*/  ISETP.NE.AND P0, PT, R7, RZ, PT ;  /* 0x000000ff0700720c */ /* 0x004fe20003f05270 */
[----:B------:R-:W-:Y:S02]  /*5790*/  IMAD.MOV.U32 R7, RZ, RZ, R8 ;  /* 0x000000ffff077224 */ /* 0x000fe400078e0008 */
[----:B------:R-:W-:-:S10]  /*57a0*/  VIADD R8, R8, 0x1 ;  /* 0x0000000108087836 */ /* 0x000fd40000000000 */
[----:B------:R-:W-:Y:S05]  /*57b0*/  @P0 BRA `(.L_x_911) ;  /* 0xfffffffc00e80947 */ /* 0x000fea000383ffff */
[----:B------:R-:W-:Y:S05]  /*57c0*/  BSYNC.RECONVERGENT B2 ;  /* 0x0000000000027941 */ /* 0x000fea0003800200 */
.L_x_910:
[----:B------:R-:W-:Y:S01]  /*57d0*/  LOP3.LUT P0, RZ, R6, 0xff, RZ, 0xc0, !PT ;  /* 0x000000ff06ff7812 */ /* 0x000fe2000780c0ff */
[----:B------:R-:W-:Y:S01]  /*57e0*/  BSSY.RECONVERGENT B2, `(.L_x_912) ;  /* 0x000000c000027945 */ /* 0x000fe20003800200 */
[----:B------:R-:W-:-:S11]  /*57f0*/  IMAD.MOV.U32 R8, RZ, RZ, R7 ;  /* 0x000000ffff087224 */ /* 0x000fd600078e0007 */
[----:B------:R-:W-:Y:S05]  /*5800*/  @!P0 BRA `(.L_x_913) ;  /* 0x0000000000248947 */ /* 0x000fea0003800000 */
[----:B------:R-:W-:-:S07]  /*5810*/  IMAD.MOV.U32 R10, RZ, RZ, RZ ;  /* 0x000000ffff0a7224 */ /* 0x000fce00078e00ff */
.L_x_914:
        /* <DEDUP_REMOVED lines=8> */
.L_x_913:
[----:B------:R-:W-:Y:S05]  /*58a0*/  BSYNC.RECONVERGENT B2 ;  /* 0x0000000000027941 */ /* 0x000fea0003800200 */
.L_x_912:
        /* <DEDUP_REMOVED lines=53> */
.L_x_909:
[----:B------:R-:W-:Y:S05]  /*5c00*/  BSYNC.RECONVERGENT B1 ;  /* 0x0000000000017941 */ /* 0x000fea0003800200 */
.L_x_908:
        /* <DEDUP_REMOVED lines=72> */
.L_x_916:
[----:B------:R-:W-:Y:S05]  /*6090*/  BSYNC.RECONVERGENT B1 ;  /* 0x0000000000017941 */ /* 0x000fea0003800200 */
.L_x_915:
[----:B------:R-:W-:Y:S01]  /*60a0*/  BAR.SYNC.DEFER_BLOCKING 0x0 ;  /* 0x0000000000007b1d */ /* 0x000fe20000010000 */
[----:B------:R-:W-:-:S04]  /*60b0*/  ISETP.GE.AND P0, PT, R87, 0x21, PT ;  /* 0x000000215700780c */ /* 0x000fc80003f06270 */
[----:B------:R-:W-:-:S13]  /*60c0*/  ISETP.NE.OR P0, PT, R52, RZ, !P0 ;  /* 0x000000ff3400720c */ /* 0x000fda0004705670 */
[----:B------:R-:W-:Y:S05]  /*60d0*/  @P0 BRA `(.L_x_917) ;  /* 0x000000a800e80947 */ /* 0x000fea0003800000 */
[----:B-1----:R-:W1:Y:S01]  /*60e0*/  S2R R5, SR_CgaCtaId ;  /* 0x0000000000057919 */ /* 0x002e620000008800 */
[----:B------:R-:W-:Y:S01]  /*60f0*/  MOV R90, 0x400 ;  /* 0x00000400005a7802 */ /* 0x000fe20000000f00 */
[----:B------:R-:W-:Y:S01]  /*6100*/  BSSY.RECONVERGENT B1, `(.L_x_918) ;  /* 0x000005a000017945 */ /* 0x000fe20003800200 */
[----:B------:R-:W-:Y:S01]  /*6110*/  LOP3.LUT R8, R8, 0xffff, RZ, 0xc0, !PT ;  /* 0x0000ffff08087812 */ /* 0x000fe200078ec0ff */
[----:B------:R-:W-:Y:S01]  /*6120*/  STL.64 [R1+0x28], R88 ;  /* 0x0000285801007387 */ /* 0x000fe20000100a00 */
[----:B------:R-:W-:Y:S02]  /*6130*/  LOP3.LUT R9, R9, 0xffff, RZ, 0xc0, !PT ;  /* 0x0000ffff09097812 */ /* 0x000fe400078ec0ff */
[----:B------:R-:W-:Y:S01]  /*6140*/  LOP3.LUT R13, R13, 0xffff, RZ, 0xc0, !PT ;  /* 0x0000ffff0d0d7812 */ /* 0x000fe200078ec0ff */
[----:B------:R-:W-:Y:S01]  /*6150*/  STL [R1+0x24], R15 ;  /* 0x0000240f01007387 */ /* 0x000fe20000100800 */
[----:B0-----:R-:W-:Y:S02]  /*6160*/  PRMT R49, R9, 0x3340, R8 ;  /* 0x0000334009317816 */ /* 0x001fe40000000008 */
[----:B------:R-:W-:Y:S01]  /*6170*/  LOP3.LUT R56, R56, 0xffff, RZ, 0xc0, !PT ;  /* 0x0000ffff38387812 */ /* 0x000fe200078ec0ff */
[----:B------:R-:W-:Y:S01]  /*6180*/  STL.U8 [R1+0x22], R12 ;  /* 0x0000220c01007387 */ /* 0x000fe20000100000 */
        /* <DEDUP_REMOVED lines=10> */
[----:B-1----:R-:W-:Y:S02]  /*6230*/  LEA R90, R5, R90, 0x18 ;  /* 0x0000005a055a7211 */ /* 0x002fe400078ec0ff */
        /* <DEDUP_REMOVED lines=14> */
[----:B------:R-:W4:Y:S01]  /*6320*/  LDS.64 R88, [R90+0x60] ;  /* 0x000060005a587984 */ /* 0x000f220000000a00 */
        /* <DEDUP_REMOVED lines=16> */
[----:B------:R-:W-:Y:S01]  /*6430*/  PRMT R50, R48, 0x7710, RZ ;  /* 0x0000771030327816 */ /* 0x000fe200000000ff */
[----:B-1----:R-:W-:Y:S01]  /*6440*/  STL.64 [R1+0x38], R8 ;  /* 0x0000380801007387 */ /* 0x002fe20000100a00 */
        /* <DEDUP_REMOVED lines=9> */
[----:B------:R-:W-:-:S02]  /*64e0*/  PRMT R48, R48, 0x7772, RZ ;  /* 0x0000777230307816 */ /* 0x000fc400000000ff */
[----:B------:R-:W-:Y:S01]  /*64f0*/  LOP3.LUT R74, R74, 0xffff, RZ, 0xc0, !PT ;  /* 0x0000ffff4a4a7812 */ /* 0x000fe200078ec0ff */
[----:B------:R-:W-:Y:S01]  /*6500*/  STL.64 [R1+0x10], R54 ;  /* 0x0000103601007387 */ /* 0x000fe20000100a00 */
[----:B------:R-:W-:Y:S02]  /*6510*/  LOP3.LUT R73, R73, 0xffff, RZ, 0xc0, !PT ;  /* 0x0000ffff49497812 */ /* 0x000fe400078ec0ff */
[----:B------:R-:W-:Y:S01]  /*6520*/  LOP3.LUT R72, R72, 0xffff, RZ, 0xc0, !PT ;  /* 0x0000ffff48487812 */ /* 0x000fe200078ec0ff */
[----:B------:R-:W-:Y:S01]  /*6530*/  STL.64 [R1+0x18], R56 ;  /* 0x0000183801007387 */ /* 0x000fe20000100a00 */
[----:B------:R-:W-:Y:S02]  /*6540*/  LOP3.LUT R71, R71, 0xffff, RZ, 0xc0, !PT ;  /* 0x0000ffff47477812 */ /* 0x000fe400078ec0ff */
[----:B------:R-:W-:Y:S01]  /*6550*/  LOP3.LUT R70, R70, 0xffff, RZ, 0xc0, !PT ;  /* 0x0000ffff46467812 */ /* 0x000fe200078ec0ff */
[----:B------:R-:W-:Y:S01]  /*6560*/  STL.U8 [R1+0x52], R48 ;  /* 0x0000523001007387 */ /* 0x000fe20000100000 */
[----:B------:R-:W-:-:S02]  /*6570*/  LOP3.LUT R69, R69, 0xffff, RZ, 0xc0, !PT ;  /* 0x0000ffff45457812 */ /* 0x000fc400078ec0ff */
[----:B------:R-:W-:Y:S01]  /*6580*/  PRMT R73, R73, 0x3340, R74 ;  /* 0x0000334049497816 */ /* 0x000fe2000000004a */
[----:B------:R-:W-:Y:S01]  /*6590*/  STL.64 [R1+0x40], R10 ;  /* 0x0000400a01007387 */ /* 0x000fe20000100a00 */
[----:B------:R-:W-:Y:S02]  /*65a0*/  PRMT R72, R71, 0x3340, R72 ;  /* 0x0000334047487816 */ /* 0x000fe40000000048 */
[----:B------:R-:W-:Y:S01]  /*65b0*/  PRMT R12, R69, 0x3340, R70 ;  /* 0x00003340450c7816 */ /* 0x000fe20000000046 */
[----:B--2---:R-:W-:Y:S01]  /*65c0*/  STL.64 [R1+0x30], R14 ;  /* 0x0000300e01007387 */ /* 0x004fe20000100a00 */
[----:B------:R-:W-:Y:S02]  /*65d0*/  PRMT R13, R72, 0x5410, R73 ;  /* 0x00005410480d7816 */ /* 0x000fe40000000049 */
[----:B------:R-:W-:Y:S01]  /*65e0*/  PRMT R12, R49, 0x5410, R12 ;  /* 0x00005410310c7816 */ /* 0x000fe2000000000c */
[----:B------:R-:W-:Y:S01]  /*65f0*/  STL [R1+0x54], R7 ;  /* 0x0000540701007387 */ /* 0x000fe20000100800 */
[----:B------:R-:W-:-:S03]  /*6600*/  PRMT R6, R14, 0x7770, RZ ;  /* 0x000077700e067816 */ /* 0x000fc600000000ff */
[----:B----4-:R-:W-:Y:S04]  /*6610*/  STL.64 [R1+0x58], R88 ;  /* 0x0000585801007387 */ /* 0x010fe80000100a00 */
[----:B------:R0:W-:Y:S02]  /*6620*/  STL.64 [R1], R12 ;  /* 0x0000000c01007387 */ /* 0x0001e40000100a00 */
[----:B0-----:R-:W-:-:S07]  /*6630*/  IMAD.MOV.U32 R12, RZ, RZ, RZ ;  /* 0x000000ffff0c7224 */ /* 0x001fce00078e00ff */
.L_x_919:
[----:B------:R-:W-:-:S05]  /*6640*/  IMAD.IADD R5, R1, 0x1, R12 ;  /* 0x0000000101057824 */ /* 0x000fca00078e020c */
[----:B------:R-:W2:Y:S02]  /*6650*/  LDL.U8 R4, [R5] ;  /* 0x0000000005047983 */ /* 0x000ea40000100000 */
[----:B--2---:R-:W-:Y:S01]  /*6660*/  ISETP.NE.AND P0, PT, R4, RZ, PT ;  /* 0x000000ff0400720c */ /* 0x004fe20003f05270 */
[----:B------:R-:W-:Y:S02]  /*6670*/  IMAD.MOV.U32 R4, RZ, RZ, R12 ;  /* 0x000000ffff047224 */ /* 0x000fe400078e000c */
[----:B------:R-:W-:-:S10]  /*6680*/  VIADD R12, R12, 0x1 ;  /* 0x000000010c0c7836 */ /* 0x000fd40000000000 */
[----:B------:R-:W-:Y:S05]  /*6690*/  @P0 BRA `(.L_x_919) ;  /* 0xfffffffc00e80947 */ /* 0x000fea000383ffff */
[----:B------:R-:W-:Y:S05]  /*66a0*/  BSYNC.RECONVERGENT B1 ;  /* 0x0000000000017941 */ /* 0x000fea0003800200 */
.L_x_918:
[----:B------:R-:W-:-:S13]  /*66b0*/  LOP3.LUT P0, RZ, R6, 0xff, RZ, 0xc0, !PT ;  /* 0x000000ff06ff7812 */ /* 0x000fda000780c0ff */
[----:B------:R-:W-:Y:S05]  /*66c0*/  @!P0 BRA `(.L_x_920) ;  /* 0x00000000002c8947 */ /* 0x000fea0003800000 */
[----:B------:R-:W-:Y:S01]  /*66d0*/  BSSY.RECONVERGENT B1, `(.L_x_920) ;  /* 0x000000a000017945 */ /* 0x000fe20003800200 */
[----:B------:R-:W-:-:S07]  /*66e0*/  IMAD.MOV.U32 R8, RZ, RZ, RZ ;  /* 0x000000ffff087224 */ /* 0x000fce00078e00ff */
.L_x_921:
        /* <DEDUP_REMOVED lines=9> */
.L_x_920:
[----:B------:R-:W-:-:S05]  /*6780*/  IMAD.IADD R6, R1, 0x1, R4 ;  /* 0x0000000101067824 */ /* 0x000fca00078e0204 */
[----:B------:R2:W-:Y:S04]  /*6790*/  STL.U8 [R6], RZ ;  /* 0x000000ff06007387 */ /* 0x0005e80000100000 */
[----:B------:R-:W4:Y:S04]  /*67a0*/  LDL.64 R4, [R1+0x28] ;  /* 0x0000280001047983 */ /* 0x000f280000100a00 */
[----:B------:R-:W5:Y:S04]  /*67b0*/  LDL.64 R14, [R1+0x20] ;  /* 0x00002000010e7983 */ /* 0x000f680000100a00 */
[----:B------:R-:W3:Y:S04]  /*67c0*/  LDL.64 R48, [R1] ;  /* 0x0000000001307983 */ /* 0x000ee80000100a00 */
[----:B------:R-:W2:Y:S04]  /*67d0*/  LDL.64 R50, [R1+0x8] ;  /* 0x0000080001327983 */ /* 0x000ea80000100a00 */
[----:B------:R-:W2:Y:S04]  /*67e0*/  LDL.64 R52, [R1+0x10] ;  /* 0x0000100001347983 */ /* 0x000ea80000100a00 */
[----:B------:R-:W2:Y:S01]  /*67f0*/  LDL.64 R54, [R1+0x18] ;  /* 0x0000180001367983 */ /* 0x000ea20000100a00 */
[----:B------:R-:W-:Y:S01]  /*6800*/  ISETP.GE.U32.AND P0, PT, R87, 0x41, PT ;  /* 0x000000415700780c */ /* 0x000fe20003f06070 */
[----:B----4-:R-:W-:Y:S01]  /*6810*/  DADD R88, R88, R4 ;  /* 0x0000000058587229 */ /* 0x010fe20000000004 */
[----:B-----5:R-:W-:Y:S01]  /*6820*/  IMAD.IADD R15, R15, 0x1, R7 ;  /* 0x000000010f0f7824 */ /* 0x020fe200078e0207 */
[----:B------:R-:W-:-:S02]  /*6830*/  PRMT R85, R14, 0x7770, RZ ;  /* 0x000077700e557816 */ /* 0x000fc400000000ff */
[C---:B------:R-:W-:Y:S02]  /*6840*/  PRMT R86, R14.reuse, 0x7771, RZ ;  /* 0x000077710e567816 */ /* 0x040fe400000000ff */
[----:B------:R-:W-:Y:S02]  /*6850*/  PRMT R12, R14, 0x7772, RZ ;  /* 0x000077720e0c7816 */ /* 0x000fe400000000ff */
[C---:B---3--:R-:W-:Y:S02]  /*6860*/  PRMT R9, R48.reuse, 0x7770, RZ ;  /* 0x0000777030097816 */ /* 0x048fe400000000ff */
        /* <DEDUP_REMOVED lines=59> */
.L_x_923:
[----:B------:R-:W-:-:S05]  /*6c20*/  IMAD.IADD R5, R1, 0x1, R12 ;  /* 0x0000000101057824 */ /* 0x000fca00078e020c */
[----:B------:R-:W2:Y:S02]  /*6c30*/  LDL.U8 R4, [R5] ;  /* 0x0000000005047983 */ /* 0x000ea40000100000 */
[----:B--2---:R-:W-:Y:S01]  /*6c40*/  ISETP.NE.AND P0, PT, R4, RZ, PT ;  /* 0x000000ff0400720c */ /* 0x004fe20003f05270 */
[----:B------:R-:W-:Y:S02]  /*6c50*/  IMAD.MOV.U32 R4, RZ, RZ, R12 ;  /* 0x000000ffff047224 */ /* 0x000fe400078e000c */
[----:B------:R-:W-:-:S10]  /*6c60*/  VIADD R12, R12, 0x1 ;  /* 0x000000010c0c7836 */ /* 0x000fd40000000000 */
[----:B------:R-:W-:Y:S05]  /*6c70*/  @P0 BRA `(.L_x_923) ;  /* 0xfffffffc00e80947 */ /* 0x000fea000383ffff */
[----:B------:R-:W-:Y:S05]  /*6c80*/  BSYNC.RECONVERGENT B1 ;  /* 0x0000000000017941 */ /* 0x000fea0003800200 */
.L_x_922:
[----:B------:R-:W-:-:S13]  /*6c90*/  LOP3.LUT P0, RZ, R10, 0xff, RZ, 0xc0, !PT ;  /* 0x000000ff0aff7812 */ /* 0x000fda000780c0ff */
[----:B------:R-:W-:Y:S05]  /*6ca0*/  @!P0 BRA `(.L_x_924) ;  /* 0x00000000002c8947 */ /* 0x000fea0003800000 */
[----:B------:R-:W-:Y:S01]  /*6cb0*/  BSSY.RECONVERGENT B1, `(.L_x_924) ;  /* 0x000000a000017945 */ /* 0x000fe20003800200 */
[----:B------:R-:W-:-:S07]  /*6cc0*/  IMAD.MOV.U32 R6, RZ, RZ, RZ ;  /* 0x000000ffff067224 */ /* 0x000fce00078e00ff */
.L_x_925:
        /* <DEDUP_REMOVED lines=9> */
.L_x_924:
        /* <DEDUP_REMOVED lines=74> */
.L_x_927:
[----:B------:R-:W-:-:S05]  /*7200*/  IMAD.IADD R5, R1, 0x1, R12 ;  /* 0x0000000101057824 */ /* 0x000fca00078e020c */
[----:B------:R-:W2:Y:S02]  /*7210*/  LDL.U8 R4, [R5] ;  /* 0x0000000005047983 */ /* 0x000ea40000100000 */
[----:B--2---:R-:W-:Y:S01]  /*7220*/  ISETP.NE.AND P0, PT, R4, RZ, PT ;  /* 0x000000ff0400720c */ /* 0x004fe20003f05270 */
[----:B------:R-:W-:Y:S02]  /*7230*/  IMAD.MOV.U32 R4, RZ, RZ, R12 ;  /* 0x000000ffff047224 */ /* 0x000fe400078e000c */
[----:B------:R-:W-:-:S10]  /*7240*/  VIADD R12, R12, 0x1 ;  /* 0x000000010c0c7836 */ /* 0x000fd40000000000 */
[----:B------:R-:W-:Y:S05]  /*7250*/  @P0 BRA `(.L_x_927) ;  /* 0xfffffffc00e80947 */ /* 0x000fea000383ffff */
[----:B------:R-:W-:Y:S05]  /*7260*/  BSYNC.RECONVERGENT B1 ;  /* 0x0000000000017941 */ /* 0x000fea0003800200 */
.L_x_926:
[----:B------:R-:W-:-:S13]  /*7270*/  LOP3.LUT P0, RZ, R10, 0xff, RZ, 0xc0, !PT ;  /* 0x000000ff0aff7812 */ /* 0x000fda000780c0ff */
[----:B------:R-:W-:Y:S05]  /*7280*/  @!P0 BRA `(.L_x_928) ;  /* 0x00000000002c8947 */ /* 0x000fea0003800000 */
[----:B------:R-:W-:Y:S01]  /*7290*/  BSSY.RECONVERGENT B1, `(.L_x_928) ;  /* 0x000000a000017945 */ /* 0x000fe20003800200 */
[----:B------:R-:W-:-:S07]  /*72a0*/  IMAD.MOV.U32 R6, RZ, RZ, RZ ;  /* 0x000000ffff067224 */ /* 0x000fce00078e00ff */
.L_x_929:
        /* <DEDUP_REMOVED lines=9> */
.L_x_928:
        /* <DEDUP_REMOVED lines=74> */
.L_x_931:
[----:B------:R-:W-:-:S05]  /*77e0*/  IMAD.IADD R5, R1, 0x1, R12 ;  /* 0x0000000101057824 */ /* 0x000fca00078e020c */
[----:B------:R-:W2:Y:S02]  /*77f0*/  LDL.U8 R4, [R5] ;  /* 0x0000000005047983 */ /* 0x000ea40000100000 */
[----:B--2---:R-:W-:Y:S01]  /*7800*/  ISETP.NE.AND P0, PT, R4, RZ, PT ;  /* 0x000000ff0400720c */ /* 0x004fe20003f05270 */
[----:B------:R-:W-:Y:S02]  /*7810*/  IMAD.MOV.U32 R4, RZ, RZ, R12 ;  /* 0x000000ffff047224 */ /* 0x000fe400078e000c */
[----:B------:R-:W-:-:S10]  /*7820*/  VIADD R12, R12, 0x1 ;  /* 0x000000010c0c7836 */ /* 0x000fd40000000000 */
[----:B------:R-:W-:Y:S05]  /*7830*/  @P0 BRA `(.L_x_931) ;  /* 0xfffffffc00e80947 */ /* 0x000fea000383ffff */
[----:B------:R-:W-:Y:S05]  /*7840*/  BSYNC.RECONVERGENT B1 ;  /* 0x0000000000017941 */ /* 0x000fea0003800200 */
.L_x_930:
[----:B------:R-:W-:-:S13]  /*7850*/  LOP3.LUT P0, RZ, R10, 0xff, RZ, 0xc0, !PT ;  /* 0x000000ff0aff7812 */ /* 0x000fda000780c0ff */
[----:B------:R-:W-:Y:S05]  /*7860*/  @!P0 BRA `(.L_x_932) ;  /* 0x00000000002c8947 */ /* 0x000fea0003800000 */
[----:B------:R-:W-:Y:S01]  /*7870*/  BSSY.RECONVERGENT B1, `(.L_x_932) ;  /* 0x000000a000017945 */ /* 0x000fe20003800200 */
[----:B------:R-:W-:-:S07]  /*7880*/  IMAD.MOV.U32 R6, RZ, RZ, RZ ;  /* 0x000000ffff067224 */ /* 0x000fce00078e00ff */
.L_x_933:
        /* <DEDUP_REMOVED lines=9> */
.L_x_932:
        /* <DEDUP_REMOVED lines=74> */
.L_x_935:
[----:B------:R-:W-:-:S05]  /*7dc0*/  IMAD.IADD R5, R1, 0x1, R12 ;  /* 0x0000000101057824 */ /* 0x000fca00078e020c */
[----:B------:R-:W2:Y:S02]  /*7dd0*/  LDL.U8 R4, [R5] ;  /* 0x0000000005047983 */ /* 0x000ea40000100000 */
[----:B--2---:R-:W-:Y:S01]  /*7de0*/  ISETP.NE.AND P0, PT, R4, RZ, PT ;  /* 0x000000ff0400720c */ /* 0x004fe20003f05270 */
[----:B------:R-:W-:Y:S02]  /*7df0*/  IMAD.MOV.U32 R4, RZ, RZ, R12 ;  /* 0x000000ffff047224 */ /* 0x000fe400078e000c */
[----:B------:R-:W-:-:S10]  /*7e00*/  VIADD R12, R12, 0x1 ;  /* 0x000000010c0c7836 */ /* 0x000fd40000000000 */
[----:B------:R-:W-:Y:S05]  /*7e10*/  @P0 BRA `(.L_x_935) ;  /* 0xfffffffc00e80947 */ /* 0x000fea000383ffff */
[----:B------:R-:W-:Y:S05]  /*7e20*/  BSYNC.RECONVERGENT B1 ;  /* 0x0000000000017941 */ /* 0x000fea0003800200 */
.L_x_934:
[----:B------:R-:W-:-:S13]  /*7e30*/  LOP3.LUT P0, RZ, R10, 0xff, RZ, 0xc0, !PT ;  /* 0x000000ff0aff7812 */ /* 0x000fda000780c0ff */
[----:B------:R-:W-:Y:S05]  /*7e40*/  @!P0 BRA `(.L_x_936) ;  /* 0x00000000002c8947 */ /* 0x000fea0003800000 */
[----:B------:R-:W-:Y:S01]  /*7e50*/  BSSY.RECONVERGENT B1, `(.L_x_936) ;  /* 0x000000a000017945 */ /* 0x000fe20003800200 */
[----:B------:R-:W-:-:S07]  /*7e60*/  IMAD.MOV.U32 R6, RZ, RZ, RZ ;  /* 0x000000ffff067224 */ /* 0x000fce00078e00ff */
.L_x_937:
        /* <DEDUP_REMOVED lines=9> */
.L_x_936:
        /* <DEDUP_REMOVED lines=74> */
.L_x_939:
[----:B------:R-:W-:-:S05]  /*83a0*/  IMAD.IADD R5, R1, 0x1, R12 ;  /* 0x0000000101057824 */ /* 0x000fca00078e020c */
[----:B------:R-:W2:Y:S02]  /*83b0*/  LDL.U8 R4, [R5] ;  /* 0x0000000005047983 */ /* 0x000ea40000100000 */
[----:B--2---:R-:W-:Y:S01]  /*83c0*/  ISETP.NE.AND P0, PT, R4, RZ, PT ;  /* 0x000000ff0400720c */ /* 0x004fe20003f05270 */
[----:B------:R-:W-:Y:S02]  /*83d0*/  IMAD.MOV.U32 R4, RZ, RZ, R12 ;  /* 0x000000ffff047224 */ /* 0x000fe400078e000c */
[----:B------:R-:W-:-:S10]  /*83e0*/  VIADD R12, R12, 0x1 ;  /* 0x000000010c0c7836 */ /* 0x000fd40000000000 */
[----:B------:R-:W-:Y:S05]  /*83f0*/  @P0 BRA `(.L_x_939) ;  /* 0xfffffffc00e80947 */ /* 0x000fea000383ffff */
[----:B------:R-:W-:Y:S05]  /*8400*/  BSYNC.RECONVERGENT B1 ;  /* 0x0000000000017941 */ /* 0x000fea0003800200 */
.L_x_938:
[----:B------:R-:W-:-:S13]  /*8410*/  LOP3.LUT P0, RZ, R10, 0xff, RZ, 0xc0, !PT ;  /* 0x000000ff0aff7812 */ /* 0x000fda000780c0ff */
[----:B------:R-:W-:Y:S05]  /*8420*/  @!P0 BRA `(.L_x_940) ;  /* 0x00000000002c8947 */ /* 0x000fea0003800000 */
[----:B------:R-:W-:Y:S01]  /*8430*/  BSSY.RECONVERGENT B1, `(.L_x_940) ;  /* 0x000000a000017945 */ /* 0x000fe20003800200 */
[----:B------:R-:W-:-:S07]  /*8440*/  IMAD.MOV.U32 R6, RZ, RZ, RZ ;  /* 0x000000ffff067224 */ /* 0x000fce00078e00ff */
.L_x_941:
        /* <DEDUP_REMOVED lines=9> */
.L_x_940:
        /* <DEDUP_REMOVED lines=74> */
.L_x_943:
[----:B------:R-:W-:-:S05]  /*8980*/  IMAD.IADD R5, R1, 0x1, R12 ;  /* 0x0000000101057824 */ /* 0x000fca00078e020c */
[----:B------:R-:W2:Y:S02]  /*8990*/  LDL.U8 R4, [R5] ;  /* 0x0000000005047983 */ /* 0x000ea40000100000 */
[----:B--2---:R-:W-:Y:S01]  /*89a0*/  ISETP.NE.AND P0, PT, R4, RZ, PT ;  /* 0x000000ff0400720c */ /* 0x004fe20003f05270 */
[----:B------:R-:W-:Y:S02]  /*89b0*/  IMAD.MOV.U32 R4, RZ, RZ, R12 ;  /* 0x000000ffff047224 */ /* 0x000fe400078e000c */
[----:B------:R-:W-:-:S10]  /*89c0*/  VIADD R12, R12, 0x1 ;  /* 0x000000010c0c7836 */ /* 0x000fd40000000000 */
[----:B------:R-:W-:Y:S05]  /*89d0*/  @P0 BRA `(.L_x_943) ;  /* 0xfffffffc00e80947 */ /* 0x000fea000383ffff */
[----:B------:R-:W-:Y:S05]  /*89e0*/  BSYNC.RECONVERGENT B1 ;  /* 0x0000000000017941 */ /* 0x000fea0003800200 */
.L_x_942:
[----:B------:R-:W-:-:S13]  /*89f0*/  LOP3.LUT P0, RZ, R10, 0xff, RZ, 0xc0, !PT ;  /* 0x000000ff0aff7812 */ /* 0x000fda000780c0ff */
[----:B------:R-:W-:Y:S05]  /*8a00*/  @!P0 BRA `(.L_x_944) ;  /* 0x00000000002c8947 */ /* 0x000fea0003800000 */
[----:B------:R-:W-:Y:S01]  /*8a10*/  BSSY.RECONVERGENT B1, `(.L_x_944) ;  /* 0x000000a000017945 */ /* 0x000fe20003800200 */
[----:B------:R-:W-:-:S07]  /*8a20*/  IMAD.MOV.U32 R6, RZ, RZ, RZ ;  /* 0x000000ffff067224 */ /* 0x000fce00078e00ff */
.L_x_945:
        /* <DEDUP_REMOVED lines=9> */
.L_x_944:
        /* <DEDUP_REMOVED lines=29> */
[C---:B0-----:R-:W-:Y:S02]  /*8c90*/  PRMT R10, R12.reuse, 0x7770, RZ ;  /* 0x000077700c0a7816 */ /* 0x041fe400000000ff */
        /* <DEDUP_REMOVED lines=24> */
.L_x_869:
[----:B------:R-:W1:Y:S01]  /*8e20*/  S2R R53, SR_TID.X ;  /* 0x0000000000357919 */ /* 0x000e620000002100 */
[----:B------:R-:W1:Y:S02]  /*8e30*/  LDC.64 R54, c[0x0][0x380] ;  /* 0x0000e000ff367b82 */ /* 0x000e640000000a00 */
[----:B-1----:R-:W-:-:S05]  /*8e40*/  IMAD.WIDE.U32 R54, R53, 0x30, R54 ;  /* 0x0000003035367825 */ /* 0x002fca00078e0036 */
[----:B------:R-:W2:Y:S04]  /*8e50*/  LDG.E.64 R10, desc[UR4][R54.64] ;  /* 0x00000004360a7981 */ /* 0x000ea8000c1e1b00 */
[----:B------:R-:W4:Y:S04]  /*8e60*/  LDG.E.64 R6, desc[UR4][R54.64+0x18] ;  /* 0x0000180436067981 */ /* 0x000f28000c1e1b00 */
[----:B------:R-:W3:Y:S04]  /*8e70*/  LDG.E.64 R4, desc[UR4][R54.64+0x20] ;  /* 0x0000200436047981 */ /* 0x000ee8000c1e1b00 */
[----:B------:R-:W3:Y:S04]  /*8e80*/  LDG.E.64 R8, desc[UR4][R54.64+0x10] ;  /* 0x0000100436087981 */ /* 0x000ee8000c1e1b00 */
[----:B------:R-:W3:Y:S04]  /*8e90*/  LDG.E.64 R14, desc[UR4][R54.64+0x8] ;  /* 0x00000804360e7981 */ /* 0x000ee8000c1e1b00 */
[----:B------:R1:W5:Y:S01]  /*8ea0*/  LDG.E.64 R88, desc[UR4][R54.64+0x28] ;  /* 0x0000280436587981 */ /* 0x000362000c1e1b00 */
[----:B------:R-:W-:-:S05]  /*8eb0*/  VIADD R95, R87, 0xffffff00 ;  /* 0xffffff00575f7836 */ /* 0x000fca0000000000 */
[----:B------:R-:W-:Y:S02]  /*8ec0*/  ISETP.GE.U32.AND P0, PT, R95, 0x100, PT ;  /* 0x000001005f00780c */ /* 0x000fe40003f06070 */
[C---:B--2---:R-:W-:Y:S02]  /*8ed0*/  PRMT R12, R10.reuse, 0x7770, RZ ;  /* 0x000077700a0c7816 */ /* 0x044fe400000000ff */
        /* <DEDUP_REMOVED lines=11> */
[C---:B---3--:R-:W-:Y:S02]  /*8f90*/  PRMT R85, R4.reuse, 0x7770, RZ ;  /* 0x0000777004557816 */ /* 0x048fe400000000ff */
        /* <DEDUP_REMOVED lines=17> */
[----:B------:R-:W-:Y:S01]  /*90b0*/  PRMT R78, R14, 0x7773, RZ ;  /* 0x000077730e4e7816 */ /* 0x000fe200000000ff */
[----:B------:R-:W-:Y:S01]  /*90c0*/  IMAD.MOV.U32 R14, RZ, RZ, 0x100 ;  /* 0x00000100ff0e7424 */ /* 0x000fe200078e00ff */
[C---:B------:R-:W-:Y:S02]  /*90d0*/  PRMT R79, R15.reuse, 0x7770, RZ ;  /* 0x000077700f4f7816 */ /* 0x040fe400000000ff */
[C---:B------:R-:W-:Y:S02]  /*90e0*/  PRMT R80, R15.reuse, 0x7771, RZ ;  /* 0x000077710f507816 */ /* 0x040fe400000000ff */
[C---:B------:R-:W-:Y:S02]  /*90f0*/  PRMT R81, R15.reuse, 0x7772, RZ ;  /* 0x000077720f517816 */ /* 0x040fe400000000ff */
[----:B------:R-:W-:Y:S01]  /*9100*/  PRMT R82, R15, 0x7773, RZ ;  /* 0x000077730f527816 */ /* 0x000fe200000000ff */
[----:B------:R-:W-:Y:S01]  /*9110*/  IMAD.MOV.U32 R15, RZ, RZ, R5 ;  /* 0x000000ffff0f7224 */ /* 0x000fe200078e0005 */
[----:B------:R-:W-:-:S02]  /*9120*/  PRMT R9, R12, 0x7610, R9 ;  /* 0x000076100c097816 */ /* 0x000fc40000000009 */
[----:B------:R-:W-:Y:S02]  /*9130*/  PRMT R8, R13, 0x7610, R8 ;  /* 0x000076100d087816 */ /* 0x000fe40000000008 */
[----:B------:R-:W-:Y:S02]  /*9140*/  PRMT R70, R10, 0x7610, R70 ;  /* 0x000076100a467816 */ /* 0x000fe40000000046 */
[----:B------:R-:W-:Y:S02]  /*9150*/  PRMT R74, R11, 0x7610, R74 ;  /* 0x000076100b4a7816 */ /* 0x000fe4000000004a */
[----:B------:R-:W-:Y:S02]  /*9160*/  PRMT R59, R6, 0x7610, R59 ;  /* 0x00007610063b7816 */ /* 0x000fe4000000003b */
[----:B------:R-:W-:Y:S02]  /*9170*/  PRMT R13, R7, 0x7610, R13 ;  /* 0x00007610070d7816 */ /* 0x000fe4000000000d */
[----:B------:R-:W-:Y:S01]  /*9180*/  PRMT R12, R4, 0x7610, R12 ;  /* 0x00007610040c7816 */ /* 0x000fe2000000000c */
[----:B-1----:R-:W-:Y:S06]  /*9190*/  @!P0 BRA `(.L_x_946) ;  /* 0x0000000800a08947 */ /* 0x002fec0003800000 */
[----:B------:R-:W-:-:S07]  /*91a0*/  IMAD.MOV.U32 R14, RZ, RZ, 0x100 ;  /* 0x00000100ff0e7424 */ /* 0x000fce00078e00ff */
.L_x_953:
[----:B------:R-:W-:-:S05]  /*91b0*/  IMAD.WIDE.U32 R92, R14, 0x30, R54 ;  /* 0x000000300e5c7825 */ /* 0x000fca00078e0036 */
        /* <DEDUP_REMOVED lines=9> */
[----:B------:R-:W-:Y:S01]  /*9250*/  LOP3.LUT R58, R58, 0xffff, RZ, 0xc0, !PT ;  /* 0x0000ffff3a3a7812 */ /* 0x000fe200078ec0ff */
[----:B------:R1:W-:Y:S01]  /*9260*/  STL.U8 [R1+0x22], R12 ;  /* 0x0000220c01007387 */ /* 0x0003e20000100000 */
        /* <DEDUP_REMOVED lines=20> */
[----:B------:R0:W-:Y:S01]  /*93b0*/  STL [R1+0x24], R15 ;  /* 0x0000240f01007387 */ /* 0x0001e20000100800 */
        /* <DEDUP_REMOVED lines=11> */
[----:B0-----:R-:W-:Y:S02]  /*9470*/  PRMT R15, R62, 0x3340, R61 ;  /* 0x000033403e0f7816 */ /* 0x001fe4000000003d */
        /* <DEDUP_REMOVED lines=40> */
.L_x_948:
[----:B------:R-:W-:-:S05]  /*9700*/  IMAD.IADD R6, R1, 0x1, R4 ;  /* 0x0000000101067824 */ /* 0x000fca00078e0204 */
[----:B------:R-:W2:Y:S02]  /*9710*/  LDL.U8 R5, [R6] ;  /* 0x0000000006057983 */ /* 0x000ea40000100000 */
[----:B--2---:R-:W-:Y:S01]  /*9720*/  ISETP.NE.AND P0, PT, R5, RZ, PT ;  /* 0x000000ff0500720c */ /* 0x004fe20003f05270 */
[----:B------:R-:W-:Y:S02]  /*9730*/  IMAD.MOV.U32 R5, RZ, RZ, R4 ;  /* 0x000000ffff057224 */ /* 0x000fe400078e0004 */
[----:B------:R-:W-:-:S10]  /*9740*/  VIADD R4, R4, 0x1 ;  /* 0x0000000104047836 */ /* 0x000fd40000000000 */
[----:B------:R-:W-:Y:S05]  /*9750*/  @P0 BRA `(.L_x_948) ;  /* 0xfffffffc00e80947 */ /* 0x000fea000383ffff */
[----:B------:R-:W-:Y:S05]  /*9760*/  BSYNC.RECONVERGENT B1 ;  /* 0x0000000000017941 */ /* 0x000fea0003800200 */
.L_x_947:
[----:B------:R-:W-:Y:S01]  /*9770*/  LOP3.LUT P0, RZ, R8, 0xff, RZ, 0xc0, !PT ;  /* 0x000000ff08ff7812 */ /* 0x000fe2000780c0ff */
[----:B------:R-:W-:Y:S01]  /*9780*/  BSSY.RECONVERGENT B1, `(.L_x_949) ;  /* 0x000000c000017945 */ /* 0x000fe20003800200 */
[----:B------:R-:W-:-:S11]  /*9790*/  IMAD.MOV.U32 R4, RZ, RZ, R5 ;  /* 0x000000ffff047224 */ /* 0x000fd600078e0005 */
[----:B------:R-:W-:Y:S05]  /*97a0*/  @!P0 BRA `(.L_x_950) ;  /* 0x0000000000248947 */ /* 0x000fea0003800000 */
[----:B------:R-:W-:-:S07]  /*97b0*/  IMAD.MOV.U32 R6, RZ, RZ, RZ ;  /* 0x000000ffff067224 */ /* 0x000fce00078e00ff */
.L_x_951:
        /* <DEDUP_REMOVED lines=8> */
.L_x_950:
[----:B------:R-:W-:Y:S05]  /*9840*/  BSYNC.RECONVERGENT B1 ;  /* 0x0000000000017941 */ /* 0x000fea0003800200 */
.L_x_949:
        /* <DEDUP_REMOVED lines=9> */
[----:B0-----:R-:W-:-:S04]  /*98e0*/  IMAD.U32 R87, RZ, RZ, UR6 ;  /* 0x00000006ff577e24 */ /* 0x001fc8000f8e00ff */
[----:B------:R-:W-:-:S05]  /*98f0*/  IMAD.IADD R15, R87, 0x1, -R14 ;  /* 0x00000001570f7824 */ /* 0x000fca00078e0a0e */
[----:B------:R-:W-:Y:S01]  /*9900*/  ISETP.GE.U32.AND P0, PT, R15, 0x100, PT ;  /* 0x000001000f00780c */ /* 0x000fe20003f06070 */
[----:B--2---:R-:W-:Y:S01]  /*9910*/  IMAD.IADD R15, R51, 0x1, R13 ;  /* 0x00000001330f7824 */ /* 0x004fe200078e020d */
[C---:B---3--:R-:W-:Y:S02]  /*9920*/  PRMT R13, R10.reuse, 0x7770, RZ ;  /* 0x000077700a0d7816 */ /* 0x048fe400000000ff */
[C---:B-1----:R-:W-:Y:S02]  /*9930*/  PRMT R48, R10.reuse, 0x7771, RZ ;  /* 0x000077710a307816 */ /* 0x042fe400000000ff */
        /* <DEDUP_REMOVED lines=22> */
[----:B------:R-:W-:Y:S01]  /*9aa0*/  DADD R88, R90, R88 ;  /* 0x000000005a587229 */ /* 0x000fe20000000058 */
[C---:B------:R-:W-:Y:S02]  /*9ab0*/  PRMT R79, R9.reuse, 0x7770, RZ ;  /* 0x00007770094f7816 */ /* 0x040fe400000000ff */
[C---:B------:R-:W-:Y:S02]  /*9ac0*/  PRMT R80, R9.reuse, 0x7771, RZ ;  /* 0x0000777109507816 */ /* 0x040fe400000000ff */
[C---:B------:R-:W-:Y:S02]  /*9ad0*/  PRMT R81, R9.reuse, 0x7772, RZ ;  /* 0x0000777209517816 */ /* 0x040fe400000000ff */
[----:B------:R-:W-:Y:S02]  /*9ae0*/  PRMT R82, R9, 0x7773, RZ ;  /* 0x0000777309527816 */ /* 0x000fe400000000ff */
[----:B------:R-:W-:-:S02]  /*9af0*/  PRMT R85, R12, 0x7770, RZ ;  /* 0x000077700c557816 */ /* 0x000fc400000000ff */
[----:B------:R-:W-:Y:S02]  /*9b00*/  PRMT R86, R12, 0x7771, RZ ;  /* 0x000077710c567816 */ /* 0x000fe400000000ff */
[C---:B------:R-:W-:Y:S02]  /*9b10*/  PRMT R75, R8.reuse, 0x7770, RZ ;  /* 0x00007770084b7816 */ /* 0x040fe400000000ff */
[C---:B------:R-:W-:Y:S02]  /*9b20*/  PRMT R76, R8.reuse, 0x7771, RZ ;  /* 0x00007771084c7816 */ /* 0x040fe400000000ff */
[C---:B------:R-:W-:Y:S02]  /*9b30*/  PRMT R77, R8.reuse, 0x7772, RZ ;  /* 0x00007772084d7816 */ /* 0x040fe400000000ff */
[----:B------:R-:W-:Y:S02]  /*9b40*/  PRMT R78, R8, 0x7773, RZ ;  /* 0x00007773084e7816 */ /* 0x000fe400000000ff */
[----:B------:R-:W-:-:S02]  /*9b50*/  PRMT R9, R13, 0x7610, R9 ;  /* 0x000076100d097816 */ /* 0x000fc40000000009 */
[----:B------:R-:W-:Y:S02]  /*9b60*/  PRMT R12, R12, 0x7772, RZ ;  /* 0x000077720c0c7816 */ /* 0x000fe400000000ff */
        /* <DEDUP_REMOVED lines=8> */
[----:B------:R-:W-:-:S05]  /*9bf0*/  VIADD R14, R14, 0x100 ;  /* 0x000001000e0e7836 */ /* 0x000fca0000000000 */
[----:B------:R-:W-:-:S13]  /*9c00*/  ISETP.GT.U32.AND P0, PT, R14, R95, PT ;  /* 0x0000005f0e00720c */ /* 0x000fda0003f04070 */
[----:B------:R-:W-:Y:S05]  /*9c10*/  @!P0 BRA `(.L_x_953) ;  /* 0xfffffff400648947 */ /* 0x000fea000383ffff */
.L_x_946:
[----:B------:R-:W-:-:S13]  /*9c20*/  ISETP.GE.U32.AND P0, PT, R14, R87, PT ;  /* 0x000000570e00720c */ /* 0x000fda0003f06070 */
[----:B------:R-:W-:Y:S05]  /*9c30*/  @P0 BRA `(.L_x_952) ;  /* 0x0000000800a80947 */ /* 0x000fea0003800000 */
[----:B------:R-:W-:Y:S01]  /*9c40*/  IMAD.IADD R92, R87, 0x1, -R14 ;  /* 0x00000001575c7824 */ /* 0x000fe200078e0a0e */
[----:B------:R-:W-:Y:S04]  /*9c50*/  BSSY.RECONVERGENT B1, `(.L_x_952) ;  /* 0x00000a8000017945 */ /* 0x000fe80003800200 */
[----:B------:R-:W-:-:S13]  /*9c60*/  ISETP.GE.AND P0, PT, R53, R92, PT ;  /* 0x0000005c3500720c */ /* 0x000fda0003f06270 */
[----:B------:R-:W-:Y:S05]  /*9c70*/  @P0 BRA `(.L_x_954) ;  /* 0x0000000800940947 */ /* 0x000fea0003800000 */
[----:B------:R-:W-:-:S07]  /*9c80*/  IMAD.MOV.U32 R87, RZ, RZ, R53 ;  /* 0x000000ffff577224 */ /* 0x000fce00078e0035 */
.L_x_960:
[----:B------:R-:W1:Y:S01]  /*9c90*/  LDC.64 R90, c[0x0][0x380] ;  /* 0x0000e000ff5a7b82 */ /* 0x000e620000000a00 */
[----:B------:R-:W-:-:S04]  /*9ca0*/  IMAD.IADD R5, R87, 0x1, R14 ;  /* 0x0000000157057824 */ /* 0x000fc800078e020e */
[----:B-1----:R-:W-:-:S05]  /*9cb0*/  IMAD.WIDE.U32 R90, R5, 0x30, R90 ;  /* 0x00000030055a7825 */ /* 0x002fca00078e005a */
        /* <DEDUP_REMOVED lines=84> */
.L_x_956:
[----:B------:R-:W-:-:S05]  /*a200*/  IMAD.IADD R6, R1, 0x1, R4 ;  /* 0x0000000101067824 */ /* 0x000fca00078e0204 */
[----:B------:R-:W2:Y:S02]  /*a210*/  LDL.U8 R5, [R6] ;  /* 0x0000000006057983 */ /* 0x000ea40000100000 */
[----:B--2---:R-:W-:Y:S01]  /*a220*/  ISETP.NE.AND P0, PT, R5, RZ, PT ;  /* 0x000000ff0500720c */ /* 0x004fe20003f05270 */
[----:B------:R-:W-:Y:S02]  /*a230*/  IMAD.MOV.U32 R5, RZ, RZ, R4 ;  /* 0x000000ffff057224 */ /* 0x000fe400078e0004 */
[----:B------:R-:W-:-:S10]  /*a240*/  VIADD R4, R4, 0x1 ;  /* 0x0000000104047836 */ /* 0x000fd40000000000 */
[----:B------:R-:W-:Y:S05]  /*a250*/  @P0 BRA `(.L_x_956) ;  /* 0xfffffffc00e80947 */ /* 0x000fea000383ffff */
[----:B------:R-:W-:Y:S05]  /*a260*/  BSYNC.RECONVERGENT B2 ;  /* 0x0000000000027941 */ /* 0x000fea0003800200 */
.L_x_955:
[----:B------:R-:W-:Y:S01]  /*a270*/  LOP3.LUT P0, RZ, R8, 0xff, RZ, 0xc0, !PT ;  /* 0x000000ff08ff7812 */ /* 0x000fe2000780c0ff */
[----:B------:R-:W-:Y:S01]  /*a280*/  BSSY.RECONVERGENT B2, `(.L_x_957) ;  /* 0x000000c000027945 */ /* 0x000fe20003800200 */
[----:B------:R-:W-:-:S11]  /*a290*/  IMAD.MOV.U32 R4, RZ, RZ, R5 ;  /* 0x000000ffff047224 */ /* 0x000fd600078e0005 */
[----:B------:R-:W-:Y:S05]  /*a2a0*/  @!P0 BRA `(.L_x_958) ;  /* 0x0000000000248947 */ /* 0x000fea0003800000 */
[----:B------:R-:W-:-:S07]  /*a2b0*/  IMAD.MOV.U32 R6, RZ, RZ, RZ ;  /* 0x000000ffff067224 */ /* 0x000fce00078e00ff */
.L_x_959:
        /* <DEDUP_REMOVED lines=8> */
.L_x_958:
[----:B------:R-:W-:Y:S05]  /*a340*/  BSYNC.RECONVERGENT B2 ;  /* 0x0000000000027941 */ /* 0x000fea0003800200 */
.L_x_957:
        /* <DEDUP_REMOVED lines=9> */
[----:B------:R-:W-:Y:S01]  /*a3e0*/  ISETP.GE.AND P0, PT, R87, R92, PT ;  /* 0x0000005c5700720c */ /* 0x000fe20003f06270 */
[----:B--2---:R-:W-:Y:S01]  /*a3f0*/  IMAD.IADD R15, R51, 0x1, R13 ;  /* 0x00000001330f7824 */ /* 0x004fe200078e020d */
[C---:B---3--:R-:W-:Y:S02]  /*a400*/  PRMT R13, R10.reuse, 0x7770, RZ ;  /* 0x000077700a0d7816 */ /* 0x048fe400000000ff */
[C---:B0-----:R-:W-:Y:S02]  /*a410*/  PRMT R48, R10.reuse, 0x7771, RZ ;  /* 0x000077710a307816 */ /* 0x041fe400000000ff */
        /* <DEDUP_REMOVED lines=43> */
.L_x_954:
[----:B------:R-:W-:Y:S05]  /*a6d0*/  BSYNC.RECONVERGENT B1 ;  /* 0x0000000000017941 */ /* 0x000fea0003800200 */
.L_x_952:
[----:B------:R-:W-:Y:S01]  /*a6e0*/  LOP3.LUT R101, R60, 0xffff, RZ, 0xc0, !PT ;  /* 0x0000ffff3c657812 */ /* 0x000fe200078ec0ff */
[----:B------:R-:W-:Y:S01]  /*a6f0*/  IMAD.U32 R4, R12, 0x10000, RZ ;  /* 0x000100000c047824 */ /* 0x000fe200078e00ff */
[----:B------:R-:W-:Y:S01]  /*a700*/  LOP3.LUT R5, R85, 0xff, RZ, 0xc0, !PT ;  /* 0x000000ff55057812 */ /* 0x000fe200078ec0ff */
[----:B------:R-:W-:Y:S01]  /*a710*/  BSSY.RECONVERGENT B1, `(.L_x_961) ;  /* 0x00000da000017945 */ /* 0x000fe20003800200 */
[----:B------:R-:W-:Y:S01]  /*a720*/  LOP3.LUT R100, R73, 0xffff, RZ, 0xc0, !PT ;  /* 0x0000ffff49647812 */ /* 0x000fe200078ec0ff */
[----:B------:R-:W-:Y:S01]  /*a730*/  IMAD.U32 R54, R101, 0x10000, RZ ;  /* 0x0001000065367824 */ /* 0x000fe200078e00ff */
[----:B------:R-:W-:Y:S02]  /*a740*/  PRMT R5, R86, 0x7604, R5 ;  /* 0x0000760456057816 */ /* 0x000fe40000000005 */
[----:B------:R-:W-:Y:S01]  /*a750*/  LOP3.LUT R4, R4, 0xff0000, RZ, 0xc0, !PT ;  /* 0x00ff000004047812 */ /* 0x000fe200078ec0ff */
[----:B------:R-:W-:Y:S01]  /*a760*/  IMAD.U32 R6, R100, 0x10000, RZ ;  /* 0x0001000064067824 */ /* 0x000fe200078e00ff */
[----:B------:R-:W-:-:S02]  /*a770*/  LOP3.LUT R109, R54, 0xff0000, RZ, 0xc0, !PT ;  /* 0x00ff0000366d7812 */ /* 0x000fc400078ec0ff */
[----:B------:R-:W1:Y:S01]  /*a780*/  S2R R54, SR_LANEID ;  /* 0x0000000000367919 */ /* 0x000e620000000000 */
[----:B------:R-:W-:Y:S01]  /*a790*/  LOP3.LUT R98, R69, 0xffff, RZ, 0xc0, !PT ;  /* 0x0000ffff45627812 */ /* 0x000fe200078ec0ff */
[----:B------:R-:W-:Y:S01]  /*a7a0*/  IMAD.IADD R91, R5, 0x1, R4 ;  /* 0x00000001055b7824 */ /* 0x000fe200078e0204 */
[----:B------:R-:W-:Y:S02]  /*a7b0*/  LOP3.LUT R96, R77, 0xffff, RZ, 0xc0, !PT ;  /* 0x0000ffff4d607812 */ /* 0x000fe400078ec0ff */
[----:B------:R-:W-:Y:S01]  /*a7c0*/  LOP3.LUT R99, R71, 0xffff, RZ, 0xc0, !PT ;  /* 0x0000ffff47637812 */ /* 0x000fe200078ec0ff */
[----:B------:R-:W-:Y:S01]  /*a7d0*/  IMAD.U32 R4, R98, 0x10000, RZ ;  /* 0x0001000062047824 */ /* 0x000fe200078e00ff */
[----:B------:R-:W-:Y:S01]  /*a7e0*/  LOP3.LUT R55, R81, 0xffff, RZ, 0xc0, !PT ;  /* 0x0000ffff51377812 */ /* 0x000fe200078ec0ff */
[----:B------:R-:W-:Y:S01]  /*a7f0*/  IMAD.U32 R14, R96, 0x10000, RZ ;  /* 0x00010000600e7824 */ /* 0x000fe200078e00ff */
[----:B------:R-:W-:Y:S01]  /*a800*/  LOP3.LUT R97, R9, 0xffff, RZ, 0xc0, !PT ;  /* 0x0000ffff09617812 */ /* 0x000fe200078ec0ff */
[----:B------:R-:W2:Y:S01]  /*a810*/  SHFL.DOWN PT, R91, R91, 0x1, 0x1f ;  /* 0x08201f005b5b7f89 */ /* 0x000ea200000e0000 */
        /* <DEDUP_REMOVED lines=44> */
[----:B-----5:R3:W4:Y:S01]  /*aae0*/  SHFL.DOWN PT, R4, R88, 0x1, 0x1f ;  /* 0x08201f0058047f89 */ /* 0x02072200000e0000 */
[----:B------:R-:W-:Y:S01]  /*aaf0*/  LOP3.LUT R108, R84, 0xffff, RZ, 0xc0, !PT ;  /* 0x0000ffff546c7812 */ /* 0x000fe200078ec0ff */
[----:B------:R-:W-:Y:S01]  /*ab00*/  IMAD.IADD R51, R14, 0x1, R51 ;  /* 0x000000010e337824 */ /* 0x000fe200078e0233 */
[----:B-1----:R-:W-:Y:S01]  /*ab10*/  ISETP.GT.AND P0, PT, R54, 0x1e, PT ;  /* 0x0000001e3600780c */ /* 0x002fe20003f04270 */
[----:B------:R-:W-:Y:S01]  /*ab20*/  IMAD R48, R106, 0x1000000, R49 ;  /* 0x010000006a307824 */ /* 0x000fe200078e0231 */
        /* <DEDUP_REMOVED lines=12> */
[----:B------:R3:W0:Y:S01]  /*abf0*/  SHFL.DOWN PT, R5, R89, 0x1, 0x1f ;  /* 0x08201f0059057f89 */ /* 0x00062200000e0000 */
        /* <DEDUP_REMOVED lines=26> */
[----:B------:R-:W-:Y:S01]  /*ada0*/  LOP3.LUT R11, R76, 0xffff, RZ, 0xc0, !PT ;  /* 0x0000ffff4c0b7812 */ /* 0x000fe200078ec0ff */
        /* <DEDUP_REMOVED lines=38> */
.L_x_964:
[----:B------:R-:W-:-:S05]  /*b010*/  IMAD.IADD R9, R1, 0x1, R8 ;  /* 0x0000000101097824 */ /* 0x000fca00078e0208 */
[----:B------:R-:W2:Y:S02]  /*b020*/  LDL.U8 R7, [R9] ;  /* 0x0000000009077983 */ /* 0x000ea40000100000 */
[----:B--2---:R-:W-:Y:S01]  /*b030*/  ISETP.NE.AND P0, PT, R7, RZ, PT ;  /* 0x000000ff0700720c */ /* 0x004fe20003f05270 */
[----:B------:R-:W-:Y:S02]  /*b040*/  IMAD.MOV.U32 R7, RZ, RZ, R8 ;  /* 0x000000ffff077224 */ /* 0x000fe400078e0008 */
[----:B------:R-:W-:-:S10]  /*b050*/  VIADD R8, R8, 0x1 ;  /* 0x0000000108087836 */ /* 0x000fd40000000000 */
[----:B------:R-:W-:Y:S05]  /*b060*/  @P0 BRA `(.L_x_964) ;  /* 0xfffffffc00e80947 */ /* 0x000fea000383ffff */
[----:B------:R-:W-:Y:S05]  /*b070*/  BSYNC.RECONVERGENT B2 ;  /* 0x0000000000027941 */ /* 0x000fea0003800200 */
.L_x_963:
[----:B------:R-:W-:Y:S01]  /*b080*/  LOP3.LUT P0, RZ, R6, 0xff, RZ, 0xc0, !PT ;  /* 0x000000ff06ff7812 */ /* 0x000fe2000780c0ff */
[----:B------:R-:W-:Y:S01]  /*b090*/  BSSY.RECONVERGENT B2, `(.L_x_965) ;  /* 0x000000c000027945 */ /* 0x000fe20003800200 */
[----:B------:R-:W-:-:S11]  /*b0a0*/  IMAD.MOV.U32 R8, RZ, RZ, R7 ;  /* 0x000000ffff087224 */ /* 0x000fd600078e0007 */
[----:B------:R-:W-:Y:S05]  /*b0b0*/  @!P0 BRA `(.L_x_966) ;  /* 0x0000000000248947 */ /* 0x000fea0003800000 */
[----:B------:R-:W-:-:S07]  /*b0c0*/  IMAD.MOV.U32 R10, RZ, RZ, RZ ;  /* 0x000000ffff0a7224 */ /* 0x000fce00078e00ff */
.L_x_967:
        /* <DEDUP_REMOVED lines=8> */
.L_x_966:
[----:B------:R-:W-:Y:S05]  /*b150*/  BSYNC.RECONVERGENT B2 ;  /* 0x0000000000027941 */ /* 0x000fea0003800200 */
.L_x_965:
[----:B------:R-:W-:-:S05]  /*b160*/  IMAD.IADD R50, R1, 0x1, R8 ;  /* 0x0000000101327824 */ /* 0x000fca00078e0208 */
[----:B------:R1:W-:Y:S04]  /*b170*/  STL.U8 [R50], RZ ;  /* 0x000000ff32007387 */ /* 0x0003e80000100000 */
[----:B------:R-:W2:Y:S04]  /*b180*/  LDL.64 R12, [R1] ;  /* 0x00000000010c7983 */ /* 0x000ea80000100a00 */
[----:B------:R-:W3:Y:S04]  /*b190*/  LDL.64 R88, [R1+0x28] ;  /* 0x0000280001587983 */ /* 0x000ee80000100a00 */
[----:B------:R-:W4:Y:S04]  /*b1a0*/  LDL.64 R48, [R1+0x20] ;  /* 0x0000200001307983 */ /* 0x000f280000100a00 */
[----:B------:R-:W5:Y:S04]  /*b1b0*/  LDL.64 R10, [R1+0x8] ;  /* 0x00000800010a7983 */ /* 0x000f680000100a00 */
[----:B------:R-:W5:Y:S04]  /*b1c0*/  LDL.64 R6, [R1+0x18] ;  /* 0x0000180001067983 */ /* 0x000f680000100a00 */
[----:B------:R-:W5:Y:S01]  /*b1d0*/  LDL.64 R8, [R1+0x10] ;  /* 0x0000100001087983 */ /* 0x000f620000100a00 */
[----:B--2---:R-:W-:-:S02]  /*b1e0*/  PRMT R71, R13, 0x7770, RZ ;  /* 0x000077700d477816 */ /* 0x004fc400000000ff */
[C---:B------:R-:W-:Y:S02]  /*b1f0*/  PRMT R72, R13.reuse, 0x7771, RZ ;  /* 0x000077710d487816 */ /* 0x040fe400000000ff */
[C---:B------:R-:W-:Y:S01]  /*b200*/  PRMT R73, R13.reuse, 0x7772, RZ ;  /* 0x000077720d497816 */ /* 0x040fe200000000ff */
[----:B---3--:R-:W-:Y:S01]  /*b210*/  DADD R88, R88, R4 ;  /* 0x0000000058587229 */ /* 0x008fe20000000004 */
[----:B------:R-:W-:Y:S02]  /*b220*/  PRMT R13, R13, 0x7773, RZ ;  /* 0x000077730d0d7816 */ /* 0x000fe400000000ff */
[C---:B----4-:R-:W-:Y:S02]  /*b230*/  PRMT R85, R48.reuse, 0x7770, RZ ;  /* 0x0000777030557816 */ /* 0x050fe400000000ff */
        /* <DEDUP_REMOVED lines=39> */
.L_x_962:
[----:B------:R-:W-:Y:S05]  /*b4b0*/  BSYNC.RECONVERGENT B1 ;  /* 0x0000000000017941 */ /* 0x000fea0003800200 */
.L_x_961:
[----:B------:R-:W-:Y:S01]  /*b4c0*/  IMAD.U32 R4, R12, 0x10000, RZ ;  /* 0x000100000c047824 */ /* 0x000fe200078e00ff */
[----:B0-----:R-:W-:Y:S01]  /*b4d0*/  LOP3.LUT R5, R85, 0xff, RZ, 0xc0, !PT ;  /* 0x000000ff55057812 */ /* 0x001fe200078ec0ff */
        /* <DEDUP_REMOVED lines=144> */
.L_x_971:
[----:B------:R-:W-:-:S05]  /*bde0*/  IMAD.IADD R9, R1, 0x1, R8 ;  /* 0x0000000101097824 */ /* 0x000fca00078e0208 */
[----:B------:R-:W2:Y:S02]  /*bdf0*/  LDL.U8 R7, [R9] ;  /* 0x0000000009077983 */ /* 0x000ea40000100000 */
[----:B--2---:R-:W-:Y:S01]  /*be00*/  ISETP.NE.AND P0, PT, R7, RZ, PT ;  /* 0x000000ff0700720c */ /* 0x004fe20003f05270 */
[----:B------:R-:W-:Y:S02]  /*be10*/  IMAD.MOV.U32 R7, RZ, RZ, R8 ;  /* 0x000000ffff077224 */ /* 0x000fe400078e0008 */
[----:B------:R-:W-:-:S10]  /*be20*/  VIADD R8, R8, 0x1 ;  /* 0x0000000108087836 */ /* 0x000fd40000000000 */
[----:B------:R-:W-:Y:S05]  /*be30*/  @P0 BRA `(.L_x_971) ;  /* 0xfffffffc00e80947 */ /* 0x000fea000383ffff */
[----:B------:R-:W-:Y:S05]  /*be40*/  BSYNC.RECONVERGENT B2 ;  /* 0x0000000000027941 */ /* 0x000fea0003800200 */
.L_x_970:
[----:B------:R-:W-:Y:S01]  /*be50*/  LOP3.LUT P0, RZ, R6, 0xff, RZ, 0xc0, !PT ;  /* 0x000000ff06ff7812 */ /* 0x000fe2000780c0ff */
[----:B------:R-:W-:Y:S01]  /*be60*/  BSSY.RECONVERGENT B2, `(.L_x_972) ;  /* 0x000000c000027945 */ /* 0x000fe20003800200 */
[----:B------:R-:W-:-:S11]  /*be70*/  IMAD.MOV.U32 R8, RZ, RZ, R7 ;  /* 0x000000ffff087224 */ /* 0x000fd600078e0007 */
[----:B------:R-:W-:Y:S05]  /*be80*/  @!P0 BRA `(.L_x_973) ;  /* 0x0000000000248947 */ /* 0x000fea0003800000 */
[----:B------:R-:W-:-:S07]  /*be90*/  IMAD.MOV.U32 R10, RZ, RZ, RZ ;  /* 0x000000ffff0a7224 */ /* 0x000fce00078e00ff */
.L_x_974:
        /* <DEDUP_REMOVED lines=8> */
.L_x_973:
[----:B------:R-:W-:Y:S05]  /*bf20*/  BSYNC.RECONVERGENT B2 ;  /* 0x0000000000027941 */ /* 0x000fea0003800200 */
.L_x_972:
        /* <DEDUP_REMOVED lines=53> */
.L_x_969:
[----:B------:R-:W-:Y:S05]  /*c280*/  BSYNC.RECONVERGENT B1 ;  /* 0x0000000000017941 */ /* 0x000fea0003800200 */
.L_x_968:
        /* <DEDUP_REMOVED lines=146> */
.L_x_978:
[----:B------:R-:W-:-:S05]  /*cbb0*/  IMAD.IADD R9, R1, 0x1, R8 ;  /* 0x0000000101097824 */ /* 0x000fca00078e0208 */
[----:B------:R-:W2:Y:S02]  /*cbc0*/  LDL.U8 R7, [R9] ;  /* 0x0000000009077983 */ /* 0x000ea40000100000 */
[----:B--2---:R-:W-:Y:S01]  /*cbd0*/  ISETP.NE.AND P0, PT, R7, RZ, PT ;  /* 0x000000ff0700720c */ /* 0x004fe20003f05270 */
[----:B------:R-:W-:Y:S02]  /*cbe0*/  IMAD.MOV.U32 R7, RZ, RZ, R8 ;  /* 0x000000ffff077224 */ /* 0x000fe400078e0008 */
[----:B------:R-:W-:-:S10]  /*cbf0*/  VIADD R8, R8, 0x1 ;  /* 0x0000000108087836 */ /* 0x000fd40000000000 */
[----:B------:R-:W-:Y:S05]  /*cc00*/  @P0 BRA `(.L_x_978) ;  /* 0xfffffffc00e80947 */ /* 0x000fea000383ffff */
[----:B------:R-:W-:Y:S05]  /*cc10*/  BSYNC.RECONVERGENT B2 ;  /* 0x0000000000027941 */ /* 0x000fea0003800200 */
.L_x_977:
[----:B------:R-:W-:Y:S01]  /*cc20*/  LOP3.LUT P0, RZ, R6, 0xff, RZ, 0xc0, !PT ;  /* 0x000000ff06ff7812 */ /* 0x000fe2000780c0ff */
[----:B------:R-:W-:Y:S01]  /*cc30*/  BSSY.RECONVERGENT B2, `(.L_x_979) ;  /* 0x000000c000027945 */ /* 0x000fe20003800200 */
[----:B------:R-:W-:-:S11]  /*cc40*/  IMAD.MOV.U32 R8, RZ, RZ, R7 ;  /* 0x000000ffff087224 */ /* 0x000fd600078e0007 */
[----:B------:R-:W-:Y:S05]  /*cc50*/  @!P0 BRA `(.L_x_980) ;  /* 0x0000000000248947 */ /* 0x000fea0003800000 */
[----:B------:R-:W-:-:S07]  /*cc60*/  IMAD.MOV.U32 R10, RZ, RZ, RZ ;  /* 0x000000ffff0a7224 */ /* 0x000fce00078e00ff */
.L_x_981:
        /* <DEDUP_REMOVED lines=8> */
.L_x_980:
[----:B------:R-:W-:Y:S05]  /*ccf0*/  BSYNC.RECONVERGENT B2 ;  /* 0x0000000000027941 */ /* 0x000fea0003800200 */
.L_x_979:
        /* <DEDUP_REMOVED lines=53> */
.L_x_976:
[----:B------:R-:W-:Y:S05]  /*d050*/  BSYNC.RECONVERGENT B1 ;  /* 0x0000000000017941 */ /* 0x000fea0003800200 */
.L_x_975:
        /* <DEDUP_REMOVED lines=146> */
.L_x_985:
[----:B------:R-:W-:-:S05]  /*d980*/  IMAD.IADD R9, R1, 0x1, R8 ;  /* 0x0000000101097824 */ /* 0x000fca00078e0208 */
[----:B------:R-:W2:Y:S02]  /*d990*/  LDL.U8 R7, [R9] ;  /* 0x0000000009077983 */ /* 0x000ea40000100000 */
[----:B--2---:R-:W-:Y:S01]  /*d9a0*/  ISETP.NE.AND P0, PT, R7, RZ, PT ;  /* 0x000000ff0700720c */ /* 0x004fe20003f05270 */
[----:B------:R-:W-:Y:S02]  /*d9b0*/  IMAD.MOV.U32 R7, RZ, RZ, R8 ;  /* 0x000000ffff077224 */ /* 0x000fe400078e0008 */
[----:B------:R-:W-:-:S10]  /*d9c0*/  VIADD R8, R8, 0x1 ;  /* 0x0000000108087836 */ /* 0x000fd40000000000 */
[----:B------:R-:W-:Y:S05]  /*d9d0*/  @P0 BRA `(.L_x_985) ;  /* 0xfffffffc00e80947 */ /* 0x000fea000383ffff */
[----:B------:R-:W-:Y:S05]  /*d9e0*/  BSYNC.RECONVERGENT B2 ;  /* 0x0000000000027941 */ /* 0x000fea0003800200 */
.L_x_984:
[----:B------:R-:W-:Y:S01]  /*d9f0*/  LOP3.LUT P0, RZ, R6, 0xff, RZ, 0xc0, !PT ;  /* 0x000000ff06ff7812 */ /* 0x000fe2000780c0ff */
[----:B------:R-:W-:Y:S01]  /*da00*/  BSSY.RECONVERGENT B2, `(.L_x_986) ;  /* 0x000000c000027945 */ /* 0x000fe20003800200 */
[----:B------:R-:W-:-:S11]  /*da10*/  IMAD.MOV.U32 R8, RZ, RZ, R7 ;  /* 0x000000ffff087224 */ /* 0x000fd600078e0007 */
[----:B------:R-:W-:Y:S05]  /*da20*/  @!P0 BRA `(.L_x_987) ;  /* 0x0000000000248947 */ /* 0x000fea0003800000 */
[----:B------:R-:W-:-:S07]  /*da30*/  IMAD.MOV.U32 R10, RZ, RZ, RZ ;  /* 0x000000ffff0a7224 */ /* 0x000fce00078e00ff */
.L_x_988:
        /* <DEDUP_REMOVED lines=8> */
.L_x_987:
[----:B------:R-:W-:Y:S05]  /*dac0*/  BSYNC.RECONVERGENT B2 ;  /* 0x0000000000027941 */ /* 0x000fea0003800200 */
.L_x_986:
        /* <DEDUP_REMOVED lines=53> */
.L_x_983:
[----:B------:R-:W-:Y:S05]  /*de20*/  BSYNC.RECONVERGENT B1 ;  /* 0x0000000000017941 */ /* 0x000fea0003800200 */
.L_x_982:
        /* <DEDUP_REMOVED lines=146> */
.L_x_992:
[----:B------:R-:W-:-:S05]  /*e750*/  IMAD.IADD R7, R1, 0x1, R6 ;  /* 0x0000000101077824 */ /* 0x000fca00078e0206 */
[----:B------:R-:W2:Y:S02]  /*e760*/  LDL.U8 R5, [R7] ;  /* 0x0000000007057983 */ /* 0x000ea40000100000 */
[----:B--2---:R-:W-:Y:S01]  /*e770*/  ISETP.NE.AND P0, PT, R5, RZ, PT ;  /* 0x000000ff0500720c */ /* 0x004fe20003f05270 */
[----:B------:R-:W-:Y:S02]  /*e780*/  IMAD.MOV.U32 R5, RZ, RZ, R6 ;  /* 0x000000ffff057224 */ /* 0x000fe400078e0006 */
[----:B------:R-:W-:-:S10]  /*e790*/  VIADD R6, R6, 0x1 ;  /* 0x0000000106067836 */ /* 0x000fd40000000000 */
[----:B------:R-:W-:Y:S05]  /*e7a0*/  @P0 BRA `(.L_x_992) ;  /* 0xfffffffc00e80947 */ /* 0x000fea000383ffff */
[----:B------:R-:W-:Y:S05]  /*e7b0*/  BSYNC.RECONVERGENT B2 ;  /* 0x0000000000027941 */ /* 0x000fea0003800200 */
.L_x_991:
[----:B------:R-:W-:Y:S01]  /*e7c0*/  LOP3.LUT P0, RZ, R4, 0xff, RZ, 0xc0, !PT ;  /* 0x000000ff04ff7812 */ /* 0x000fe2000780c0ff */
[----:B------:R-:W-:Y:S01]  /*e7d0*/  BSSY.RECONVERGENT B2, `(.L_x_993) ;  /* 0x000000c000027945 */ /* 0x000fe20003800200 */
[----:B------:R-:W-:-:S11]  /*e7e0*/  IMAD.MOV.U32 R6, RZ, RZ, R5 ;  /* 0x000000ffff067224 */ /* 0x000fd600078e0005 */
[----:B------:R-:W-:Y:S05]  /*e7f0*/  @!P0 BRA `(.L_x_994) ;  /* 0x0000000000248947 */ /* 0x000fea0003800000 */
[----:B------:R-:W-:-:S07]  /*e800*/  IMAD.MOV.U32 R8, RZ, RZ, RZ ;  /* 0x000000ffff087224 */ /* 0x000fce00078e00ff */
.L_x_995:
        /* <DEDUP_REMOVED lines=8> */
.L_x_994:
[----:B------:R-:W-:Y:S05]  /*e890*/  BSYNC.RECONVERGENT B2 ;  /* 0x0000000000027941 */ /* 0x000fea0003800200 */
.L_x_993:
        /* <DEDUP_REMOVED lines=60> */
.L_x_990:
[----:B------:R-:W-:Y:S05]  /*ec60*/  BSYNC.RECONVERGENT B1 ;  /* 0x0000000000017941 */ /* 0x000fea0003800200 */
.L_x_989:
[----:B------:R-:W-:Y:S01]  /*ec70*/  BAR.SYNC.DEFER_BLOCKING 0x0 ;  /* 0x0000000000007b1d */ /* 0x000fe20000010000 */
[----:B------:R-:W-:-:S13]  /*ec80*/  ISETP.NE.AND P0, PT, R53, RZ, PT ;  /* 0x000000ff3500720c */ /* 0x000fda0003f05270 */
[----:B------:R-:W-:Y:S05]  /*ec90*/  @P0 BRA `(.L_x_917) ;  /* 0x0000001c00f80947 */ /* 0x000fea0003800000 */
[----:B01----:R-:W0:Y:S01]  /*eca0*/  S2R R4, SR_CgaCtaId ;  /* 0x0000000000047919 */ /* 0x003e220000008800 */
[----:B------:R-:W-:Y:S01]  /*ecb0*/  MOV R53, 0x400 ;  /* 0x0000040000357802 */ /* 0x000fe20000000f00 */
[----:B------:R-:W-:Y:S01]  /*ecc0*/  BSSY.RECONVERGENT B1, `(.L_x_996) ;  /* 0x000005b000017945 */ /* 0x000fe20003800200 */
[----:B------:R-:W-:Y:S01]  /*ecd0*/  LOP3.LUT R8, R8, 0xffff, RZ, 0xc0, !PT ;  /* 0x0000ffff08087812 */ /* 0x000fe200078ec0ff */
[----:B------:R-:W-:Y:S01]  /*ece0*/  STL [R1+0x54], R15 ;  /* 0x0000540f01007387 */ /* 0x000fe20000100800 */
[----:B------:R-:W-:Y:S02]  /*ecf0*/  LOP3.LUT R9, R9, 0xffff, RZ, 0xc0, !PT ;  /* 0x0000ffff09097812 */ /* 0x000fe400078ec0ff */
[----:B------:R-:W-:Y:S01]  /*ed00*/  LOP3.LUT R13, R13, 0xffff, RZ, 0xc0, !PT ;  /* 0x0000ffff0d0d7812 */ /* 0x000fe200078ec0ff */
[----:B------:R-:W-:Y:S01]  /*ed10*/  STL.64 [R1+0x58], R88 ;  /* 0x0000585801007387 */ /* 0x000fe20000100a00 */
[----:B------:R-:W-:Y:S02]  /*ed20*/  PRMT R51, R9, 0x3340, R8 ;  /* 0x0000334009337816 */ /* 0x000fe40000000008 */
        /* <DEDUP_REMOVED lines=69> */
[----:B--2---:R-:W-:Y:S01]  /*f180*/  STL.64 [R1], R14 ;  /* 0x0000000e01007387 */ /* 0x004fe20000100a00 */
        /* <DEDUP_REMOVED lines=8> */
.L_x_997:
[----:B------:R-:W-:-:S05]  /*f210*/  IMAD.IADD R5, R1, 0x1, R12 ;  /* 0x0000000101057824 */ /* 0x000fca00078e020c */
[----:B------:R-:W2:Y:S02]  /*f220*/  LDL.U8 R4, [R5+0x30] ;  /* 0x0000300005047983 */ /* 0x000ea40000100000 */
[----:B--2---:R-:W-:Y:S01]  /*f230*/  ISETP.NE.AND P0, PT, R4, RZ, PT ;  /* 0x000000ff0400720c */ /* 0x004fe20003f05270 */
[----:B------:R-:W-:Y:S02]  /*f240*/  IMAD.MOV.U32 R4, RZ, RZ, R12 ;  /* 0x000000ffff047224 */ /* 0x000fe400078e000c */
[----:B------:R-:W-:-:S10]  /*f250*/  VIADD R12, R12, 0x1 ;  /* 0x000000010c0c7836 */ /* 0x000fd40000000000 */
[----:B------:R-:W-:Y:S05]  /*f260*/  @P0 BRA `(.L_x_997) ;  /* 0xfffffffc00e80947 */ /* 0x000fea000383ffff */
[----:B------:R-:W-:Y:S05]  /*f270*/  BSYNC.RECONVERGENT B1 ;  /* 0x0000000000017941 */ /* 0x000fea0003800200 */
.L_x_996:
[----:B------:R-:W-:-:S13]  /*f280*/  LOP3.LUT P0, RZ, R10, 0xff, RZ, 0xc0, !PT ;  /* 0x000000ff0aff7812 */ /* 0x000fda000780c0ff */
[----:B------:R-:W-:Y:S05]  /*f290*/  @!P0 BRA `(.L_x_998) ;  /* 0x00000000002c8947 */ /* 0x000fea0003800000 */
[----:B------:R-:W-:Y:S01]  /*f2a0*/  BSSY.RECONVERGENT B1, `(.L_x_998) ;  /* 0x000000a000017945 */ /* 0x000fe20003800200 */
[----:B------:R-:W-:-:S07]  /*f2b0*/  IMAD.MOV.U32 R6, RZ, RZ, RZ ;  /* 0x000000ffff067224 */ /* 0x000fce00078e00ff */
.L_x_999:
        /* <DEDUP_REMOVED lines=9> */
.L_x_998:
        /* <DEDUP_REMOVED lines=40> */
.L_x_1001:
[----:B-1----:R-:W-:-:S06]  /*f5d0*/  IMAD.IADD R4, R9, 0x1, R52 ;  /* 0x0000000109047824 */ /* 0x002fcc00078e0234 */
[----:B------:R-:W2:Y:S01]  /*f5e0*/  LDL.U8 R4, [R4] ;  /* 0x0000000004047983 */ /* 0x000ea20000100000 */
[----:B------:R-:W-:Y:S02]  /*f5f0*/  IMAD.MOV.U32 R5, RZ, RZ, R9 ;  /* 0x000000ffff057224 */ /* 0x000fe400078e0009 */
[----:B------:R-:W-:Y:S01]  /*f600*/  VIADD R9, R9, 0x1 ;  /* 0x0000000109097836 */ /* 0x000fe20000000000 */
[----:B--2---:R-:W-:-:S13]  /*f610*/  ISETP.NE.AND P0, PT, R4, RZ, PT ;  /* 0x000000ff0400720c */ /* 0x004fda0003f05270 */
[----:B------:R-:W-:Y:S05]  /*f620*/  @P0 BRA `(.L_x_1001) ;  /* 0xfffffffc00e80947 */ /* 0x000fea000383ffff */
[----:B------:R-:W-:Y:S05]  /*f630*/  BSYNC.RECONVERGENT B1 ;  /* 0x0000000000017941 */ /* 0x000fea0003800200 */
.L_x_1000:
[----:B------:R-:W-:-:S13]  /*f640*/  LOP3.LUT P0, RZ, R6, 0xff, RZ, 0xc0, !PT ;  /* 0x000000ff06ff7812 */ /* 0x000fda000780c0ff */
[----:B------:R-:W-:Y:S05]  /*f650*/  @!P0 BRA `(.L_x_1002) ;  /* 0x00000000002c8947 */ /* 0x000fea0003800000 */
[----:B------:R-:W-:Y:S01]  /*f660*/  BSSY.RECONVERGENT B1, `(.L_x_1002) ;  /* 0x000000a000017945 */ /* 0x000fe20003800200 */
[----:B------:R-:W-:-:S07]  /*f670*/  IMAD.MOV.U32 R4, RZ, RZ, RZ ;  /* 0x000000ffff047224 */ /* 0x000fce00078e00ff */
.L_x_1003:
        /* <DEDUP_REMOVED lines=9> */
.L_x_1002:
        /* <DEDUP_REMOVED lines=38> */
.L_x_1005:
[----:B------:R-:W-:-:S05]  /*f970*/  IMAD.IADD R7, R1, 0x1, R6 ;  /* 0x0000000101077824 */ /* 0x000fca00078e0206 */
[----:B------:R-:W2:Y:S02]  /*f980*/  LDL.U8 R4, [R7+0x30] ;  /* 0x0000300007047983 */ /* 0x000ea40000100000 */
[----:B--2---:R-:W-:Y:S01]  /*f990*/  ISETP.NE.AND P0, PT, R4, RZ, PT ;  /* 0x000000ff0400720c */ /* 0x004fe20003f05270 */
[----:B------:R-:W-:Y:S02]  /*f9a0*/  IMAD.MOV.U32 R4, RZ, RZ, R6 ;  /* 0x000000ffff047224 */ /* 0x000fe400078e0006 */
[----:B------:R-:W-:-:S10]  /*f9b0*/  VIADD R6, R6, 0x1 ;  /* 0x0000000106067836 */ /* 0x000fd40000000000 */
[----:B------:R-:W-:Y:S05]  /*f9c0*/  @P0 BRA `(.L_x_1005) ;  /* 0xfffffffc00e80947 */ /* 0x000fea000383ffff */
[----:B------:R-:W-:Y:S05]  /*f9d0*/  BSYNC.RECONVERGENT B1 ;  /* 0x0000000000017941 */ /* 0x000fea0003800200 */
.L_x_1004:
[----:B------:R-:W-:-:S13]  /*f9e0*/  LOP3.LUT P0, RZ, R5, 0xff, RZ, 0xc0, !PT ;  /* 0x000000ff05ff7812 */ /* 0x000fda000780c0ff */
[----:B------:R-:W-:Y:S05]  /*f9f0*/  @!P0 BRA `(.L_x_1006) ;  /* 0x00000000002c8947 */ /* 0x000fea0003800000 */
[----:B------:R-:W-:Y:S01]  /*fa00*/  BSSY.RECONVERGENT B1, `(.L_x_1006) ;  /* 0x000000a000017945 */ /* 0x000fe20003800200 */
[----:B------:R-:W-:-:S07]  /*fa10*/  IMAD.MOV.U32 R6, RZ, RZ, RZ ;  /* 0x000000ffff067224 */ /* 0x000fce00078e00ff */
.L_x_1007:
        /* <DEDUP_REMOVED lines=9> */
.L_x_1006:
        /* <DEDUP_REMOVED lines=38> */
.L_x_1009:
[----:B--2---:R-:W-:-:S06]  /*fd10*/  IMAD.IADD R4, R9, 0x1, R52 ;  /* 0x0000000109047824 */ /* 0x004fcc00078e0234 */
[----:B------:R-:W2:Y:S01]  /*fd20*/  LDL.U8 R4, [R4] ;  /* 0x0000000004047983 */ /* 0x000ea20000100000 */
[----:B------:R-:W-:Y:S02]  /*fd30*/  IMAD.MOV.U32 R5, RZ, RZ, R9 ;  /* 0x000000ffff057224 */ /* 0x000fe400078e0009 */
[----:B------:R-:W-:Y:S01]  /*fd40*/  VIADD R9, R9, 0x1 ;  /* 0x0000000109097836 */ /* 0x000fe20000000000 */
[----:B--2---:R-:W-:-:S13]  /*fd50*/  ISETP.NE.AND P0, PT, R4, RZ, PT ;  /* 0x000000ff0400720c */ /* 0x004fda0003f05270 */
[----:B------:R-:W-:Y:S05]  /*fd60*/  @P0 BRA `(.L_x_1009) ;  /* 0xfffffffc00e80947 */ /* 0x000fea000383ffff */
[----:B------:R-:W-:Y:S05]  /*fd70*/  BSYNC.RECONVERGENT B1 ;  /* 0x0000000000017941 */ /* 0x000fea0003800200 */
.L_x_1008:
[----:B------:R-:W-:-:S13]  /*fd80*/  LOP3.LUT P0, RZ, R6, 0xff, RZ, 0xc0, !PT ;  /* 0x000000ff06ff7812 */ /* 0x000fda000780c0ff */
[----:B------:R-:W-:Y:S05]  /*fd90*/  @!P0 BRA `(.L_x_1010) ;  /* 0x00000000002c8947 */ /* 0x000fea0003800000 */
[----:B------:R-:W-:Y:S01]  /*fda0*/  BSSY.RECONVERGENT B1, `(.L_x_1010) ;  /* 0x000000a000017945 */ /* 0x000fe20003800200 */
[----:B------:R-:W-:-:S07]  /*fdb0*/  IMAD.MOV.U32 R4, RZ, RZ, RZ ;  /* 0x000000ffff047224 */ /* 0x000fce00078e00ff */
.L_x_1011:
        /* <DEDUP_REMOVED lines=9> */
.L_x_1010:
        /* <DEDUP_REMOVED lines=38> */
.L_x_1013:
[----:B------:R-:W-:-:S05]  /*100b0*/  IMAD.IADD R7, R1, 0x1, R6 ;  /* 0x0000000101077824 */ /* 0x000fca00078e0206 */
[----:B------:R-:W2:Y:S02]  /*100c0*/  LDL.U8 R4, [R7+0x30] ;  /* 0x0000300007047983 */ /* 0x000ea40000100000 */
[----:B--2---:R-:W-:Y:S01]  /*100d0*/  ISETP.NE.AND P0, PT, R4, RZ, PT ;  /* 0x000000ff0400720c */ /* 0x004fe20003f05270 */
[----:B------:R-:W-:Y:S02]  /*100e0*/  IMAD.MOV.U32 R4, RZ, RZ, R6 ;  /* 0x000000ffff047224 */ /* 0x000fe400078e0006 */
[----:B------:R-:W-:-:S10]  /*100f0*/  VIADD R6, R6, 0x1 ;  /* 0x0000000106067836 */ /* 0x000fd40000000000 */
[----:B------:R-:W-:Y:S05]  /*10100*/  @P0 BRA `(.L_x_1013) ;  /* 0xfffffffc00e80947 */ /* 0x000fea000383ffff */
[----:B------:R-:W-:Y:S05]  /*10110*/  BSYNC.RECONVERGENT B1 ;  /* 0x0000000000017941 */ /* 0x000fea0003800200 */
.L_x_1012:
[----:B------:R-:W-:-:S13]  /*10120*/  LOP3.LUT P0, RZ, R5, 0xff, RZ, 0xc0, !PT ;  /* 0x000000ff05ff7812 */ /* 0x000fda000780c0ff */
[----:B------:R-:W-:Y:S05]  /*10130*/  @!P0 BRA `(.L_x_1014) ;  /* 0x00000000002c8947 */ /* 0x000fea0003800000 */
[----:B------:R-:W-:Y:S01]  /*10140*/  BSSY.RECONVERGENT B1, `(.L_x_1014) ;  /* 0x000000a000017945 */ /* 0x000fe20003800200 */
[----:B------:R-:W-:-:S07]  /*10150*/  IMAD.MOV.U32 R6, RZ, RZ, RZ ;  /* 0x000000ffff067224 */ /* 0x000fce00078e00ff */
.L_x_1015:
        /* <DEDUP_REMOVED lines=9> */
.L_x_1014:
        /* <DEDUP_REMOVED lines=38> */
.L_x_1017:
[----:B--2---:R-:W-:-:S06]  /*10450*/  IMAD.IADD R4, R9, 0x1, R52 ;  /* 0x0000000109047824 */ /* 0x004fcc00078e0234 */
[----:B------:R-:W2:Y:S01]  /*10460*/  LDL.U8 R4, [R4] ;  /* 0x0000000004047983 */ /* 0x000ea20000100000 */
[----:B------:R-:W-:Y:S02]  /*10470*/  IMAD.MOV.U32 R5, RZ, RZ, R9 ;  /* 0x000000ffff057224 */ /* 0x000fe400078e0009 */
[----:B------:R-:W-:Y:S01]  /*10480*/  VIADD R9, R9, 0x1 ;  /* 0x0000000109097836 */ /* 0x000fe20000000000 */
[----:B--2---:R-:W-:-:S13]  /*10490*/  ISETP.NE.AND P0, PT, R4, RZ, PT ;  /* 0x000000ff0400720c */ /* 0x004fda0003f05270 */
[----:B------:R-:W-:Y:S05]  /*104a0*/  @P0 BRA `(.L_x_1017) ;  /* 0xfffffffc00e80947 */ /* 0x000fea000383ffff */
[----:B------:R-:W-:Y:S05]  /*104b0*/  BSYNC.RECONVERGENT B1 ;  /* 0x0000000000017941 */ /* 0x000fea0003800200 */
.L_x_1016:
[----:B------:R-:W-:-:S13]  /*104c0*/  LOP3.LUT P0, RZ, R6, 0xff, RZ, 0xc0, !PT ;  /* 0x000000ff06ff7812 */ /* 0x000fda000780c0ff */
[----:B------:R-:W-:Y:S05]  /*104d0*/  @!P0 BRA `(.L_x_1018) ;  /* 0x00000000002c8947 */ /* 0x000fea0003800000 */
[----:B------:R-:W-:Y:S01]  /*104e0*/  BSSY.RECONVERGENT B1, `(.L_x_1018) ;  /* 0x000000a000017945 */ /* 0x000fe20003800200 */
[----:B------:R-:W-:-:S07]  /*104f0*/  IMAD.MOV.U32 R4, RZ, RZ, RZ ;  /* 0x000000ffff047224 */ /* 0x000fce00078e00ff */
.L_x_1019:
        /* <DEDUP_REMOVED lines=9> */
.L_x_1018:
        /* <DEDUP_REMOVED lines=38> */
.L_x_1021:
[----:B------:R-:W-:-:S05]  /*107f0*/  IMAD.IADD R7, R1, 0x1, R6 ;  /* 0x0000000101077824 */ /* 0x000fca00078e0206 */
[----:B------:R-:W2:Y:S02]  /*10800*/  LDL.U8 R4, [R7] ;  /* 0x0000000007047983 */ /* 0x000ea40000100000 */
[----:B--2---:R-:W-:Y:S01]  /*10810*/  ISETP.NE.AND P0, PT, R4, RZ, PT ;  /* 0x000000ff0400720c */ /* 0x004fe20003f05270 */
[----:B------:R-:W-:Y:S02]  /*10820*/  IMAD.MOV.U32 R4, RZ, RZ, R6 ;  /* 0x000000ffff047224 */ /* 0x000fe400078e0006 */
[----:B------:R-:W-:-:S10]  /*10830*/  VIADD R6, R6, 0x1 ;  /* 0x0000000106067836 */ /* 0x000fd40000000000 */
[----:B------:R-:W-:Y:S05]  /*10840*/  @P0 BRA `(.L_x_1021) ;  /* 0xfffffffc00e80947 */ /* 0x000fea000383ffff */
[----:B------:R-:W-:Y:S05]  /*10850*/  BSYNC.RECONVERGENT B1 ;  /* 0x0000000000017941 */ /* 0x000fea0003800200 */
.L_x_1020:
[----:B------:R-:W-:-:S13]  /*10860*/  LOP3.LUT P0, RZ, R5, 0xff, RZ, 0xc0, !PT ;  /* 0x000000ff05ff7812 */ /* 0x000fda000780c0ff */
[----:B------:R-:W-:Y:S05]  /*10870*/  @!P0 BRA `(.L_x_1022) ;  /* 0x00000000002c8947 */ /* 0x000fea0003800000 */
[----:B------:R-:W-:Y:S01]  /*10880*/  BSSY.RECONVERGENT B1, `(.L_x_1022) ;  /* 0x000000a000017945 */ /* 0x000fe20003800200 */
[----:B------:R-:W-:-:S07]  /*10890*/  IMAD.MOV.U32 R6, RZ, RZ, RZ ;  /* 0x000000ffff067224 */ /* 0x000fce00078e00ff */
.L_x_1023:
        /* <DEDUP_REMOVED lines=9> */
.L_x_1022:
        /* <DEDUP_REMOVED lines=8> */
[----:B--2---:R-:W-:Y:S01]  /*109b0*/  IMAD.IADD R15, R13, 0x1, R15 ;  /* 0x000000010d0f7824 */ /* 0x004fe200078e020f */
[----:B---3--:R-:W-:-:S02]  /*109c0*/  PRMT R13, R10, 0x7770, RZ ;  /* 0x000077700a0d7816 */ /* 0x008fc400000000ff */
[C---:B0-----:R-:W-:Y:S02]  /*109d0*/  PRMT R14, R10.reuse, 0x7771, RZ ;  /* 0x000077710a0e7816 */ /* 0x041fe400000000ff */
        /* <DEDUP_REMOVED lines=23> */
[----:B------:R-:W-:-:S02]  /*10b50*/  PRMT R79, R9, 0x7770, RZ ;  /* 0x00007770094f7816 */ /* 0x000fc400000000ff */
[C---:B------:R-:W-:Y:S02]  /*10b60*/  PRMT R80, R9.reuse, 0x7771, RZ ;  /* 0x0000777109507816 */ /* 0x040fe400000000ff */
[C---:B------:R-:W-:Y:S02]  /*10b70*/  PRMT R81, R9.reuse, 0x7772, RZ ;  /* 0x0000777209517816 */ /* 0x040fe400000000ff */
[----:B------:R-:W-:Y:S02]  /*10b80*/  PRMT R82, R9, 0x7773, RZ ;  /* 0x0000777309527816 */ /* 0x000fe400000000ff */
[C---:B------:R-:W-:Y:S02]  /*10b90*/  PRMT R85, R12.reuse, 0x7770, RZ ;  /* 0x000077700c557816 */ /* 0x040fe400000000ff */
[----:B------:R-:W-:Y:S02]  /*10ba0*/  PRMT R86, R12, 0x7771, RZ ;  /* 0x000077710c567816 */ /* 0x000fe400000000ff */
        /* <DEDUP_REMOVED lines=12> */
[----:B------:R-:W-:-:S07]  /*10c70*/  PRMT R13, R5, 0x7610, R13 ;  /* 0x00007610050d7816 */ /* 0x000fce000000000d */
.L_x_917:
[----:B------:R-:W-:Y:S05]  /*10c80*/  BSYNC.RECONVERGENT B0 ;  /* 0x0000000000007941 */ /* 0x000fea0003800200 */
.L_x_868:
        /* <DEDUP_REMOVED lines=25> */
[----:B-1----:R1:W-:Y:S01]  /*10e20*/  STL.64 [R1+0x28], R20 ;  /* 0x0000281401007387 */ /* 0x0023e20000100a00 */
[----:B------:R-:W-:Y:S01]  /*10e30*/  LOP3.LUT R84, R84, 0xffff, RZ, 0xc0, !PT ;  /* 0x0000ffff54547812 */ /* 0x000fe200078ec0ff */
[----:B--2---:R-:W-:Y:S01]  /*10e40*/  IMAD.MOV.U32 R0, RZ, RZ, RZ ;  /* 0x000000ffff007224 */ /* 0x004fe200078e00ff */
[----:B------:R-:W-:-:S02]  /*10e50*/  LOP3.LUT R83, R83, 0xffff, RZ, 0xc0, !PT ;  /* 0x0000ffff53537812 */ /* 0x000fc400078ec0ff */
[----:B------:R-:W-:Y:S02]  /*10e60*/  LOP3.LUT R68, R68, 0xffff, RZ, 0xc0, !PT ;  /* 0x0000ffff44447812 */ /* 0x000fe400078ec0ff */
[----:B------:R-:W-:Y:S01]  /*10e70*/  LOP3.LUT R63, R63, 0xffff, RZ, 0xc0, !PT ;  /* 0x0000ffff3f3f7812 */ /* 0x000fe200078ec0ff */
[----:B0-----:R1:W-:Y:S01]  /*10e80*/  STL [R1+0x24], R8 ;  /* 0x0000240801007387 */ /* 0x0013e20000100800 */
        /* <DEDUP_REMOVED lines=43> */
[----:B------:R-:W-:Y:S01]  /*11140*/  PRMT R86, R86, 0x7604, R85 ;  /* 0x0000760456567816 */ /* 0x000fe20000000055 */
[----:B------:R1:W-:Y:S01]  /*11150*/  STL.U16 [R1+0x20], R32 ;  /* 0x0000202001007387 */ /* 0x0003e20000100400 */
[----:B------:R-:W-:Y:S02]  /*11160*/  PRMT R10, R10, 0x5410, R37 ;  /* 0x000054100a0a7816 */ /* 0x000fe40000000025 */
        /* <DEDUP_REMOVED lines=19> */
[----:B------:R1:W-:Y:S04]  /*112a0*/  STL.64 [R1+0x38], R2 ;  /* 0x0000380201007387 */ /* 0x0003e80000100a00 */
[----:B------:R1:W-:Y:S04]  /*112b0*/  STL.64 [R1+0x40], R4 ;  /* 0x0000400401007387 */ /* 0x0003e80000100a00 */
[----:B------:R1:W-:Y:S04]  /*112c0*/  STL.64 [R1+0x48], R6 ;  /* 0x0000480601007387 */ /* 0x0003e80000100a00 */
[----:B------:R1:W-:Y:S02]  /*112d0*/  STL [R1+0x34], R72 ;  /* 0x0000344801007387 */ /* 0x0003e40000100800 */
.L_x_1025:
[----:B-1----:R-:W-:-:S05]  /*112e0*/  IMAD.IADD R3, R1, 0x1, R0 ;  /* 0x0000000101037824 */ /* 0x002fca00078e0200 */
[----:B------:R-:W2:Y:S02]  /*112f0*/  LDL.U8 R2, [R3] ;  /* 0x0000000003027983 */ /* 0x000ea40000100000 */
[----:B--2---:R-:W-:Y:S01]  /*11300*/  ISETP.NE.AND P0, PT, R2, RZ, PT ;  /* 0x000000ff0200720c */ /* 0x004fe20003f05270 */
[----:B------:R-:W-:Y:S02]  /*11310*/  IMAD.MOV.U32 R2, RZ, RZ, R0 ;  /* 0x000000ffff027224 */ /* 0x000fe400078e0000 */
[----:B------:R-:W-:-:S10]  /*11320*/  VIADD R0, R0, 0x1 ;  /* 0x0000000100007836 */ /* 0x000fd40000000000 */
[----:B------:R-:W-:Y:S05]  /*11330*/  @P0 BRA `(.L_x_1025) ;  /* 0xfffffffc00e80947 */ /* 0x000fea000383ffff */
[----:B------:R-:W-:Y:S05]  /*11340*/  BSYNC.RECONVERGENT B0 ;  /* 0x0000000000007941 */ /* 0x000fea0003800200 */
.L_x_1024:
[----:B------:R-:W-:Y:S01]  /*11350*/  LOP3.LUT P0, RZ, R9, 0xff, RZ, 0xc0, !PT ;  /* 0x000000ff09ff7812 */ /* 0x000fe2000780c0ff */
[----:B------:R-:W-:Y:S01]  /*11360*/  BSSY.RECONVERGENT B0, `(.L_x_1026) ;  /* 0x000000c000007945 */ /* 0x000fe20003800200 */
[----:B------:R-:W-:-:S11]  /*11370*/  IMAD.MOV.U32 R0, RZ, RZ, R2 ;  /* 0x000000ffff007224 */ /* 0x000fd600078e0002 */
[----:B------:R-:W-:Y:S05]  /*11380*/  @!P0 BRA `(.L_x_1027) ;  /* 0x0000000000248947 */ /* 0x000fea0003800000 */
[----:B------:R-:W-:-:S07]  /*11390*/  IMAD.MOV.U32 R2, RZ, RZ, RZ ;  /* 0x000000ffff027224 */ /* 0x000fce00078e00ff */
.L_x_1028:
        /* <DEDUP_REMOVED lines=8> */
.L_x_1027:
[----:B------:R-:W-:Y:S05]  /*11420*/  BSYNC.RECONVERGENT B0 ;  /* 0x0000000000007941 */ /* 0x000fea0003800200 */
.L_x_1026:
        /* <DEDUP_REMOVED lines=22> */
.L_x_1029:
        /* <DEDUP_REMOVED lines=15> */
.L_x_1036:


//--------------------- .text._ZN3cub18CUB_300001_SM_10006detail11EmptyKernelIvEEvv --------------------------
	.section	.text._ZN3cub18CUB_300001_SM_10006detail11EmptyKernelIvEEvv,"ax",@progbits
	.align	128
        .global         _ZN3cub18CUB_300001_SM_10006detail11EmptyKernelIvEEvv
        .type           _ZN3cub18CUB_300001_SM_10006detail11EmptyKernelIvEEvv,@function
        .size           _ZN3cub18CUB_300001_SM_10006detail11EmptyKernelIvEEvv,(.L_x_1037 - _ZN3cub18CUB_300001_SM_10006detail11EmptyKernelIvEEvv)
        .other          _ZN3cub18CUB_300001_SM_10006detail11EmptyKernelIvEEvv,@"STO_CUDA_ENTRY STV_DEFAULT"
_ZN3cub18CUB_300001_SM_10006detail11EmptyKernelIvEEvv:
.text._ZN3cub18CUB_300001_SM_10006detail11EmptyKernelIvEEvv:
[----:B------:R-:W-:Y:S01]  /*0000*/  LDC R1, c[0x0][0x37c] ;  /* 0x0000df00ff017b82 */ /* 0x000fe20000000800 */
[----:B------:R-:W-:Y:S05]  /*0010*/  EXIT ;  /* 0x000000000000794d */ /* 0x000fea0003800000 */
.L_x_1030:
        /* <DEDUP_REMOVED lines=14> */
.L_x_1037:


//--------------------- .nv.shared._ZN3cub18CUB_300001_SM_10006detail6reduce28DeviceReduceSingleTileKernelINS2_10policy_hubI4Usery13Addition_funcE10Policy1000EPS5_S9_iS6_S5_S5_N4cuda3std3__410__identityEEEvT0_T1_T2_T3_T4_T6_ --------------------------
	.section	.nv.shared._ZN3cub18CUB_300001_SM_10006detail6reduce28DeviceReduceSingleTileKernelINS2_10policy_hubI4Usery13Addition_funcE10Policy1000EPS5_S9_iS6_S5_S5_N4cuda3std3__410__identityEEEvT0_T1_T2_T3_T4_T6_,"aw",@nobits
	.sectionflags	@""
	.align	8
.nv.shared._ZN3cub18CUB_300001_SM_10006detail6reduce28DeviceReduceSingleTileKernelINS2_10policy_hubI4Usery13Addition_funcE10Policy1000EPS5_S9_iS6_S5_S5_N4cuda3std3__410__identityEEEvT0_T1_T2_T3_T4_T6_:
	.zero		1464


//--------------------- .nv.shared.reserved.0     --------------------------
	.section	.nv.shared.reserved.0,"aw",@nobits
	.weak		__nv_reservedSMEM_offset_0_alias
	.size		__nv_reservedSMEM_offset_0_alias, 0, 64
	.other		__nv_reservedSMEM_offset_0_alias,@"STO_CUDA_RESERVED_SHARED STV_DEFAULT"
__nv_reservedSMEM_offset_0_alias:
	.zero		0
	.zero		64


//--------------------- .nv.global                --------------------------
	.section	.nv.global,"aw",@nobits
.nv.global:
	.type		_ZN34_INTERNAL_4ff4c3a0_4_k_cu_b43ba1ed6thrust24THRUST_300001_SM_1000_NS3seqE,@object
	.size		_ZN34_INTERNAL_4ff4c3a0_4_k_cu_b43ba1ed6thrust24THRUST_300001_SM_1000_NS3seqE,(_ZN34_INTERNAL_4ff4c3a0_4_k_cu_b43ba1ed4cuda3std3__48in_placeE - _ZN34_INTERNAL_4ff4c3a0_4_k_cu_b43ba1ed6thrust24THRUST_300001_SM_1000_NS3seqE)
_ZN34_INTERNAL_4ff4c3a0_4_k_cu_b43ba1ed6thrust24THRUST_300001_SM_1000_NS3seqE:
	.zero		1
	.type		_ZN34_INTERNAL_4ff4c3a0_4_k_cu_b43ba1ed4cuda3std3__48in_placeE,@object
	.size		_ZN34_INTERNAL_4ff4c3a0_4_k_cu_b43ba1ed4cuda3std3__48in_placeE,(_ZN34_INTERNAL_4ff4c3a0_4_k_cu_b43ba1ed4cuda3std6ranges3__45__cpo4sizeE - _ZN34_INTERNAL_4ff4c3a0_4_k_cu_b43ba1ed4cuda3std3__48in_placeE)
_ZN34_INTERNAL_4ff4c3a0_4_k_cu_b43ba1ed4cuda3std3__48in_placeE:
	.zero		1
	.type		_ZN34_INTERNAL_4ff4c3a0_4_k_cu_b43ba1ed4cuda3std6ranges3__45__cpo4sizeE,@object
	.size		_ZN34_INTERNAL_4ff4c3a0_4_k_cu_b43ba1ed4cuda3std6ranges3__45__cpo4sizeE,(_ZN34_INTERNAL_4ff4c3a0_4_k_cu_b43ba1ed6thrust24THRUST_300001_SM_1000_NS12placeholders2_3E - _ZN34_INTERNAL_4ff4c3a0_4_k_cu_b43ba1ed4cuda3std6ranges3__45__cpo4sizeE)
_ZN34_INTERNAL_4ff4c3a0_4_k_cu_b43ba1ed4cuda3std6ranges3__45__cpo4sizeE:
	.zero		1
	.type		_ZN34_INTERNAL_4ff4c3a0_4_k_cu_b43ba1ed6thrust24THRUST_300001_SM_1000_NS12placeholders2_3E,@object
	.size		_ZN34_INTERNAL_4ff4c3a0_4_k_cu_b43ba1ed6thrust24THRUST_300001_SM_1000_NS12placeholders2_3E,(_ZN34_INTERNAL_4ff4c3a0_4_k_cu_b43ba1ed4cuda3std3__45__cpo6cbeginE - _ZN34_INTERNAL_4ff4c3a0_4_k_cu_b43ba1ed6thrust24THRUST_300001_SM_1000_NS12placeholders2_3E)
_ZN34_INTERNAL_4ff4c3a0_4_k_cu_b43ba1ed6thrust24THRUST_300001_SM_1000_NS12placeholders2_3E:
	.zero		1
	.type		_ZN34_INTERNAL_4ff4c3a0_4_k_cu_b43ba1ed4cuda3std3__45__cpo6cbeginE,@object
	.size		_ZN34_INTERNAL_4ff4c3a0_4_k_cu_b43ba1ed4cuda3std3__45__cpo6cbeginE,(_ZN34_INTERNAL_4ff4c3a0_4_k_cu_b43ba1ed4cuda3std6ranges3__45__cpo6cbeginE - _ZN34_INTERNAL_4ff4c3a0_4_k_cu_b43ba1ed4cuda3std3__45__cpo6cbeginE)
_ZN34_INTERNAL_4ff4c3a0_4_k_cu_b43ba1ed4cuda3std3__45__cpo6cbeginE:
	.zero		1
	.type		_ZN34_INTERNAL_4ff4c3a0_4_k_cu_b43ba1ed4cuda3std6ranges3__45__cpo6cbeginE,@object
	.size		_ZN34_INTERNAL_4ff4c3a0_4_k_cu_b43ba1ed4cuda3std6ranges3__45__cpo6cbeginE,(_ZN34_INTERNAL_4ff4c3a0_4_k_cu_b43ba1ed6thrust24THRUST_300001_SM_1000_NS12placeholders2_7E - _ZN34_INTERNAL_4ff4c3a0_4_k_cu_b43ba1ed4cuda3std6ranges3__45__cpo6cbeginE)
_ZN34_INTERNAL_4ff4c3a0_4_k_cu_b43ba1ed4cuda3std6ranges3__45__cpo6cbeginE:
	.zero		1
	.type		_ZN34_INTERNAL_4ff4c3a0_4_k_cu_b43ba1ed6thrust24THRUST_300001_SM_1000_NS12placeholders2_7E,@object
	.size		_ZN34_INTERNAL_4ff4c3a0_4_k_cu_b43ba1ed6thrust24THRUST_300001_SM_1000_NS12placeholders2_7E,(_ZN34_INTERNAL_4ff4c3a0_4_k_cu_b43ba1ed4cuda3std3__45__cpo7crbeginE - _ZN34_INTERNAL_4ff4c3a0_4_k_cu_b43ba1ed6thrust24THRUST_300001_SM_1000_NS12placeholders2_7E)
_ZN34_INTERNAL_4ff4c3a0_4_k_cu_b43ba1ed6thrust24THRUST_300001_SM_1000_NS12placeholders2_7E:
	.zero		1
	.type		_ZN34_INTERNAL_4ff4c3a0_4_k_cu_b43ba1ed4cuda3std3__45__cpo7crbeginE,@object
	.size		_ZN34_INTERNAL_4ff4c3a0_4_k_cu_b43ba1ed4cuda3std3__45__cpo7crbeginE,(_ZN34_INTERNAL_4ff4c3a0_4_k_cu_b43ba1ed4cuda3std6ranges3__45__cpo4nextE - _ZN34_INTERNAL_4ff4c3a0_4_k_cu_b43ba1ed4cuda3std3__45__cpo7crbeginE)
_ZN34_INTERNAL_4ff4c3a0_4_k_cu_b43ba1ed4cuda3std3__45__cpo7crbeginE:
	.zero		1
	.type		_ZN34_INTERNAL_4ff4c3a0_4_k_cu_b43ba1ed4cuda3std6ranges3__45__cpo4nextE,@object
	.size		_ZN34_INTERNAL_4ff4c3a0_4_k_cu_b43ba1ed4cuda3std6ranges3__45__cpo4nextE,(_ZN34_INTERNAL_4ff4c3a0_4_k_cu_b43ba1ed4cuda3std6ranges3__45__cpo4swapE - _ZN34_INTERNAL_4ff4c3a0_4_k_cu_b43ba1ed4cuda3std6ranges3__45__cpo4nextE)
_ZN34_INTERNAL_4ff4c3a0_4_k_cu_b43ba1ed4cuda3std6ranges3__45__cpo4nextE:
	.zero		1
	.type		_ZN34_INTERNAL_4ff4c3a0_4_k_cu_b43ba1ed4cuda3std6ranges3__45__cpo4swapE,@object
	.size		_ZN34_INTERNAL_4ff4c3a0_4_k_cu_b43ba1ed4cuda3std6ranges3__45__cpo4swapE,(_ZN34_INTERNAL_4ff4c3a0_4_k_cu_b43ba1ed6thrust24THRUST_300001_SM_1000_NS8cuda_cub10par_nosyncE - _ZN34_INTERNAL_4ff4c3a0_4_k_cu_b43ba1ed4cuda3std6ranges3__45__cpo4swapE)
_ZN34_INTERNAL_4ff4c3a0_4_k_cu_b43ba1ed4cuda3std6ranges3__45__cpo4swapE:
	.zero		1
	.type		_ZN34_INTERNAL_4ff4c3a0_4_k_cu_b43ba1ed6thrust24THRUST_300001_SM_1000_NS8cuda_cub10par_nosyncE,@object
	.size		_ZN34_INTERNAL_4ff4c3a0_4_k_cu_b43ba1ed6thrust24THRUST_300001_SM_1000_NS8cuda_cub10par_nosyncE,(_ZN34_INTERNAL_4ff4c3a0_4_k_cu_b43ba1ed6thrust24THRUST_300001_SM_1000_NS12placeholders2_9E - _ZN34_INTERNAL_4ff4c3a0_4_k_cu_b43ba1ed6thrust24THRUST_300001_SM_1000_NS8cuda_cub10par_nosyncE)
_ZN34_INTERNAL_4ff4c3a0_4_k_cu_b43ba1ed6thrust24THRUST_300001_SM_1000_NS8cuda_cub10par_nosyncE:
	.zero		1
	.type		_ZN34_INTERNAL_4ff4c3a0_4_k_cu_b43ba1ed6thrust24THRUST_300001_SM_1000_NS12placeholders2_9E,@object
	.size		_ZN34_INTERNAL_4ff4c3a0_4_k_cu_b43ba1ed6thrust24THRUST_300001_SM_1000_NS12placeholders2_9E,(_ZN34_INTERNAL_4ff4c3a0_4_k_cu_b43ba1ed4cuda3std3__436_GLOBAL__N__4ff4c3a0_4_k_cu_b43ba1ed6ignoreE - _ZN34_INTERNAL_4ff4c3a0_4_k_cu_b43ba1ed6thrust24THRUST_300001_SM_1000_NS12placeholders2_9E)
_ZN34_INTERNAL_4ff4c3a0_4_k_cu_b43ba1ed6thrust24THRUST_300001_SM_1000_NS12placeholders2_9E:
	.zero		1
	.type		_ZN34_INTERNAL_4ff4c3a0_4_k_cu_b43ba1ed4cuda3std3__436_GLOBAL__N__4ff4c3a0_4_k_cu_b43ba1ed6ignoreE,@object
	.size		_ZN34_INTERNAL_4ff4c3a0_4_k_cu_b43ba1ed4cuda3std3__436_GLOBAL__N__4ff4c3a0_4_k_cu_b43ba1ed6ignoreE,(_ZN34_INTERNAL_4ff4c3a0_4_k_cu_b43ba1ed4cuda3std6ranges3__45__cpo4dataE - _ZN34_INTERNAL_4ff4c3a0_4_k_cu_b43ba1ed4cuda3std3__436_GLOBAL__N__4ff4c3a0_4_k_cu_b43ba1ed6ignoreE)
_ZN34_INTERNAL_4ff4c3a0_4_k_cu_b43ba1ed4cuda3std3__436_GLOBAL__N__4ff4c3a0_4_k_cu_b43ba1ed6ignoreE:
	.zero		1
	.type		_ZN34_INTERNAL_4ff4c3a0_4_k_cu_b43ba1ed4cuda3std6ranges3__45__cpo4dataE,@object
	.size		_ZN34_INTERNAL_4ff4c3a0_4_k_cu_b43ba1ed4cuda3std6ranges3__45__cpo4dataE,(_ZN34_INTERNAL_4ff4c3a0_4_k_cu_b43ba1ed6thrust24THRUST_300001_SM_1000_NS12placeholders2_1E - _ZN34_INTERNAL_4ff4c3a0_4_k_cu_b43ba1ed4cuda3std6ranges3__45__cpo4dataE)
_ZN34_INTERNAL_4ff4c3a0_4_k_cu_b43ba1ed4cuda3std6ranges3__45__cpo4dataE:
	.zero		1
	.type		_ZN34_INTERNAL_4ff4c3a0_4_k_cu_b43ba1ed6thrust24THRUST_300001_SM_1000_NS12placeholders2_1E,@object
	.size		_ZN34_INTERNAL_4ff4c3a0_4_k_cu_b43ba1ed6thrust24THRUST_300001_SM_1000_NS12placeholders2_1E,(_ZN34_INTERNAL_4ff4c3a0_4_k_cu_b43ba1ed4cuda3std3__45__cpo5beginE - _ZN34_INTERNAL_4ff4c3a0_4_k_cu_b43ba1ed6thrust24THRUST_300001_SM_1000_NS12placeholders2_1E)
_ZN34_INTERNAL_4ff4c3a0_4_k_cu_b43ba1ed6thrust24THRUST_300001_SM_1000_NS12placeholders2_1E:
	.zero		1
	.type		_ZN34_INTERNAL_4ff4c3a0_4_k_cu_b43ba1ed4cuda3std3__45__cpo5beginE,@object
	.size		_ZN34_INTERNAL_4ff4c3a0_4_k_cu_b43ba1ed4cuda3std3__45__cpo5beginE,(_ZN34_INTERNAL_4ff4c3a0_4_k_cu_b43ba1ed4cuda3std6ranges3__45__cpo5beginE - _ZN34_INTERNAL_4ff4c3a0_4_k_cu_b43ba1ed4cuda3std3__45__cpo5beginE)
_ZN34_INTERNAL_4ff4c3a0_4_k_cu_b43ba1ed4cuda3std3__45__cpo5beginE:
	.zero		1
	.type		_ZN34_INTERNAL_4ff4c3a0_4_k_cu_b43ba1ed4cuda3std6ranges3__45__cpo5beginE,@object
	.size		_ZN34_INTERNAL_4ff4c3a0_4_k_cu_b43ba1ed4cuda3std6ranges3__45__cpo5beginE,(_ZN34_INTERNAL_4ff4c3a0_4_k_cu_b43ba1ed6thrust24THRUST_300001_SM_1000_NS12placeholders2_5E - _ZN34_INTERNAL_4ff4c3a0_4_k_cu_b43ba1ed4cuda3std6ranges3__45__cpo5beginE)
_ZN34_INTERNAL_4ff4c3a0_4_k_cu_b43ba1ed4cuda3std6ranges3__45__cpo5beginE:
	.zero		1
	.type		_ZN34_INTERNAL_4ff4c3a0_4_k_cu_b43ba1ed6thrust24THRUST_300001_SM_1000_NS12placeholders2_5E,@object
	.size		_ZN34_INTERNAL_4ff4c3a0_4_k_cu_b43ba1ed6thrust24THRUST_300001_SM_1000_NS12placeholders2_5E,(_ZN34_INTERNAL_4ff4c3a0_4_k_cu_b43ba1ed4cuda3std3__45__cpo6rbeginE - _ZN34_INTERNAL_4ff4c3a0_4_k_cu_b43ba1ed6thrust24THRUST_300001_SM_1000_NS12placeholders2_5E)
_ZN34_INTERNAL_4ff4c3a0_4_k_cu_b43ba1ed6thrust24THRUST_300001_SM_1000_NS12placeholders2_5E:
	.zero		1
	.type		_ZN34_INTERNAL_4ff4c3a0_4_k_cu_b43ba1ed4cuda3std3__45__cpo6rbeginE,@object
	.size		_ZN34_INTERNAL_4ff4c3a0_4_k_cu_b43ba1ed4cuda3std3__45__cpo6rbeginE,(_ZN34_INTERNAL_4ff4c3a0_4_k_cu_b43ba1ed4cuda3std6ranges3__45__cpo7advanceE - _ZN34_INTERNAL_4ff4c3a0_4_k_cu_b43ba1ed4cuda3std3__45__cpo6rbeginE)
_ZN34_INTERNAL_4ff4c3a0_4_k_cu_b43ba1ed4cuda3std3__45__cpo6rbeginE:
	.zero		1
	.type		_ZN34_INTERNAL_4ff4c3a0_4_k_cu_b43ba1ed4cuda3std6ranges3__45__cpo7advanceE,@object
	.size		_ZN34_INTERNAL_4ff4c3a0_4_k_cu_b43ba1ed4cuda3std6ranges3__45__cpo7advanceE,(_ZN34_INTERNAL_4ff4c3a0_4_k_cu_b43ba1ed4cuda3std3__47nulloptE - _ZN34_INTERNAL_4ff4c3a0_4_k_cu_b43ba1ed4cuda3std6ranges3__45__cpo7advanceE)
_ZN34_INTERNAL_4ff4c3a0_4_k_cu_b43ba1ed4cuda3std6ranges3__45__cpo7advanceE:
	.zero		1
	.type		_ZN34_INTERNAL_4ff4c3a0_4_k_cu_b43ba1ed4cuda3std3__47nulloptE,@object
	.size		_ZN34_INTERNAL_4ff4c3a0_4_k_cu_b43ba1ed4cuda3std3__47nulloptE,(_ZN34_INTERNAL_4ff4c3a0_4_k_cu_b43ba1ed4cuda3std6ranges3__45__cpo8distanceE - _ZN34_INTERNAL_4ff4c3a0_4_k_cu_b43ba1ed4cuda3std3__47nulloptE)
_ZN34_INTERNAL_4ff4c3a0_4_k_cu_b43ba1ed4cuda3std3__47nulloptE:
	.zero		1
	.type		_ZN34_INTERNAL_4ff4c3a0_4_k_cu_b43ba1ed4cuda3std6ranges3__45__cpo8distanceE,@object
	.size		_ZN34_INTERNAL_4ff4c3a0_4_k_cu_b43ba1ed4cuda3std6ranges3__45__cpo8distanceE,(_ZN34_INTERNAL_4ff4c3a0_4_k_cu_b43ba1ed6thrust24THRUST_300001_SM_1000_NS12placeholders3_10E - _ZN34_INTERNAL_4ff4c3a0_4_k_cu_b43ba1ed4cuda3std6ranges3__45__cpo8distanceE)
_ZN34_INTERNAL_4ff4c3a0_4_k_cu_b43ba1ed4cuda3std6ranges3__45__cpo8distanceE:
	.zero		1
	.type		_ZN34_INTERNAL_4ff4c3a0_4_k_cu_b43ba1ed6thrust24THRUST_300001_SM_1000_NS12placeholders3_10E,@object
	.size		_ZN34_INTERNAL_4ff4c3a0_4_k_cu_b43ba1ed6thrust24THRUST_300001_SM_1000_NS12placeholders3_10E,(_ZN34_INTERNAL_4ff4c3a0_4_k_cu_b43ba1ed4cuda3std3__419piecewise_constructE - _ZN34_INTERNAL_4ff4c3a0_4_k_cu_b43ba1ed6thrust24THRUST_300001_SM_1000_NS12placeholders3_10E)
_ZN34_INTERNAL_4ff4c3a0_4_k_cu_b43ba1ed6thrust24THRUST_300001_SM_1000_NS12placeholders3_10E:
	.zero		1
	.type		_ZN34_INTERNAL_4ff4c3a0_4_k_cu_b43ba1ed4cuda3std3__419piecewise_constructE,@object
	.size		_ZN34_INTERNAL_4ff4c3a0_4_k_cu_b43ba1ed4cuda3std3__419piecewise_constructE,(_ZN34_INTERNAL_4ff4c3a0_4_k_cu_b43ba1ed4cuda3std6ranges3__45__cpo5cdataE - _ZN34_INTERNAL_4ff4c3a0_4_k_cu_b43ba1ed4cuda3std3__419piecewise_constructE)
_ZN34_INTERNAL_4ff4c3a0_4_k_cu_b43ba1ed4cuda3std3__419piecewise_constructE:
	.zero		1
	.type		_ZN34_INTERNAL_4ff4c3a0_4_k_cu_b43ba1ed4cuda3std6ranges3__45__cpo5cdataE,@object
	.size		_ZN34_INTERNAL_4ff4c3a0_4_k_cu_b43ba1ed4cuda3std6ranges3__45__cpo5cdataE,(_ZN34_INTERNAL_4ff4c3a0_4_k_cu_b43ba1ed6thrust24THRUST_300001_SM_1000_NS12placeholders2_2E - _ZN34_INTERNAL_4ff4c3a0_4_k_cu_b43ba1ed4cuda3std6ranges3__45__cpo5cdataE)
_ZN34_INTERNAL_4ff4c3a0_4_k_cu_b43ba1ed4cuda3std6ranges3__45__cpo5cdataE:
	.zero		1
	.type		_ZN34_INTERNAL_4ff4c3a0_4_k_cu_b43ba1ed6thrust24THRUST_300001_SM_1000_NS12placeholders2_2E,@object
	.size		_ZN34_INTERNAL_4ff4c3a0_4_k_cu_b43ba1ed6thrust24THRUST_300001_SM_1000_NS12placeholders2_2E,(_ZN34_INTERNAL_4ff4c3a0_4_k_cu_b43ba1ed4cuda3std3__45__cpo3endE - _ZN34_INTERNAL_4ff4c3a0_4_k_cu_b43ba1ed6thrust24THRUST_300001_SM_1000_NS12placeholders2_2E)
_ZN34_INTERNAL_4ff4c3a0_4_k_cu_b43ba1ed6thrust24THRUST_300001_SM_1000_NS12placeholders2_2E:
	.zero		1
	.type		_ZN34_INTERNAL_4ff4c3a0_4_k_cu_b43ba1ed4cuda3std3__45__cpo3endE,@object
	.size		_ZN34_INTERNAL_4ff4c3a0_4_k_cu_b43ba1ed4cuda3std3__45__cpo3endE,(_ZN34_INTERNAL_4ff4c3a0_4_k_cu_b43ba1ed4cuda3std6ranges3__45__cpo3endE - _ZN34_INTERNAL_4ff4c3a0_4_k_cu_b43ba1ed4cuda3std3__45__cpo3endE)
_ZN34_INTERNAL_4ff4c3a0_4_k_cu_b43ba1ed4cuda3std3__45__cpo3endE:
	.zero		1
	.type		_ZN34_INTERNAL_4ff4c3a0_4_k_cu_b43ba1ed4cuda3std6ranges3__45__cpo3endE,@object
	.size		_ZN34_INTERNAL_4ff4c3a0_4_k_cu_b43ba1ed4cuda3std6ranges3__45__cpo3endE,(_ZN34_INTERNAL_4ff4c3a0_4_k_cu_b43ba1ed6thrust24THRUST_300001_SM_1000_NS12placeholders2_6E - _ZN34_INTERNAL_4ff4c3a0_4_k_cu_b43ba1ed4cuda3std6ranges3__45__cpo3endE)
_ZN34_INTERNAL_4ff4c3a0_4_k_cu_b43ba1ed4cuda3std6ranges3__45__cpo3endE:
	.zero		1
	.type		_ZN34_INTERNAL_4ff4c3a0_4_k_cu_b43ba1ed6thrust24THRUST_300001_SM_1000_NS12placeholders2_6E,@object
	.size		_ZN34_INTERNAL_4ff4c3a0_4_k_cu_b43ba1ed6thrust24THRUST_300001_SM_1000_NS12placeholders2_6E,(_ZN34_INTERNAL_4ff4c3a0_4_k_cu_b43ba1ed4cuda3std3__45__cpo4rendE - _ZN34_INTERNAL_4ff4c3a0_4_k_cu_b43ba1ed6thrust24THRUST_300001_SM_1000_NS12placeholders2_6E)
_ZN34_INTERNAL_4ff4c3a0_4_k_cu_b43ba1ed6thrust24THRUST_300001_SM_1000_NS12placeholders2_6E:
	.zero		1
	.type		_ZN34_INTERNAL_4ff4c3a0_4_k_cu_b43ba1ed4cuda3std3__45__cpo4rendE,@object
	.size		_ZN34_INTERNAL_4ff4c3a0_4_k_cu_b43ba1ed4cuda3std3__45__cpo4rendE,(_ZN34_INTERNAL_4ff4c3a0_4_k_cu_b43ba1ed4cuda3std6ranges3__45__cpo9iter_swapE - _ZN34_INTERNAL_4ff4c3a0_4_k_cu_b43ba1ed4cuda3std3__45__cpo4rendE)
_ZN34_INTERNAL_4ff4c3a0_4_k_cu_b43ba1ed4cuda3std3__45__cpo4rendE:
	.zero		1
	.type		_ZN34_INTERNAL_4ff4c3a0_4_k_cu_b43ba1ed4cuda3std6ranges3__45__cpo9iter_swapE,@object
	.size		_ZN34_INTERNAL_4ff4c3a0_4_k_cu_b43ba1ed4cuda3std6ranges3__45__cpo9iter_swapE,(_ZN34_INTERNAL_4ff4c3a0_4_k_cu_b43ba1ed4cuda3std3__48unexpectE - _ZN34_INTERNAL_4ff4c3a0_4_k_cu_b43ba1ed4cuda3std6ranges3__45__cpo9iter_swapE)
_ZN34_INTERNAL_4ff4c3a0_4_k_cu_b43ba1ed4cuda3std6ranges3__45__cpo9iter_swapE:
	.zero		1
	.type		_ZN34_INTERNAL_4ff4c3a0_4_k_cu_b43ba1ed4cuda3std3__48unexpectE,@object
	.size		_ZN34_INTERNAL_4ff4c3a0_4_k_cu_b43ba1ed4cuda3std3__48unexpectE,(_ZN34_INTERNAL_4ff4c3a0_4_k_cu_b43ba1ed6thrust24THRUST_300001_SM_1000_NS8cuda_cub3parE - _ZN34_INTERNAL_4ff4c3a0_4_k_cu_b43ba1ed4cuda3std3__48unexpectE)
_ZN34_INTERNAL_4ff4c3a0_4_k_cu_b43ba1ed4cuda3std3__48unexpectE:
	.zero		1
	.type		_ZN34_INTERNAL_4ff4c3a0_4_k_cu_b43ba1ed6thrust24THRUST_300001_SM_1000_NS8cuda_cub3parE,@object
	.size		_ZN34_INTERNAL_4ff4c3a0_4_k_cu_b43ba1ed6thrust24THRUST_300001_SM_1000_NS8cuda_cub3parE,(_ZN34_INTERNAL_4ff4c3a0_4_k_cu_b43ba1ed6thrust24THRUST_300001_SM_1000_NS12placeholders2_4E - _ZN34_INTERNAL_4ff4c3a0_4_k_cu_b43ba1ed6thrust24THRUST_300001_SM_1000_NS8cuda_cub3parE)
_ZN34_INTERNAL_4ff4c3a0_4_k_cu_b43ba1ed6thrust24THRUST_300001_SM_1000_NS8cuda_cub3parE:
	.zero		1
	.type		_ZN34_INTERNAL_4ff4c3a0_4_k_cu_b43ba1ed6thrust24THRUST_300001_SM_1000_NS12placeholders2_4E,@object
	.size		_ZN34_INTERNAL_4ff4c3a0_4_k_cu_b43ba1ed6thrust24THRUST_300001_SM_1000_NS12placeholders2_4E,(_ZN34_INTERNAL_4ff4c3a0_4_k_cu_b43ba1ed4cuda3std3__45__cpo4cendE - _ZN34_INTERNAL_4ff4c3a0_4_k_cu_b43ba1ed6thrust24THRUST_300001_SM_1000_NS12placeholders2_4E)
_ZN34_INTERNAL_4ff4c3a0_4_k_cu_b43ba1ed6thrust24THRUST_300001_SM_1000_NS12placeholders2_4E:
	.zero		1
	.type		_ZN34_INTERNAL_4ff4c3a0_4_k_cu_b43ba1ed4cuda3std3__45__cpo4cendE,@object
	.size		_ZN34_INTERNAL_4ff4c3a0_4_k_cu_b43ba1ed4cuda3std3__45__cpo4cendE,(_ZN34_INTERNAL_4ff4c3a0_4_k_cu_b43ba1ed4cuda3std6ranges3__45__cpo4cendE - _ZN34_INTERNAL_4ff4c3a0_4_k_cu_b43ba1ed4cuda3std3__45__cpo4cendE)
_ZN34_INTERNAL_4ff4c3a0_4_k_cu_b43ba1ed4cuda3std3__45__cpo4cendE:
	.zero		1
	.type		_ZN34_INTERNAL_4ff4c3a0_4_k_cu_b43ba1ed4cuda3std6ranges3__45__cpo4cendE,@object
	.size		_ZN34_INTERNAL_4ff4c3a0_4_k_cu_b43ba1ed4cuda3std6ranges3__45__cpo4cendE,(_ZN34_INTERNAL_4ff4c3a0_4_k_cu_b43ba1ed4cuda3std3__420unreachable_sentinelE - _ZN34_INTERNAL_4ff4c3a0_4_k_cu_b43ba1ed4cuda3std6ranges3__45__cpo4cendE)
_ZN34_INTERNAL_4ff4c3a0_4_k_cu_b43ba1ed4cuda3std6ranges3__45__cpo4cendE:
	.zero		1
	.type		_ZN34_INTERNAL_4ff4c3a0_4_k_cu_b43ba1ed4cuda3std3__420unreachable_sentinelE,@object
	.size		_ZN34_INTERNAL_4ff4c3a0_4_k_cu_b43ba1ed4cuda3std3__420unreachable_sentinelE,(_ZN34_INTERNAL_4ff4c3a0_4_k_cu_b43ba1ed4cuda3std6ranges3__45__cpo5ssizeE - _ZN34_INTERNAL_4ff4c3a0_4_k_cu_b43ba1ed4cuda3std3__420unreachable_sentinelE)
_ZN34_INTERNAL_4ff4c3a0_4_k_cu_b43ba1ed4cuda3std3__420unreachable_sentinelE:
	.zero		1
	.type		_ZN34_INTERNAL_4ff4c3a0_4_k_cu_b43ba1ed4cuda3std6ranges3__45__cpo5ssizeE,@object
	.size		_ZN34_INTERNAL_4ff4c3a0_4_k_cu_b43ba1ed4cuda3std6ranges3__45__cpo5ssizeE,(_ZN34_INTERNAL_4ff4c3a0_4_k_cu_b43ba1ed6thrust24THRUST_300001_SM_1000_NS12placeholders2_8E - _ZN34_INTERNAL_4ff4c3a0_4_k_cu_b43ba1ed4cuda3std6ranges3__45__cpo5ssizeE)
_ZN34_INTERNAL_4ff4c3a0_4_k_cu_b43ba1ed4cuda3std6ranges3__45__cpo5ssizeE:
	.zero		1
	.type		_ZN34_INTERNAL_4ff4c3a0_4_k_cu_b43ba1ed6thrust24THRUST_300001_SM_1000_NS12placeholders2_8E,@object
	.size		_ZN34_INTERNAL_4ff4c3a0_4_k_cu_b43ba1ed6thrust24THRUST_300001_SM_1000_NS12placeholders2_8E,(_ZN34_INTERNAL_4ff4c3a0_4_k_cu_b43ba1ed4cuda3std3__45__cpo5crendE - _ZN34_INTERNAL_4ff4c3a0_4_k_cu_b43ba1ed6thrust24THRUST_300001_SM_1000_NS12placeholders2_8E)
_ZN34_INTERNAL_4ff4c3a0_4_k_cu_b43ba1ed6thrust24THRUST_300001_SM_1000_NS12placeholders2_8E:
	.zero		1
	.type		_ZN34_INTERNAL_4ff4c3a0_4_k_cu_b43ba1ed4cuda3std3__45__cpo5crendE,@object
	.size		_ZN34_INTERNAL_4ff4c3a0_4_k_cu_b43ba1ed4cuda3std3__45__cpo5crendE,(_ZN34_INTERNAL_4ff4c3a0_4_k_cu_b43ba1ed4cuda3std6ranges3__45__cpo4prevE - _ZN34_INTERNAL_4ff4c3a0_4_k_cu_b43ba1ed4cuda3std3__45__cpo5crendE)
_ZN34_INTERNAL_4ff4c3a0_4_k_cu_b43ba1ed4cuda3std3__45__cpo5crendE:
	.zero		1
	.type		_ZN34_INTERNAL_4ff4c3a0_4_k_cu_b43ba1ed4cuda3std6ranges3__45__cpo4prevE,@object
	.size		_ZN34_INTERNAL_4ff4c3a0_4_k_cu_b43ba1ed4cuda3std6ranges3__45__cpo4prevE,(_ZN34_INTERNAL_4ff4c3a0_4_k_cu_b43ba1ed4cuda3std6ranges3__45__cpo9iter_moveE - _ZN34_INTERNAL_4ff4c3a0_4_k_cu_b43ba1ed4cuda3std6ranges3__45__cpo4prevE)
_ZN34_INTERNAL_4ff4c3a0_4_k_cu_b43ba1ed4cuda3std6ranges3__45__cpo4prevE:
	.zero		1
	.type		_ZN34_INTERNAL_4ff4c3a0_4_k_cu_b43ba1ed4cuda3std6ranges3__45__cpo9iter_moveE,@object
	.size		_ZN34_INTERNAL_4ff4c3a0_4_k_cu_b43ba1ed4cuda3std6ranges3__45__cpo9iter_moveE,(_ZN34_INTERNAL_4ff4c3a0_4_k_cu_b43ba1ed6thrust24THRUST_300001_SM_1000_NS6system6detail10sequential3seqE - _ZN34_INTERNAL_4ff4c3a0_4_k_cu_b43ba1ed4cuda3std6ranges3__45__cpo9iter_moveE)
_ZN34_INTERNAL_4ff4c3a0_4_k_cu_b43ba1ed4cuda3std6ranges3__45__cpo9iter_moveE:
	.zero		1
	.type		_ZN34_INTERNAL_4ff4c3a0_4_k_cu_b43ba1ed6thrust24THRUST_300001_SM_1000_NS6system6detail10sequential3seqE,@object
	.size		_ZN34_INTERNAL_4ff4c3a0_4_k_cu_b43ba1ed6thrust24THRUST_300001_SM_1000_NS6system6detail10sequential3seqE,(.L_31 - _ZN34_INTERNAL_4ff4c3a0_4_k_cu_b43ba1ed6thrust24THRUST_300001_SM_1000_NS6system6detail10sequential3seqE)
_ZN34_INTERNAL_4ff4c3a0_4_k_cu_b43ba1ed6thrust24THRUST_300001_SM_1000_NS6system6detail10sequential3seqE:
	.zero		1
.L_31:


//--------------------- .nv.shared._ZN3cub18CUB_300001_SM_10006detail6reduce18DeviceReduceKernelINS2_10policy_hubI4Usery13Addition_funcE10Policy1000EN6thrust24THRUST_300001_SM_1000_NS6detail15normal_iteratorINSA_10device_ptrIS5_EEEEyS6_S5_N4cuda3std3__410__identityEEEvT0_PT3_T1_NS0_13GridEvenShareISN_EET2_T4_ --------------------------
	.section	.nv.shared._ZN3cub18CUB_300001_SM_10006detail6reduce18DeviceReduceKernelINS2_10policy_hubI4Usery13Addition_funcE10Policy1000EN6thrust24THRUST_300001_SM_1000_NS6detail15normal_iteratorINSA_10device_ptrIS5_EEEEyS6_S5_N4cuda3std3__410__identityEEEvT0_PT3_T1_NS0_13GridEvenShareISN_EET2_T4_,"aw",@nobits
	.sectionflags	@""
	.align	8
.nv.shared._ZN3cub18CUB_300001_SM_10006detail6reduce18DeviceReduceKernelINS2_10policy_hubI4Usery13Addition_funcE10Policy1000EN6thrust24THRUST_300001_SM_1000_NS6detail15normal_iteratorINSA_10device_ptrIS5_EEEEyS6_S5_N4cuda3std3__410__identityEEEvT0_PT3_T1_NS0_13GridEvenShareISN_EET2_T4_:
	.zero		1464


//--------------------- .nv.shared._ZN3cub18CUB_300001_SM_10006detail6reduce28DeviceReduceSingleTileKernelINS2_10policy_hubI4Usery13Addition_funcE10Policy1000EN6thrust24THRUST_300001_SM_1000_NS6detail15normal_iteratorINSA_10device_ptrIS5_EEEEPS5_yS6_S5_S5_N4cuda3std3__410__identityEEEvT0_T1_T2_T3_T4_T6_ --------------------------
	.section	.nv.shared._ZN3cub18CUB_300001_SM_10006detail6reduce28DeviceReduceSingleTileKernelINS2_10policy_hubI4Usery13Addition_funcE10Policy1000EN6thrust24THRUST_300001_SM_1000_NS6detail15normal_iteratorINSA_10device_ptrIS5_EEEEPS5_yS6_S5_S5_N4cuda3std3__410__identityEEEvT0_T1_T2_T3_T4_T6_,"aw",@nobits
	.sectionflags	@""
	.align	8
.nv.shared._ZN3cub18CUB_300001_SM_10006detail6reduce28DeviceReduceSingleTileKernelINS2_10policy_hubI4Usery13Addition_funcE10Policy1000EN6thrust24THRUST_300001_SM_1000_NS6detail15normal_iteratorINSA_10device_ptrIS5_EEEEPS5_yS6_S5_S5_N4cuda3std3__410__identityEEEvT0_T1_T2_T3_T4_T6_:
	.zero		1464


//--------------------- .nv.shared._ZN3cub18CUB_300001_SM_10006detail6reduce28DeviceReduceSingleTileKernelINS2_10policy_hubI4Userj13Addition_funcE10Policy1000EPS5_S9_iS6_S5_S5_N4cuda3std3__410__identityEEEvT0_T1_T2_T3_T4_T6_ --------------------------
	.section	.nv.shared._ZN3cub18CUB_300001_SM_10006detail6reduce28DeviceReduceSingleTileKernelINS2_10policy_hubI4Userj13Addition_funcE10Policy1000EPS5_S9_iS6_S5_S5_N4cuda3std3__410__identityEEEvT0_T1_T2_T3_T4_T6_,"aw",@nobits
	.sectionflags	@""
	.align	8
.nv.shared._ZN3cub18CUB_300001_SM_10006detail6reduce28DeviceReduceSingleTileKernelINS2_10policy_hubI4Userj13Addition_funcE10Policy1000EPS5_S9_iS6_S5_S5_N4cuda3std3__410__identityEEEvT0_T1_T2_T3_T4_T6_:
	.zero		1464


//--------------------- .nv.shared._ZN3cub18CUB_300001_SM_10006detail6reduce18DeviceReduceKernelINS2_10policy_hubI4Userj13Addition_funcE10Policy1000EN6thrust24THRUST_300001_SM_1000_NS6detail15normal_iteratorINSA_10device_ptrIS5_EEEEjS6_S5_N4cuda3std3__410__identityEEEvT0_PT3_T1_NS0_13GridEvenShareISN_EET2_T4_ --------------------------
	.section	.nv.shared._ZN3cub18CUB_300001_SM_10006detail6reduce18DeviceReduceKernelINS2_10policy_hubI4Userj13Addition_funcE10Policy1000EN6thrust24THRUST_300001_SM_1000_NS6detail15normal_iteratorINSA_10device_ptrIS5_EEEEjS6_S5_N4cuda3std3__410__identityEEEvT0_PT3_T1_NS0_13GridEvenShareISN_EET2_T4_,"aw",@nobits
	.sectionflags	@""
	.align	8
.nv.shared._ZN3cub18CUB_300001_SM_10006detail6reduce18DeviceReduceKernelINS2_10policy_hubI4Userj13Addition_funcE10Policy1000EN6thrust24THRUST_300001_SM_1000_NS6detail15normal_iteratorINSA_10device_ptrIS5_EEEEjS6_S5_N4cuda3std3__410__identityEEEvT0_PT3_T1_NS0_13GridEvenShareISN_EET2_T4_:
	.zero		1464


//--------------------- .nv.shared._ZN3cub18CUB_300001_SM_10006detail6reduce28DeviceReduceSingleTileKernelINS2_10policy_hubI4Userj13Addition_funcE10Policy1000EN6thrust24THRUST_300001_SM_1000_NS6detail15normal_iteratorINSA_10device_ptrIS5_EEEEPS5_jS6_S5_S5_N4cuda3std3__410__identityEEEvT0_T1_T2_T3_T4_T6_ --------------------------
	.section	.nv.shared._ZN3cub18CUB_300001_SM_10006detail6reduce28DeviceReduceSingleTileKernelINS2_10policy_hubI4Userj13Addition_funcE10Policy1000EN6thrust24THRUST_300001_SM_1000_NS6detail15normal_iteratorINSA_10device_ptrIS5_EEEEPS5_jS6_S5_S5_N4cuda3std3__410__identityEEEvT0_T1_T2_T3_T4_T6_,"aw",@nobits
	.sectionflags	@""
	.align	8
.nv.shared._ZN3cub18CUB_300001_SM_10006detail6reduce28DeviceReduceSingleTileKernelINS2_10policy_hubI4Userj13Addition_funcE10Policy1000EN6thrust24THRUST_300001_SM_1000_NS6detail15normal_iteratorINSA_10device_ptrIS5_EEEEPS5_jS6_S5_S5_N4cuda3std3__410__identityEEEvT0_T1_T2_T3_T4_T6_:
	.zero		1464


//--------------------- .nv.constant0._ZN3cub18CUB_300001_SM_10006detail6reduce28DeviceReduceSingleTileKernelINS2_10policy_hubI4Usery13Addition_funcE10Policy1000EPS5_S9_iS6_S5_S5_N4cuda3std3__410__identityEEEvT0_T1_T2_T3_T4_T6_ --------------------------
	.section	.nv.constant0._ZN3cub18CUB_300001_SM_10006detail6reduce28DeviceReduceSingleTileKernelINS2_10policy_hubI4Usery13Addition_funcE10Policy1000EPS5_S9_iS6_S5_S5_N4cuda3std3__410__identityEEEvT0_T1_T2_T3_T4_T6_,"a",@progbits
	.sectionflags	@""
	.align	4
.nv.constant0._ZN3cub18CUB_300001_SM_10006detail6reduce28DeviceReduceSingleTileKernelINS2_10policy_hubI4Usery13Addition_funcE10Policy1000EPS5_S9_iS6_S5_S5_N4cuda3std3__410__identityEEEvT0_T1_T2_T3_T4_T6_:
	.zero		969


//--------------------- .nv.constant0._ZN3cub18CUB_300001_SM_10006detail6reduce18DeviceReduceKernelINS2_10policy_hubI4Usery13Addition_funcE10Policy1000EN6thrust24THRUST_300001_SM_1000_NS6detail15normal_iteratorINSA_10device_ptrIS5_EEEEyS6_S5_N4cuda3std3__410__identityEEEvT0_PT3_T1_NS0_13GridEvenShareISN_EET2_T4_ --------------------------
	.section	.nv.constant0._ZN3cub18CUB_300001_SM_10006detail6reduce18DeviceReduceKernelINS2_10policy_hubI4Usery13Addition_funcE10Policy1000EN6thrust24THRUST_300001_SM_1000_NS6detail15normal_iteratorINSA_10device_ptrIS5_EEEEyS6_S5_N4cuda3std3__410__identityEEEvT0_PT3_T1_NS0_13GridEvenShareISN_EET2_T4_,"a",@progbits
	.sectionflags	@""
	.align	4
.nv.constant0._ZN3cub18CUB_300001_SM_10006detail6reduce18DeviceReduceKernelINS2_10policy_hubI4Usery13Addition_funcE10Policy1000EN6thrust24THRUST_300001_SM_1000_NS6detail15normal_iteratorINSA_10device_ptrIS5_EEEEyS6_S5_N4cuda3std3__410__identityEEEvT0_PT3_T1_NS0_13GridEvenShareISN_EET2_T4_:
	.zero		994


//--------------------- .nv.constant0._ZN3cub18CUB_300001_SM_10006detail6reduce28DeviceReduceSingleTileKernelINS2_10policy_hubI4Usery13Addition_funcE10Policy1000EN6thrust24THRUST_300001_SM_1000_NS6detail15normal_iteratorINSA_10device_ptrIS5_EEEEPS5_yS6_S5_S5_N4cuda3std3__410__identityEEEvT0_T1_T2_T3_T4_T6_ --------------------------
	.section	.nv.constant0._ZN3cub18CUB_300001_SM_10006detail6reduce28DeviceReduceSingleTileKernelINS2_10policy_hubI4Usery13Addition_funcE10Policy1000EN6thrust24THRUST_300001_SM_1000_NS6detail15normal_iteratorINSA_10device_ptrIS5_EEEEPS5_yS6_S5_S5_N4cuda3std3__410__identityEEEvT0_T1_T2_T3_T4_T6_,"a",@progbits
	.sectionflags	@""
	.align	4
.nv.constant0._ZN3cub18CUB_300001_SM_10006detail6reduce28DeviceReduceSingleTileKernelINS2_10policy_hubI4Usery13Addition_funcE10Policy1000EN6thrust24THRUST_300001_SM_1000_NS6detail15normal_iteratorINSA_10device_ptrIS5_EEEEPS5_yS6_S5_S5_N4cuda3std3__410__identityEEEvT0_T1_T2_T3_T4_T6_:
	.zero		977


//--------------------- .nv.constant0._ZN3cub18CUB_300001_SM_10006detail6reduce28DeviceReduceSingleTileKernelINS2_10policy_hubI4Userj13Addition_funcE10Policy1000EPS5_S9_iS6_S5_S5_N4cuda3std3__410__identityEEEvT0_T1_T2_T3_T4_T6_ --------------------------
	.section	.nv.constant0._ZN3cub18CUB_300001_SM_10006detail6reduce28DeviceReduceSingleTileKernelINS2_10policy_hubI4Userj13Addition_funcE10Policy1000EPS5_S9_iS6_S5_S5_N4cuda3std3__410__identityEEEvT0_T1_T2_T3_T4_T6_,"a",@progbits
	.sectionflags	@""
	.align	4
.nv.constant0._ZN3cub18CUB_300001_SM_10006detail6reduce28DeviceReduceSingleTileKernelINS2_10policy_hubI4Userj13Addition_funcE10Policy1000EPS5_S9_iS6_S5_S5_N4cuda3std3__410__identityEEEvT0_T1_T2_T3_T4_T6_:
	.zero		969


//--------------------- .nv.constant0._ZN3cub18CUB_300001_SM_10006detail6reduce18DeviceReduceKernelINS2_10policy_hubI4Userj13Addition_funcE10Policy1000EN6thrust24THRUST_300001_SM_1000_NS6detail15normal_iteratorINSA_10device_ptrIS5_EEEEjS6_S5_N4cuda3std3__410__identityEEEvT0_PT3_T1_NS0_13GridEvenShareISN_EET2_T4_ --------------------------
	.section	.nv.constant0._ZN3cub18CUB_300001_SM_10006detail6reduce18DeviceReduceKernelINS2_10policy_hubI4Userj13Addition_funcE10Policy1000EN6thrust24THRUST_300001_SM_1000_NS6detail15normal_iteratorINSA_10device_ptrIS5_EEEEjS6_S5_N4cuda3std3__410__identityEEEvT0_PT3_T1_NS0_13GridEvenShareISN_EET2_T4_,"a",@progbits
	.sectionflags	@""
	.align	4
.nv.constant0._ZN3cub18CUB_300001_SM_10006detail6reduce18DeviceReduceKernelINS2_10policy_hubI4Userj13Addition_funcE10Policy1000EN6thrust24THRUST_300001_SM_1000_NS6detail15normal_iteratorINSA_10device_ptrIS5_EEEEjS6_S5_N4cuda3std3__410__identityEEEvT0_PT3_T1_NS0_13GridEvenShareISN_EET2_T4_:
	.zero		958


//--------------------- .nv.constant0._ZN3cub18CUB_300001_SM_10006detail6reduce28DeviceReduceSingleTileKernelINS2_10policy_hubI4Userj13Addition_funcE10Policy1000EN6thrust24THRUST_300001_SM_1000_NS6detail15normal_iteratorINSA_10device_ptrIS5_EEEEPS5_jS6_S5_S5_N4cuda3std3__410__identityEEEvT0_T1_T2_T3_T4_T6_ --------------------------
	.section	.nv.constant0._ZN3cub18CUB_300001_SM_10006detail6reduce28DeviceReduceSingleTileKernelINS2_10policy_hubI4Userj13Addition_funcE10Policy1000EN6thrust24THRUST_300001_SM_1000_NS6detail15normal_iteratorINSA_10device_ptrIS5_EEEEPS5_jS6_S5_S5_N4cuda3std3__410__identityEEEvT0_T1_T2_T3_T4_T6_,"a",@progbits
	.sectionflags	@""
	.align	4
.nv.constant0._ZN3cub18CUB_300001_SM_10006detail6reduce28DeviceReduceSingleTileKernelINS2_10policy_hubI4Userj13Addition_funcE10Policy1000EN6thrust24THRUST_300001_SM_1000_NS6detail15normal_iteratorINSA_10device_ptrIS5_EEEEPS5_jS6_S5_S5_N4cuda3std3__410__identityEEEvT0_T1_T2_T3_T4_T6_:
	.zero		969


//--------------------- .nv.constant0._ZN3cub18CUB_300001_SM_10006detail11EmptyKernelIvEEvv --------------------------
	.section	.nv.constant0._ZN3cub18CUB_300001_SM_10006detail11EmptyKernelIvEEvv,"a",@progbits
	.sectionflags	@""
	.align	4
.nv.constant0._ZN3cub18CUB_300001_SM_10006detail11EmptyKernelIvEEvv:
	.zero		896


//--------------------- SYMBOLS --------------------------

	.type		.nv.reservedSmem.offset0,@object
	.size		.nv.reservedSmem.offset0,0x4
	.type		.nv.reservedSmem.cap,@object
	.size		.nv.reservedSmem.cap,0x4
